//
// Generated by NVIDIA NVVM Compiler
//
// Compiler Build ID: CL-36424714
// Cuda compilation tools, release 13.0, V13.0.88
// Based on NVVM 20.0.0
//

.version 9.0
.target sm_100
.address_size 64

	// .globl	template_op_kernel0

.visible .entry template_op_kernel0(
	.param .u64 .ptr .align 1 template_op_kernel0_param_0,
	.param .u64 .ptr .align 1 template_op_kernel0_param_1
)
.maxntid 160
{
	.reg .b16 	%rs<1025>;
	.reg .b32 	%r<147>;
	.reg .b64 	%rd<163>;

	ld.param.u64 	%rd1, [template_op_kernel0_param_0];
	ld.param.u64 	%rd2, [template_op_kernel0_param_1];
	cvta.to.global.u64 	%rd3, %rd2;
	cvta.to.global.u64 	%rd4, %rd1;
	mov.u32 	%r1, %ctaid.x;
	mov.u32 	%r2, %tid.x;
	mul.lo.s32 	%r3, %r2, 1310720;
	mov.u32 	%r4, %ctaid.y;
	mov.u32 	%r5, %tid.z;
	or.b32  	%r6, %r3, %r5;
	mad.lo.s32 	%r7, %r1, 5242880, %r6;
	mad.lo.s32 	%r8, %r4, 2560, %r7;
	mul.lo.s32 	%r9, %r4, 2621440;
	shl.b32 	%r10, %r1, 2;
	add.s32 	%r11, %r10, %r2;
	shr.u32 	%r12, %r11, 4;
	mad.lo.s32 	%r13, %r12, 40960, %r9;
	shl.b32 	%r14, %r11, 4;
	and.b32  	%r15, %r14, 240;
	or.b32  	%r16, %r13, %r15;
	and.b32  	%r17, %r5, 15;
	xor.b32  	%r18, %r17, 8;
	cvt.u64.u32 	%rd5, %r8;
	add.s64 	%rd6, %rd4, %rd5;
	ld.global.nc.u8 	%rs1, [%rd6];
	cvt.u16.u8 	%rs2, %rs1;
	shr.u32 	%r19, %r5, 4;
	mul.lo.s32 	%r20, %r19, 1280;
	or.b32  	%r21, %r16, %r17;
	or.b32  	%r22, %r21, %r20;
	cvt.u64.u32 	%rd7, %r22;
	add.s64 	%rd8, %rd3, %rd7;
	st.global.u8 	[%rd8], %rs2;
	ld.global.nc.u8 	%rs3, [%rd6+40];
	cvt.u16.u8 	%rs4, %rs3;
	add.s32 	%r23, %r5, 40;
	shr.u32 	%r24, %r23, 4;
	or.b32  	%r25, %r16, %r18;
	mad.lo.s32 	%r26, %r24, 1280, %r25;
	cvt.u64.u32 	%rd9, %r26;
	add.s64 	%rd10, %rd3, %rd9;
	st.global.u8 	[%rd10], %rs4;
	ld.global.nc.u8 	%rs5, [%rd6+80];
	cvt.u16.u8 	%rs6, %rs5;
	add.s32 	%r27, %r5, 80;
	shr.u32 	%r28, %r27, 4;
	mul.lo.s32 	%r29, %r28, 1280;
	add.s32 	%r30, %r21, %r29;
	cvt.u64.u32 	%rd11, %r30;
	add.s64 	%rd12, %rd3, %rd11;
	st.global.u8 	[%rd12], %rs6;
	ld.global.nc.u8 	%rs7, [%rd6+120];
	cvt.u16.u8 	%rs8, %rs7;
	add.s32 	%r31, %r5, 120;
	shr.u32 	%r32, %r31, 4;
	mul.lo.s32 	%r33, %r32, 1280;
	add.s32 	%r34, %r25, %r33;
	cvt.u64.u32 	%rd13, %r34;
	add.s64 	%rd14, %rd3, %rd13;
	st.global.u8 	[%rd14], %rs8;
	ld.global.nc.u8 	%rs9, [%rd6+160];
	cvt.u16.u8 	%rs10, %rs9;
	add.s32 	%r35, %r5, 160;
	shr.u32 	%r36, %r35, 4;
	mul.lo.s32 	%r37, %r36, 1280;
	add.s32 	%r38, %r21, %r37;
	cvt.u64.u32 	%rd15, %r38;
	add.s64 	%rd16, %rd3, %rd15;
	st.global.u8 	[%rd16], %rs10;
	ld.global.nc.u8 	%rs11, [%rd6+200];
	cvt.u16.u8 	%rs12, %rs11;
	add.s32 	%r39, %r5, 200;
	shr.u32 	%r40, %r39, 4;
	mul.lo.s32 	%r41, %r40, 1280;
	add.s32 	%r42, %r25, %r41;
	cvt.u64.u32 	%rd17, %r42;
	add.s64 	%rd18, %rd3, %rd17;
	st.global.u8 	[%rd18], %rs12;
	ld.global.nc.u8 	%rs13, [%rd6+240];
	cvt.u16.u8 	%rs14, %rs13;
	add.s32 	%r43, %r5, 240;
	shr.u32 	%r44, %r43, 4;
	mul.lo.s32 	%r45, %r44, 1280;
	add.s32 	%r46, %r21, %r45;
	cvt.u64.u32 	%rd19, %r46;
	add.s64 	%rd20, %rd3, %rd19;
	st.global.u8 	[%rd20], %rs14;
	ld.global.nc.u8 	%rs15, [%rd6+280];
	cvt.u16.u8 	%rs16, %rs15;
	add.s32 	%r47, %r5, 280;
	shr.u32 	%r48, %r47, 4;
	mul.lo.s32 	%r49, %r48, 1280;
	add.s32 	%r50, %r25, %r49;
	cvt.u64.u32 	%rd21, %r50;
	add.s64 	%rd22, %rd3, %rd21;
	st.global.u8 	[%rd22], %rs16;
	ld.global.nc.u8 	%rs17, [%rd6+320];
	cvt.u16.u8 	%rs18, %rs17;
	or.b32  	%r51, %r5, 320;
	shr.u32 	%r52, %r51, 4;
	mul.lo.s32 	%r53, %r52, 1280;
	add.s32 	%r54, %r21, %r53;
	cvt.u64.u32 	%rd23, %r54;
	add.s64 	%rd24, %rd3, %rd23;
	st.global.u8 	[%rd24], %rs18;
	ld.global.nc.u8 	%rs19, [%rd6+360];
	cvt.u16.u8 	%rs20, %rs19;
	add.s32 	%r55, %r5, 360;
	shr.u32 	%r56, %r55, 4;
	mul.lo.s32 	%r57, %r56, 1280;
	add.s32 	%r58, %r25, %r57;
	cvt.u64.u32 	%rd25, %r58;
	add.s64 	%rd26, %rd3, %rd25;
	st.global.u8 	[%rd26], %rs20;
	ld.global.nc.u8 	%rs21, [%rd6+400];
	cvt.u16.u8 	%rs22, %rs21;
	add.s32 	%r59, %r5, 400;
	shr.u32 	%r60, %r59, 4;
	mul.lo.s32 	%r61, %r60, 1280;
	add.s32 	%r62, %r21, %r61;
	cvt.u64.u32 	%rd27, %r62;
	add.s64 	%rd28, %rd3, %rd27;
	st.global.u8 	[%rd28], %rs22;
	ld.global.nc.u8 	%rs23, [%rd6+440];
	cvt.u16.u8 	%rs24, %rs23;
	add.s32 	%r63, %r5, 440;
	shr.u32 	%r64, %r63, 4;
	mul.lo.s32 	%r65, %r64, 1280;
	add.s32 	%r66, %r25, %r65;
	cvt.u64.u32 	%rd29, %r66;
	add.s64 	%rd30, %rd3, %rd29;
	st.global.u8 	[%rd30], %rs24;
	ld.global.nc.u8 	%rs25, [%rd6+480];
	cvt.u16.u8 	%rs26, %rs25;
	add.s32 	%r67, %r5, 480;
	shr.u32 	%r68, %r67, 4;
	mul.lo.s32 	%r69, %r68, 1280;
	add.s32 	%r70, %r21, %r69;
	cvt.u64.u32 	%rd31, %r70;
	add.s64 	%rd32, %rd3, %rd31;
	st.global.u8 	[%rd32], %rs26;
	ld.global.nc.u8 	%rs27, [%rd6+520];
	cvt.u16.u8 	%rs28, %rs27;
	add.s32 	%r71, %r5, 520;
	shr.u32 	%r72, %r71, 4;
	mul.lo.s32 	%r73, %r72, 1280;
	add.s32 	%r74, %r25, %r73;
	cvt.u64.u32 	%rd33, %r74;
	add.s64 	%rd34, %rd3, %rd33;
	st.global.u8 	[%rd34], %rs28;
	ld.global.nc.u8 	%rs29, [%rd6+560];
	cvt.u16.u8 	%rs30, %rs29;
	add.s32 	%r75, %r5, 560;
	shr.u32 	%r76, %r75, 4;
	mul.lo.s32 	%r77, %r76, 1280;
	add.s32 	%r78, %r21, %r77;
	cvt.u64.u32 	%rd35, %r78;
	add.s64 	%rd36, %rd3, %rd35;
	st.global.u8 	[%rd36], %rs30;
	ld.global.nc.u8 	%rs31, [%rd6+600];
	cvt.u16.u8 	%rs32, %rs31;
	add.s32 	%r79, %r5, 600;
	shr.u32 	%r80, %r79, 4;
	mul.lo.s32 	%r81, %r80, 1280;
	add.s32 	%r82, %r25, %r81;
	cvt.u64.u32 	%rd37, %r82;
	add.s64 	%rd38, %rd3, %rd37;
	st.global.u8 	[%rd38], %rs32;
	ld.global.nc.u8 	%rs33, [%rd6+640];
	cvt.u16.u8 	%rs34, %rs33;
	or.b32  	%r83, %r5, 640;
	shr.u32 	%r84, %r83, 4;
	mul.lo.s32 	%r85, %r84, 1280;
	add.s32 	%r86, %r21, %r85;
	cvt.u64.u32 	%rd39, %r86;
	add.s64 	%rd40, %rd3, %rd39;
	st.global.u8 	[%rd40], %rs34;
	ld.global.nc.u8 	%rs35, [%rd6+680];
	cvt.u16.u8 	%rs36, %rs35;
	add.s32 	%r87, %r5, 680;
	shr.u32 	%r88, %r87, 4;
	mul.lo.s32 	%r89, %r88, 1280;
	add.s32 	%r90, %r25, %r89;
	cvt.u64.u32 	%rd41, %r90;
	add.s64 	%rd42, %rd3, %rd41;
	st.global.u8 	[%rd42], %rs36;
	ld.global.nc.u8 	%rs37, [%rd6+720];
	cvt.u16.u8 	%rs38, %rs37;
	add.s32 	%r91, %r5, 720;
	shr.u32 	%r92, %r91, 4;
	mul.lo.s32 	%r93, %r92, 1280;
	add.s32 	%r94, %r21, %r93;
	cvt.u64.u32 	%rd43, %r94;
	add.s64 	%rd44, %rd3, %rd43;
	st.global.u8 	[%rd44], %rs38;
	ld.global.nc.u8 	%rs39, [%rd6+760];
	cvt.u16.u8 	%rs40, %rs39;
	add.s32 	%r95, %r5, 760;
	shr.u32 	%r96, %r95, 4;
	mul.lo.s32 	%r97, %r96, 1280;
	add.s32 	%r98, %r25, %r97;
	cvt.u64.u32 	%rd45, %r98;
	add.s64 	%rd46, %rd3, %rd45;
	st.global.u8 	[%rd46], %rs40;
	ld.global.nc.u8 	%rs41, [%rd6+800];
	cvt.u16.u8 	%rs42, %rs41;
	add.s32 	%r99, %r5, 800;
	shr.u32 	%r100, %r99, 4;
	mul.lo.s32 	%r101, %r100, 1280;
	add.s32 	%r102, %r21, %r101;
	cvt.u64.u32 	%rd47, %r102;
	add.s64 	%rd48, %rd3, %rd47;
	st.global.u8 	[%rd48], %rs42;
	ld.global.nc.u8 	%rs43, [%rd6+840];
	cvt.u16.u8 	%rs44, %rs43;
	add.s32 	%r103, %r5, 840;
	shr.u32 	%r104, %r103, 4;
	mul.lo.s32 	%r105, %r104, 1280;
	add.s32 	%r106, %r25, %r105;
	cvt.u64.u32 	%rd49, %r106;
	add.s64 	%rd50, %rd3, %rd49;
	st.global.u8 	[%rd50], %rs44;
	ld.global.nc.u8 	%rs45, [%rd6+880];
	cvt.u16.u8 	%rs46, %rs45;
	add.s32 	%r107, %r5, 880;
	shr.u32 	%r108, %r107, 4;
	mul.lo.s32 	%r109, %r108, 1280;
	add.s32 	%r110, %r21, %r109;
	cvt.u64.u32 	%rd51, %r110;
	add.s64 	%rd52, %rd3, %rd51;
	st.global.u8 	[%rd52], %rs46;
	ld.global.nc.u8 	%rs47, [%rd6+920];
	cvt.u16.u8 	%rs48, %rs47;
	add.s32 	%r111, %r5, 920;
	shr.u32 	%r112, %r111, 4;
	mul.lo.s32 	%r113, %r112, 1280;
	add.s32 	%r114, %r25, %r113;
	cvt.u64.u32 	%rd53, %r114;
	add.s64 	%rd54, %rd3, %rd53;
	st.global.u8 	[%rd54], %rs48;
	ld.global.nc.u8 	%rs49, [%rd6+960];
	cvt.u16.u8 	%rs50, %rs49;
	or.b32  	%r115, %r5, 960;
	shr.u32 	%r116, %r115, 4;
	mul.lo.s32 	%r117, %r116, 1280;
	add.s32 	%r118, %r21, %r117;
	cvt.u64.u32 	%rd55, %r118;
	add.s64 	%rd56, %rd3, %rd55;
	st.global.u8 	[%rd56], %rs50;
	ld.global.nc.u8 	%rs51, [%rd6+1000];
	cvt.u16.u8 	%rs52, %rs51;
	add.s32 	%r119, %r5, 1000;
	shr.u32 	%r120, %r119, 4;
	mul.lo.s32 	%r121, %r120, 1280;
	add.s32 	%r122, %r25, %r121;
	cvt.u64.u32 	%rd57, %r122;
	add.s64 	%rd58, %rd3, %rd57;
	st.global.u8 	[%rd58], %rs52;
	ld.global.nc.u8 	%rs53, [%rd6+1040];
	cvt.u16.u8 	%rs54, %rs53;
	add.s32 	%r123, %r5, 1040;
	shr.u32 	%r124, %r123, 4;
	mul.lo.s32 	%r125, %r124, 1280;
	add.s32 	%r126, %r21, %r125;
	cvt.u64.u32 	%rd59, %r126;
	add.s64 	%rd60, %rd3, %rd59;
	st.global.u8 	[%rd60], %rs54;
	ld.global.nc.u8 	%rs55, [%rd6+1080];
	cvt.u16.u8 	%rs56, %rs55;
	add.s32 	%r127, %r5, 1080;
	shr.u32 	%r128, %r127, 4;
	mul.lo.s32 	%r129, %r128, 1280;
	add.s32 	%r130, %r25, %r129;
	cvt.u64.u32 	%rd61, %r130;
	add.s64 	%rd62, %rd3, %rd61;
	st.global.u8 	[%rd62], %rs56;
	ld.global.nc.u8 	%rs57, [%rd6+1120];
	cvt.u16.u8 	%rs58, %rs57;
	add.s32 	%r131, %r5, 1120;
	shr.u32 	%r132, %r131, 4;
	mul.lo.s32 	%r133, %r132, 1280;
	add.s32 	%r134, %r21, %r133;
	cvt.u64.u32 	%rd63, %r134;
	add.s64 	%rd64, %rd3, %rd63;
	st.global.u8 	[%rd64], %rs58;
	ld.global.nc.u8 	%rs59, [%rd6+1160];
	cvt.u16.u8 	%rs60, %rs59;
	add.s32 	%r135, %r5, 1160;
	shr.u32 	%r136, %r135, 4;
	mul.lo.s32 	%r137, %r136, 1280;
	add.s32 	%r138, %r25, %r137;
	cvt.u64.u32 	%rd65, %r138;
	add.s64 	%rd66, %rd3, %rd65;
	st.global.u8 	[%rd66], %rs60;
	ld.global.nc.u8 	%rs61, [%rd6+1200];
	cvt.u16.u8 	%rs62, %rs61;
	add.s32 	%r139, %r5, 1200;
	shr.u32 	%r140, %r139, 4;
	mul.lo.s32 	%r141, %r140, 1280;
	add.s32 	%r142, %r21, %r141;
	cvt.u64.u32 	%rd67, %r142;
	add.s64 	%rd68, %rd3, %rd67;
	st.global.u8 	[%rd68], %rs62;
	ld.global.nc.u8 	%rs63, [%rd6+1240];
	cvt.u16.u8 	%rs64, %rs63;
	add.s32 	%r143, %r5, 1240;
	shr.u32 	%r144, %r143, 4;
	mul.lo.s32 	%r145, %r144, 1280;
	add.s32 	%r146, %r25, %r145;
	cvt.u64.u32 	%rd69, %r146;
	add.s64 	%rd70, %rd3, %rd69;
	st.global.u8 	[%rd70], %rs64;
	ld.global.nc.u8 	%rs65, [%rd6+40960];
	cvt.u16.u8 	%rs66, %rs65;
	cvt.u64.u32 	%rd71, %r21;
	st.global.u8 	[%rd8+41943040], %rs66;
	ld.global.nc.u8 	%rs67, [%rd6+41000];
	cvt.u16.u8 	%rs68, %rs67;
	cvt.u64.u32 	%rd72, %r25;
	st.global.u8 	[%rd10+41943040], %rs68;
	ld.global.nc.u8 	%rs69, [%rd6+41040];
	cvt.u16.u8 	%rs70, %rs69;
	cvt.u64.u32 	%rd73, %r29;
	add.s64 	%rd74, %rd71, %rd73;
	add.s64 	%rd75, %rd3, %rd74;
	st.global.u8 	[%rd75+41943040], %rs70;
	ld.global.nc.u8 	%rs71, [%rd6+41080];
	cvt.u16.u8 	%rs72, %rs71;
	cvt.u64.u32 	%rd76, %r33;
	add.s64 	%rd77, %rd72, %rd76;
	add.s64 	%rd78, %rd3, %rd77;
	st.global.u8 	[%rd78+41943040], %rs72;
	ld.global.nc.u8 	%rs73, [%rd6+41120];
	cvt.u16.u8 	%rs74, %rs73;
	cvt.u64.u32 	%rd79, %r37;
	add.s64 	%rd80, %rd71, %rd79;
	add.s64 	%rd81, %rd3, %rd80;
	st.global.u8 	[%rd81+41943040], %rs74;
	ld.global.nc.u8 	%rs75, [%rd6+41160];
	cvt.u16.u8 	%rs76, %rs75;
	cvt.u64.u32 	%rd82, %r41;
	add.s64 	%rd83, %rd72, %rd82;
	add.s64 	%rd84, %rd3, %rd83;
	st.global.u8 	[%rd84+41943040], %rs76;
	ld.global.nc.u8 	%rs77, [%rd6+41200];
	cvt.u16.u8 	%rs78, %rs77;
	cvt.u64.u32 	%rd85, %r45;
	add.s64 	%rd86, %rd71, %rd85;
	add.s64 	%rd87, %rd3, %rd86;
	st.global.u8 	[%rd87+41943040], %rs78;
	ld.global.nc.u8 	%rs79, [%rd6+41240];
	cvt.u16.u8 	%rs80, %rs79;
	cvt.u64.u32 	%rd88, %r49;
	add.s64 	%rd89, %rd72, %rd88;
	add.s64 	%rd90, %rd3, %rd89;
	st.global.u8 	[%rd90+41943040], %rs80;
	ld.global.nc.u8 	%rs81, [%rd6+41280];
	cvt.u16.u8 	%rs82, %rs81;
	cvt.u64.u32 	%rd91, %r53;
	add.s64 	%rd92, %rd71, %rd91;
	add.s64 	%rd93, %rd3, %rd92;
	st.global.u8 	[%rd93+41943040], %rs82;
	ld.global.nc.u8 	%rs83, [%rd6+41320];
	cvt.u16.u8 	%rs84, %rs83;
	cvt.u64.u32 	%rd94, %r57;
	add.s64 	%rd95, %rd72, %rd94;
	add.s64 	%rd96, %rd3, %rd95;
	st.global.u8 	[%rd96+41943040], %rs84;
	ld.global.nc.u8 	%rs85, [%rd6+41360];
	cvt.u16.u8 	%rs86, %rs85;
	cvt.u64.u32 	%rd97, %r61;
	add.s64 	%rd98, %rd71, %rd97;
	add.s64 	%rd99, %rd3, %rd98;
	st.global.u8 	[%rd99+41943040], %rs86;
	ld.global.nc.u8 	%rs87, [%rd6+41400];
	cvt.u16.u8 	%rs88, %rs87;
	cvt.u64.u32 	%rd100, %r65;
	add.s64 	%rd101, %rd72, %rd100;
	add.s64 	%rd102, %rd3, %rd101;
	st.global.u8 	[%rd102+41943040], %rs88;
	ld.global.nc.u8 	%rs89, [%rd6+41440];
	cvt.u16.u8 	%rs90, %rs89;
	cvt.u64.u32 	%rd103, %r69;
	add.s64 	%rd104, %rd71, %rd103;
	add.s64 	%rd105, %rd3, %rd104;
	st.global.u8 	[%rd105+41943040], %rs90;
	ld.global.nc.u8 	%rs91, [%rd6+41480];
	cvt.u16.u8 	%rs92, %rs91;
	cvt.u64.u32 	%rd106, %r73;
	add.s64 	%rd107, %rd72, %rd106;
	add.s64 	%rd108, %rd3, %rd107;
	st.global.u8 	[%rd108+41943040], %rs92;
	ld.global.nc.u8 	%rs93, [%rd6+41520];
	cvt.u16.u8 	%rs94, %rs93;
	cvt.u64.u32 	%rd109, %r77;
	add.s64 	%rd110, %rd71, %rd109;
	add.s64 	%rd111, %rd3, %rd110;
	st.global.u8 	[%rd111+41943040], %rs94;
	ld.global.nc.u8 	%rs95, [%rd6+41560];
	cvt.u16.u8 	%rs96, %rs95;
	cvt.u64.u32 	%rd112, %r81;
	add.s64 	%rd113, %rd72, %rd112;
	add.s64 	%rd114, %rd3, %rd113;
	st.global.u8 	[%rd114+41943040], %rs96;
	ld.global.nc.u8 	%rs97, [%rd6+41600];
	cvt.u16.u8 	%rs98, %rs97;
	cvt.u64.u32 	%rd115, %r85;
	add.s64 	%rd116, %rd71, %rd115;
	add.s64 	%rd117, %rd3, %rd116;
	st.global.u8 	[%rd117+41943040], %rs98;
	ld.global.nc.u8 	%rs99, [%rd6+41640];
	cvt.u16.u8 	%rs100, %rs99;
	cvt.u64.u32 	%rd118, %r89;
	add.s64 	%rd119, %rd72, %rd118;
	add.s64 	%rd120, %rd3, %rd119;
	st.global.u8 	[%rd120+41943040], %rs100;
	ld.global.nc.u8 	%rs101, [%rd6+41680];
	cvt.u16.u8 	%rs102, %rs101;
	cvt.u64.u32 	%rd121, %r93;
	add.s64 	%rd122, %rd71, %rd121;
	add.s64 	%rd123, %rd3, %rd122;
	st.global.u8 	[%rd123+41943040], %rs102;
	ld.global.nc.u8 	%rs103, [%rd6+41720];
	cvt.u16.u8 	%rs104, %rs103;
	cvt.u64.u32 	%rd124, %r97;
	add.s64 	%rd125, %rd72, %rd124;
	add.s64 	%rd126, %rd3, %rd125;
	st.global.u8 	[%rd126+41943040], %rs104;
	ld.global.nc.u8 	%rs105, [%rd6+41760];
	cvt.u16.u8 	%rs106, %rs105;
	cvt.u64.u32 	%rd127, %r101;
	add.s64 	%rd128, %rd71, %rd127;
	add.s64 	%rd129, %rd3, %rd128;
	st.global.u8 	[%rd129+41943040], %rs106;
	ld.global.nc.u8 	%rs107, [%rd6+41800];
	cvt.u16.u8 	%rs108, %rs107;
	cvt.u64.u32 	%rd130, %r105;
	add.s64 	%rd131, %rd72, %rd130;
	add.s64 	%rd132, %rd3, %rd131;
	st.global.u8 	[%rd132+41943040], %rs108;
	ld.global.nc.u8 	%rs109, [%rd6+41840];
	cvt.u16.u8 	%rs110, %rs109;
	cvt.u64.u32 	%rd133, %r109;
	add.s64 	%rd134, %rd71, %rd133;
	add.s64 	%rd135, %rd3, %rd134;
	st.global.u8 	[%rd135+41943040], %rs110;
	ld.global.nc.u8 	%rs111, [%rd6+41880];
	cvt.u16.u8 	%rs112, %rs111;
	cvt.u64.u32 	%rd136, %r113;
	add.s64 	%rd137, %rd72, %rd136;
	add.s64 	%rd138, %rd3, %rd137;
	st.global.u8 	[%rd138+41943040], %rs112;
	ld.global.nc.u8 	%rs113, [%rd6+41920];
	cvt.u16.u8 	%rs114, %rs113;
	cvt.u64.u32 	%rd139, %r117;
	add.s64 	%rd140, %rd71, %rd139;
	add.s64 	%rd141, %rd3, %rd140;
	st.global.u8 	[%rd141+41943040], %rs114;
	ld.global.nc.u8 	%rs115, [%rd6+41960];
	cvt.u16.u8 	%rs116, %rs115;
	cvt.u64.u32 	%rd142, %r121;
	add.s64 	%rd143, %rd72, %rd142;
	add.s64 	%rd144, %rd3, %rd143;
	st.global.u8 	[%rd144+41943040], %rs116;
	ld.global.nc.u8 	%rs117, [%rd6+42000];
	cvt.u16.u8 	%rs118, %rs117;
	cvt.u64.u32 	%rd145, %r125;
	add.s64 	%rd146, %rd71, %rd145;
	add.s64 	%rd147, %rd3, %rd146;
	st.global.u8 	[%rd147+41943040], %rs118;
	ld.global.nc.u8 	%rs119, [%rd6+42040];
	cvt.u16.u8 	%rs120, %rs119;
	cvt.u64.u32 	%rd148, %r129;
	add.s64 	%rd149, %rd72, %rd148;
	add.s64 	%rd150, %rd3, %rd149;
	st.global.u8 	[%rd150+41943040], %rs120;
	ld.global.nc.u8 	%rs121, [%rd6+42080];
	cvt.u16.u8 	%rs122, %rs121;
	cvt.u64.u32 	%rd151, %r133;
	add.s64 	%rd152, %rd71, %rd151;
	add.s64 	%rd153, %rd3, %rd152;
	st.global.u8 	[%rd153+41943040], %rs122;
	ld.global.nc.u8 	%rs123, [%rd6+42120];
	cvt.u16.u8 	%rs124, %rs123;
	cvt.u64.u32 	%rd154, %r137;
	add.s64 	%rd155, %rd72, %rd154;
	add.s64 	%rd156, %rd3, %rd155;
	st.global.u8 	[%rd156+41943040], %rs124;
	ld.global.nc.u8 	%rs125, [%rd6+42160];
	cvt.u16.u8 	%rs126, %rs125;
	cvt.u64.u32 	%rd157, %r141;
	add.s64 	%rd158, %rd71, %rd157;
	add.s64 	%rd159, %rd3, %rd158;
	st.global.u8 	[%rd159+41943040], %rs126;
	ld.global.nc.u8 	%rs127, [%rd6+42200];
	cvt.u16.u8 	%rs128, %rs127;
	cvt.u64.u32 	%rd160, %r145;
	add.s64 	%rd161, %rd72, %rd160;
	add.s64 	%rd162, %rd3, %rd161;
	st.global.u8 	[%rd162+41943040], %rs128;
	ld.global.nc.u8 	%rs129, [%rd6+81920];
	cvt.u16.u8 	%rs130, %rs129;
	st.global.u8 	[%rd8+83886080], %rs130;
	ld.global.nc.u8 	%rs131, [%rd6+81960];
	cvt.u16.u8 	%rs132, %rs131;
	st.global.u8 	[%rd10+83886080], %rs132;
	ld.global.nc.u8 	%rs133, [%rd6+82000];
	cvt.u16.u8 	%rs134, %rs133;
	st.global.u8 	[%rd75+83886080], %rs134;
	ld.global.nc.u8 	%rs135, [%rd6+82040];
	cvt.u16.u8 	%rs136, %rs135;
	st.global.u8 	[%rd78+83886080], %rs136;
	ld.global.nc.u8 	%rs137, [%rd6+82080];
	cvt.u16.u8 	%rs138, %rs137;
	st.global.u8 	[%rd81+83886080], %rs138;
	ld.global.nc.u8 	%rs139, [%rd6+82120];
	cvt.u16.u8 	%rs140, %rs139;
	st.global.u8 	[%rd84+83886080], %rs140;
	ld.global.nc.u8 	%rs141, [%rd6+82160];
	cvt.u16.u8 	%rs142, %rs141;
	st.global.u8 	[%rd87+83886080], %rs142;
	ld.global.nc.u8 	%rs143, [%rd6+82200];
	cvt.u16.u8 	%rs144, %rs143;
	st.global.u8 	[%rd90+83886080], %rs144;
	ld.global.nc.u8 	%rs145, [%rd6+82240];
	cvt.u16.u8 	%rs146, %rs145;
	st.global.u8 	[%rd93+83886080], %rs146;
	ld.global.nc.u8 	%rs147, [%rd6+82280];
	cvt.u16.u8 	%rs148, %rs147;
	st.global.u8 	[%rd96+83886080], %rs148;
	ld.global.nc.u8 	%rs149, [%rd6+82320];
	cvt.u16.u8 	%rs150, %rs149;
	st.global.u8 	[%rd99+83886080], %rs150;
	ld.global.nc.u8 	%rs151, [%rd6+82360];
	cvt.u16.u8 	%rs152, %rs151;
	st.global.u8 	[%rd102+83886080], %rs152;
	ld.global.nc.u8 	%rs153, [%rd6+82400];
	cvt.u16.u8 	%rs154, %rs153;
	st.global.u8 	[%rd105+83886080], %rs154;
	ld.global.nc.u8 	%rs155, [%rd6+82440];
	cvt.u16.u8 	%rs156, %rs155;
	st.global.u8 	[%rd108+83886080], %rs156;
	ld.global.nc.u8 	%rs157, [%rd6+82480];
	cvt.u16.u8 	%rs158, %rs157;
	st.global.u8 	[%rd111+83886080], %rs158;
	ld.global.nc.u8 	%rs159, [%rd6+82520];
	cvt.u16.u8 	%rs160, %rs159;
	st.global.u8 	[%rd114+83886080], %rs160;
	ld.global.nc.u8 	%rs161, [%rd6+82560];
	cvt.u16.u8 	%rs162, %rs161;
	st.global.u8 	[%rd117+83886080], %rs162;
	ld.global.nc.u8 	%rs163, [%rd6+82600];
	cvt.u16.u8 	%rs164, %rs163;
	st.global.u8 	[%rd120+83886080], %rs164;
	ld.global.nc.u8 	%rs165, [%rd6+82640];
	cvt.u16.u8 	%rs166, %rs165;
	st.global.u8 	[%rd123+83886080], %rs166;
	ld.global.nc.u8 	%rs167, [%rd6+82680];
	cvt.u16.u8 	%rs168, %rs167;
	st.global.u8 	[%rd126+83886080], %rs168;
	ld.global.nc.u8 	%rs169, [%rd6+82720];
	cvt.u16.u8 	%rs170, %rs169;
	st.global.u8 	[%rd129+83886080], %rs170;
	ld.global.nc.u8 	%rs171, [%rd6+82760];
	cvt.u16.u8 	%rs172, %rs171;
	st.global.u8 	[%rd132+83886080], %rs172;
	ld.global.nc.u8 	%rs173, [%rd6+82800];
	cvt.u16.u8 	%rs174, %rs173;
	st.global.u8 	[%rd135+83886080], %rs174;
	ld.global.nc.u8 	%rs175, [%rd6+82840];
	cvt.u16.u8 	%rs176, %rs175;
	st.global.u8 	[%rd138+83886080], %rs176;
	ld.global.nc.u8 	%rs177, [%rd6+82880];
	cvt.u16.u8 	%rs178, %rs177;
	st.global.u8 	[%rd141+83886080], %rs178;
	ld.global.nc.u8 	%rs179, [%rd6+82920];
	cvt.u16.u8 	%rs180, %rs179;
	st.global.u8 	[%rd144+83886080], %rs180;
	ld.global.nc.u8 	%rs181, [%rd6+82960];
	cvt.u16.u8 	%rs182, %rs181;
	st.global.u8 	[%rd147+83886080], %rs182;
	ld.global.nc.u8 	%rs183, [%rd6+83000];
	cvt.u16.u8 	%rs184, %rs183;
	st.global.u8 	[%rd150+83886080], %rs184;
	ld.global.nc.u8 	%rs185, [%rd6+83040];
	cvt.u16.u8 	%rs186, %rs185;
	st.global.u8 	[%rd153+83886080], %rs186;
	ld.global.nc.u8 	%rs187, [%rd6+83080];
	cvt.u16.u8 	%rs188, %rs187;
	st.global.u8 	[%rd156+83886080], %rs188;
	ld.global.nc.u8 	%rs189, [%rd6+83120];
	cvt.u16.u8 	%rs190, %rs189;
	st.global.u8 	[%rd159+83886080], %rs190;
	ld.global.nc.u8 	%rs191, [%rd6+83160];
	cvt.u16.u8 	%rs192, %rs191;
	st.global.u8 	[%rd162+83886080], %rs192;
	ld.global.nc.u8 	%rs193, [%rd6+122880];
	cvt.u16.u8 	%rs194, %rs193;
	st.global.u8 	[%rd8+125829120], %rs194;
	ld.global.nc.u8 	%rs195, [%rd6+122920];
	cvt.u16.u8 	%rs196, %rs195;
	st.global.u8 	[%rd10+125829120], %rs196;
	ld.global.nc.u8 	%rs197, [%rd6+122960];
	cvt.u16.u8 	%rs198, %rs197;
	st.global.u8 	[%rd75+125829120], %rs198;
	ld.global.nc.u8 	%rs199, [%rd6+123000];
	cvt.u16.u8 	%rs200, %rs199;
	st.global.u8 	[%rd78+125829120], %rs200;
	ld.global.nc.u8 	%rs201, [%rd6+123040];
	cvt.u16.u8 	%rs202, %rs201;
	st.global.u8 	[%rd81+125829120], %rs202;
	ld.global.nc.u8 	%rs203, [%rd6+123080];
	cvt.u16.u8 	%rs204, %rs203;
	st.global.u8 	[%rd84+125829120], %rs204;
	ld.global.nc.u8 	%rs205, [%rd6+123120];
	cvt.u16.u8 	%rs206, %rs205;
	st.global.u8 	[%rd87+125829120], %rs206;
	ld.global.nc.u8 	%rs207, [%rd6+123160];
	cvt.u16.u8 	%rs208, %rs207;
	st.global.u8 	[%rd90+125829120], %rs208;
	ld.global.nc.u8 	%rs209, [%rd6+123200];
	cvt.u16.u8 	%rs210, %rs209;
	st.global.u8 	[%rd93+125829120], %rs210;
	ld.global.nc.u8 	%rs211, [%rd6+123240];
	cvt.u16.u8 	%rs212, %rs211;
	st.global.u8 	[%rd96+125829120], %rs212;
	ld.global.nc.u8 	%rs213, [%rd6+123280];
	cvt.u16.u8 	%rs214, %rs213;
	st.global.u8 	[%rd99+125829120], %rs214;
	ld.global.nc.u8 	%rs215, [%rd6+123320];
	cvt.u16.u8 	%rs216, %rs215;
	st.global.u8 	[%rd102+125829120], %rs216;
	ld.global.nc.u8 	%rs217, [%rd6+123360];
	cvt.u16.u8 	%rs218, %rs217;
	st.global.u8 	[%rd105+125829120], %rs218;
	ld.global.nc.u8 	%rs219, [%rd6+123400];
	cvt.u16.u8 	%rs220, %rs219;
	st.global.u8 	[%rd108+125829120], %rs220;
	ld.global.nc.u8 	%rs221, [%rd6+123440];
	cvt.u16.u8 	%rs222, %rs221;
	st.global.u8 	[%rd111+125829120], %rs222;
	ld.global.nc.u8 	%rs223, [%rd6+123480];
	cvt.u16.u8 	%rs224, %rs223;
	st.global.u8 	[%rd114+125829120], %rs224;
	ld.global.nc.u8 	%rs225, [%rd6+123520];
	cvt.u16.u8 	%rs226, %rs225;
	st.global.u8 	[%rd117+125829120], %rs226;
	ld.global.nc.u8 	%rs227, [%rd6+123560];
	cvt.u16.u8 	%rs228, %rs227;
	st.global.u8 	[%rd120+125829120], %rs228;
	ld.global.nc.u8 	%rs229, [%rd6+123600];
	cvt.u16.u8 	%rs230, %rs229;
	st.global.u8 	[%rd123+125829120], %rs230;
	ld.global.nc.u8 	%rs231, [%rd6+123640];
	cvt.u16.u8 	%rs232, %rs231;
	st.global.u8 	[%rd126+125829120], %rs232;
	ld.global.nc.u8 	%rs233, [%rd6+123680];
	cvt.u16.u8 	%rs234, %rs233;
	st.global.u8 	[%rd129+125829120], %rs234;
	ld.global.nc.u8 	%rs235, [%rd6+123720];
	cvt.u16.u8 	%rs236, %rs235;
	st.global.u8 	[%rd132+125829120], %rs236;
	ld.global.nc.u8 	%rs237, [%rd6+123760];
	cvt.u16.u8 	%rs238, %rs237;
	st.global.u8 	[%rd135+125829120], %rs238;
	ld.global.nc.u8 	%rs239, [%rd6+123800];
	cvt.u16.u8 	%rs240, %rs239;
	st.global.u8 	[%rd138+125829120], %rs240;
	ld.global.nc.u8 	%rs241, [%rd6+123840];
	cvt.u16.u8 	%rs242, %rs241;
	st.global.u8 	[%rd141+125829120], %rs242;
	ld.global.nc.u8 	%rs243, [%rd6+123880];
	cvt.u16.u8 	%rs244, %rs243;
	st.global.u8 	[%rd144+125829120], %rs244;
	ld.global.nc.u8 	%rs245, [%rd6+123920];
	cvt.u16.u8 	%rs246, %rs245;
	st.global.u8 	[%rd147+125829120], %rs246;
	ld.global.nc.u8 	%rs247, [%rd6+123960];
	cvt.u16.u8 	%rs248, %rs247;
	st.global.u8 	[%rd150+125829120], %rs248;
	ld.global.nc.u8 	%rs249, [%rd6+124000];
	cvt.u16.u8 	%rs250, %rs249;
	st.global.u8 	[%rd153+125829120], %rs250;
	ld.global.nc.u8 	%rs251, [%rd6+124040];
	cvt.u16.u8 	%rs252, %rs251;
	st.global.u8 	[%rd156+125829120], %rs252;
	ld.global.nc.u8 	%rs253, [%rd6+124080];
	cvt.u16.u8 	%rs254, %rs253;
	st.global.u8 	[%rd159+125829120], %rs254;
	ld.global.nc.u8 	%rs255, [%rd6+124120];
	cvt.u16.u8 	%rs256, %rs255;
	st.global.u8 	[%rd162+125829120], %rs256;
	ld.global.nc.u8 	%rs257, [%rd6+163840];
	cvt.u16.u8 	%rs258, %rs257;
	st.global.u8 	[%rd8+167772160], %rs258;
	ld.global.nc.u8 	%rs259, [%rd6+163880];
	cvt.u16.u8 	%rs260, %rs259;
	st.global.u8 	[%rd10+167772160], %rs260;
	ld.global.nc.u8 	%rs261, [%rd6+163920];
	cvt.u16.u8 	%rs262, %rs261;
	st.global.u8 	[%rd75+167772160], %rs262;
	ld.global.nc.u8 	%rs263, [%rd6+163960];
	cvt.u16.u8 	%rs264, %rs263;
	st.global.u8 	[%rd78+167772160], %rs264;
	ld.global.nc.u8 	%rs265, [%rd6+164000];
	cvt.u16.u8 	%rs266, %rs265;
	st.global.u8 	[%rd81+167772160], %rs266;
	ld.global.nc.u8 	%rs267, [%rd6+164040];
	cvt.u16.u8 	%rs268, %rs267;
	st.global.u8 	[%rd84+167772160], %rs268;
	ld.global.nc.u8 	%rs269, [%rd6+164080];
	cvt.u16.u8 	%rs270, %rs269;
	st.global.u8 	[%rd87+167772160], %rs270;
	ld.global.nc.u8 	%rs271, [%rd6+164120];
	cvt.u16.u8 	%rs272, %rs271;
	st.global.u8 	[%rd90+167772160], %rs272;
	ld.global.nc.u8 	%rs273, [%rd6+164160];
	cvt.u16.u8 	%rs274, %rs273;
	st.global.u8 	[%rd93+167772160], %rs274;
	ld.global.nc.u8 	%rs275, [%rd6+164200];
	cvt.u16.u8 	%rs276, %rs275;
	st.global.u8 	[%rd96+167772160], %rs276;
	ld.global.nc.u8 	%rs277, [%rd6+164240];
	cvt.u16.u8 	%rs278, %rs277;
	st.global.u8 	[%rd99+167772160], %rs278;
	ld.global.nc.u8 	%rs279, [%rd6+164280];
	cvt.u16.u8 	%rs280, %rs279;
	st.global.u8 	[%rd102+167772160], %rs280;
	ld.global.nc.u8 	%rs281, [%rd6+164320];
	cvt.u16.u8 	%rs282, %rs281;
	st.global.u8 	[%rd105+167772160], %rs282;
	ld.global.nc.u8 	%rs283, [%rd6+164360];
	cvt.u16.u8 	%rs284, %rs283;
	st.global.u8 	[%rd108+167772160], %rs284;
	ld.global.nc.u8 	%rs285, [%rd6+164400];
	cvt.u16.u8 	%rs286, %rs285;
	st.global.u8 	[%rd111+167772160], %rs286;
	ld.global.nc.u8 	%rs287, [%rd6+164440];
	cvt.u16.u8 	%rs288, %rs287;
	st.global.u8 	[%rd114+167772160], %rs288;
	ld.global.nc.u8 	%rs289, [%rd6+164480];
	cvt.u16.u8 	%rs290, %rs289;
	st.global.u8 	[%rd117+167772160], %rs290;
	ld.global.nc.u8 	%rs291, [%rd6+164520];
	cvt.u16.u8 	%rs292, %rs291;
	st.global.u8 	[%rd120+167772160], %rs292;
	ld.global.nc.u8 	%rs293, [%rd6+164560];
	cvt.u16.u8 	%rs294, %rs293;
	st.global.u8 	[%rd123+167772160], %rs294;
	ld.global.nc.u8 	%rs295, [%rd6+164600];
	cvt.u16.u8 	%rs296, %rs295;
	st.global.u8 	[%rd126+167772160], %rs296;
	ld.global.nc.u8 	%rs297, [%rd6+164640];
	cvt.u16.u8 	%rs298, %rs297;
	st.global.u8 	[%rd129+167772160], %rs298;
	ld.global.nc.u8 	%rs299, [%rd6+164680];
	cvt.u16.u8 	%rs300, %rs299;
	st.global.u8 	[%rd132+167772160], %rs300;
	ld.global.nc.u8 	%rs301, [%rd6+164720];
	cvt.u16.u8 	%rs302, %rs301;
	st.global.u8 	[%rd135+167772160], %rs302;
	ld.global.nc.u8 	%rs303, [%rd6+164760];
	cvt.u16.u8 	%rs304, %rs303;
	st.global.u8 	[%rd138+167772160], %rs304;
	ld.global.nc.u8 	%rs305, [%rd6+164800];
	cvt.u16.u8 	%rs306, %rs305;
	st.global.u8 	[%rd141+167772160], %rs306;
	ld.global.nc.u8 	%rs307, [%rd6+164840];
	cvt.u16.u8 	%rs308, %rs307;
	st.global.u8 	[%rd144+167772160], %rs308;
	ld.global.nc.u8 	%rs309, [%rd6+164880];
	cvt.u16.u8 	%rs310, %rs309;
	st.global.u8 	[%rd147+167772160], %rs310;
	ld.global.nc.u8 	%rs311, [%rd6+164920];
	cvt.u16.u8 	%rs312, %rs311;
	st.global.u8 	[%rd150+167772160], %rs312;
	ld.global.nc.u8 	%rs313, [%rd6+164960];
	cvt.u16.u8 	%rs314, %rs313;
	st.global.u8 	[%rd153+167772160], %rs314;
	ld.global.nc.u8 	%rs315, [%rd6+165000];
	cvt.u16.u8 	%rs316, %rs315;
	st.global.u8 	[%rd156+167772160], %rs316;
	ld.global.nc.u8 	%rs317, [%rd6+165040];
	cvt.u16.u8 	%rs318, %rs317;
	st.global.u8 	[%rd159+167772160], %rs318;
	ld.global.nc.u8 	%rs319, [%rd6+165080];
	cvt.u16.u8 	%rs320, %rs319;
	st.global.u8 	[%rd162+167772160], %rs320;
	ld.global.nc.u8 	%rs321, [%rd6+204800];
	cvt.u16.u8 	%rs322, %rs321;
	st.global.u8 	[%rd8+209715200], %rs322;
	ld.global.nc.u8 	%rs323, [%rd6+204840];
	cvt.u16.u8 	%rs324, %rs323;
	st.global.u8 	[%rd10+209715200], %rs324;
	ld.global.nc.u8 	%rs325, [%rd6+204880];
	cvt.u16.u8 	%rs326, %rs325;
	st.global.u8 	[%rd75+209715200], %rs326;
	ld.global.nc.u8 	%rs327, [%rd6+204920];
	cvt.u16.u8 	%rs328, %rs327;
	st.global.u8 	[%rd78+209715200], %rs328;
	ld.global.nc.u8 	%rs329, [%rd6+204960];
	cvt.u16.u8 	%rs330, %rs329;
	st.global.u8 	[%rd81+209715200], %rs330;
	ld.global.nc.u8 	%rs331, [%rd6+205000];
	cvt.u16.u8 	%rs332, %rs331;
	st.global.u8 	[%rd84+209715200], %rs332;
	ld.global.nc.u8 	%rs333, [%rd6+205040];
	cvt.u16.u8 	%rs334, %rs333;
	st.global.u8 	[%rd87+209715200], %rs334;
	ld.global.nc.u8 	%rs335, [%rd6+205080];
	cvt.u16.u8 	%rs336, %rs335;
	st.global.u8 	[%rd90+209715200], %rs336;
	ld.global.nc.u8 	%rs337, [%rd6+205120];
	cvt.u16.u8 	%rs338, %rs337;
	st.global.u8 	[%rd93+209715200], %rs338;
	ld.global.nc.u8 	%rs339, [%rd6+205160];
	cvt.u16.u8 	%rs340, %rs339;
	st.global.u8 	[%rd96+209715200], %rs340;
	ld.global.nc.u8 	%rs341, [%rd6+205200];
	cvt.u16.u8 	%rs342, %rs341;
	st.global.u8 	[%rd99+209715200], %rs342;
	ld.global.nc.u8 	%rs343, [%rd6+205240];
	cvt.u16.u8 	%rs344, %rs343;
	st.global.u8 	[%rd102+209715200], %rs344;
	ld.global.nc.u8 	%rs345, [%rd6+205280];
	cvt.u16.u8 	%rs346, %rs345;
	st.global.u8 	[%rd105+209715200], %rs346;
	ld.global.nc.u8 	%rs347, [%rd6+205320];
	cvt.u16.u8 	%rs348, %rs347;
	st.global.u8 	[%rd108+209715200], %rs348;
	ld.global.nc.u8 	%rs349, [%rd6+205360];
	cvt.u16.u8 	%rs350, %rs349;
	st.global.u8 	[%rd111+209715200], %rs350;
	ld.global.nc.u8 	%rs351, [%rd6+205400];
	cvt.u16.u8 	%rs352, %rs351;
	st.global.u8 	[%rd114+209715200], %rs352;
	ld.global.nc.u8 	%rs353, [%rd6+205440];
	cvt.u16.u8 	%rs354, %rs353;
	st.global.u8 	[%rd117+209715200], %rs354;
	ld.global.nc.u8 	%rs355, [%rd6+205480];
	cvt.u16.u8 	%rs356, %rs355;
	st.global.u8 	[%rd120+209715200], %rs356;
	ld.global.nc.u8 	%rs357, [%rd6+205520];
	cvt.u16.u8 	%rs358, %rs357;
	st.global.u8 	[%rd123+209715200], %rs358;
	ld.global.nc.u8 	%rs359, [%rd6+205560];
	cvt.u16.u8 	%rs360, %rs359;
	st.global.u8 	[%rd126+209715200], %rs360;
	ld.global.nc.u8 	%rs361, [%rd6+205600];
	cvt.u16.u8 	%rs362, %rs361;
	st.global.u8 	[%rd129+209715200], %rs362;
	ld.global.nc.u8 	%rs363, [%rd6+205640];
	cvt.u16.u8 	%rs364, %rs363;
	st.global.u8 	[%rd132+209715200], %rs364;
	ld.global.nc.u8 	%rs365, [%rd6+205680];
	cvt.u16.u8 	%rs366, %rs365;
	st.global.u8 	[%rd135+209715200], %rs366;
	ld.global.nc.u8 	%rs367, [%rd6+205720];
	cvt.u16.u8 	%rs368, %rs367;
	st.global.u8 	[%rd138+209715200], %rs368;
	ld.global.nc.u8 	%rs369, [%rd6+205760];
	cvt.u16.u8 	%rs370, %rs369;
	st.global.u8 	[%rd141+209715200], %rs370;
	ld.global.nc.u8 	%rs371, [%rd6+205800];
	cvt.u16.u8 	%rs372, %rs371;
	st.global.u8 	[%rd144+209715200], %rs372;
	ld.global.nc.u8 	%rs373, [%rd6+205840];
	cvt.u16.u8 	%rs374, %rs373;
	st.global.u8 	[%rd147+209715200], %rs374;
	ld.global.nc.u8 	%rs375, [%rd6+205880];
	cvt.u16.u8 	%rs376, %rs375;
	st.global.u8 	[%rd150+209715200], %rs376;
	ld.global.nc.u8 	%rs377, [%rd6+205920];
	cvt.u16.u8 	%rs378, %rs377;
	st.global.u8 	[%rd153+209715200], %rs378;
	ld.global.nc.u8 	%rs379, [%rd6+205960];
	cvt.u16.u8 	%rs380, %rs379;
	st.global.u8 	[%rd156+209715200], %rs380;
	ld.global.nc.u8 	%rs381, [%rd6+206000];
	cvt.u16.u8 	%rs382, %rs381;
	st.global.u8 	[%rd159+209715200], %rs382;
	ld.global.nc.u8 	%rs383, [%rd6+206040];
	cvt.u16.u8 	%rs384, %rs383;
	st.global.u8 	[%rd162+209715200], %rs384;
	ld.global.nc.u8 	%rs385, [%rd6+245760];
	cvt.u16.u8 	%rs386, %rs385;
	st.global.u8 	[%rd8+251658240], %rs386;
	ld.global.nc.u8 	%rs387, [%rd6+245800];
	cvt.u16.u8 	%rs388, %rs387;
	st.global.u8 	[%rd10+251658240], %rs388;
	ld.global.nc.u8 	%rs389, [%rd6+245840];
	cvt.u16.u8 	%rs390, %rs389;
	st.global.u8 	[%rd75+251658240], %rs390;
	ld.global.nc.u8 	%rs391, [%rd6+245880];
	cvt.u16.u8 	%rs392, %rs391;
	st.global.u8 	[%rd78+251658240], %rs392;
	ld.global.nc.u8 	%rs393, [%rd6+245920];
	cvt.u16.u8 	%rs394, %rs393;
	st.global.u8 	[%rd81+251658240], %rs394;
	ld.global.nc.u8 	%rs395, [%rd6+245960];
	cvt.u16.u8 	%rs396, %rs395;
	st.global.u8 	[%rd84+251658240], %rs396;
	ld.global.nc.u8 	%rs397, [%rd6+246000];
	cvt.u16.u8 	%rs398, %rs397;
	st.global.u8 	[%rd87+251658240], %rs398;
	ld.global.nc.u8 	%rs399, [%rd6+246040];
	cvt.u16.u8 	%rs400, %rs399;
	st.global.u8 	[%rd90+251658240], %rs400;
	ld.global.nc.u8 	%rs401, [%rd6+246080];
	cvt.u16.u8 	%rs402, %rs401;
	st.global.u8 	[%rd93+251658240], %rs402;
	ld.global.nc.u8 	%rs403, [%rd6+246120];
	cvt.u16.u8 	%rs404, %rs403;
	st.global.u8 	[%rd96+251658240], %rs404;
	ld.global.nc.u8 	%rs405, [%rd6+246160];
	cvt.u16.u8 	%rs406, %rs405;
	st.global.u8 	[%rd99+251658240], %rs406;
	ld.global.nc.u8 	%rs407, [%rd6+246200];
	cvt.u16.u8 	%rs408, %rs407;
	st.global.u8 	[%rd102+251658240], %rs408;
	ld.global.nc.u8 	%rs409, [%rd6+246240];
	cvt.u16.u8 	%rs410, %rs409;
	st.global.u8 	[%rd105+251658240], %rs410;
	ld.global.nc.u8 	%rs411, [%rd6+246280];
	cvt.u16.u8 	%rs412, %rs411;
	st.global.u8 	[%rd108+251658240], %rs412;
	ld.global.nc.u8 	%rs413, [%rd6+246320];
	cvt.u16.u8 	%rs414, %rs413;
	st.global.u8 	[%rd111+251658240], %rs414;
	ld.global.nc.u8 	%rs415, [%rd6+246360];
	cvt.u16.u8 	%rs416, %rs415;
	st.global.u8 	[%rd114+251658240], %rs416;
	ld.global.nc.u8 	%rs417, [%rd6+246400];
	cvt.u16.u8 	%rs418, %rs417;
	st.global.u8 	[%rd117+251658240], %rs418;
	ld.global.nc.u8 	%rs419, [%rd6+246440];
	cvt.u16.u8 	%rs420, %rs419;
	st.global.u8 	[%rd120+251658240], %rs420;
	ld.global.nc.u8 	%rs421, [%rd6+246480];
	cvt.u16.u8 	%rs422, %rs421;
	st.global.u8 	[%rd123+251658240], %rs422;
	ld.global.nc.u8 	%rs423, [%rd6+246520];
	cvt.u16.u8 	%rs424, %rs423;
	st.global.u8 	[%rd126+251658240], %rs424;
	ld.global.nc.u8 	%rs425, [%rd6+246560];
	cvt.u16.u8 	%rs426, %rs425;
	st.global.u8 	[%rd129+251658240], %rs426;
	ld.global.nc.u8 	%rs427, [%rd6+246600];
	cvt.u16.u8 	%rs428, %rs427;
	st.global.u8 	[%rd132+251658240], %rs428;
	ld.global.nc.u8 	%rs429, [%rd6+246640];
	cvt.u16.u8 	%rs430, %rs429;
	st.global.u8 	[%rd135+251658240], %rs430;
	ld.global.nc.u8 	%rs431, [%rd6+246680];
	cvt.u16.u8 	%rs432, %rs431;
	st.global.u8 	[%rd138+251658240], %rs432;
	ld.global.nc.u8 	%rs433, [%rd6+246720];
	cvt.u16.u8 	%rs434, %rs433;
	st.global.u8 	[%rd141+251658240], %rs434;
	ld.global.nc.u8 	%rs435, [%rd6+246760];
	cvt.u16.u8 	%rs436, %rs435;
	st.global.u8 	[%rd144+251658240], %rs436;
	ld.global.nc.u8 	%rs437, [%rd6+246800];
	cvt.u16.u8 	%rs438, %rs437;
	st.global.u8 	[%rd147+251658240], %rs438;
	ld.global.nc.u8 	%rs439, [%rd6+246840];
	cvt.u16.u8 	%rs440, %rs439;
	st.global.u8 	[%rd150+251658240], %rs440;
	ld.global.nc.u8 	%rs441, [%rd6+246880];
	cvt.u16.u8 	%rs442, %rs441;
	st.global.u8 	[%rd153+251658240], %rs442;
	ld.global.nc.u8 	%rs443, [%rd6+246920];
	cvt.u16.u8 	%rs444, %rs443;
	st.global.u8 	[%rd156+251658240], %rs444;
	ld.global.nc.u8 	%rs445, [%rd6+246960];
	cvt.u16.u8 	%rs446, %rs445;
	st.global.u8 	[%rd159+251658240], %rs446;
	ld.global.nc.u8 	%rs447, [%rd6+247000];
	cvt.u16.u8 	%rs448, %rs447;
	st.global.u8 	[%rd162+251658240], %rs448;
	ld.global.nc.u8 	%rs449, [%rd6+286720];
	cvt.u16.u8 	%rs450, %rs449;
	st.global.u8 	[%rd8+293601280], %rs450;
	ld.global.nc.u8 	%rs451, [%rd6+286760];
	cvt.u16.u8 	%rs452, %rs451;
	st.global.u8 	[%rd10+293601280], %rs452;
	ld.global.nc.u8 	%rs453, [%rd6+286800];
	cvt.u16.u8 	%rs454, %rs453;
	st.global.u8 	[%rd75+293601280], %rs454;
	ld.global.nc.u8 	%rs455, [%rd6+286840];
	cvt.u16.u8 	%rs456, %rs455;
	st.global.u8 	[%rd78+293601280], %rs456;
	ld.global.nc.u8 	%rs457, [%rd6+286880];
	cvt.u16.u8 	%rs458, %rs457;
	st.global.u8 	[%rd81+293601280], %rs458;
	ld.global.nc.u8 	%rs459, [%rd6+286920];
	cvt.u16.u8 	%rs460, %rs459;
	st.global.u8 	[%rd84+293601280], %rs460;
	ld.global.nc.u8 	%rs461, [%rd6+286960];
	cvt.u16.u8 	%rs462, %rs461;
	st.global.u8 	[%rd87+293601280], %rs462;
	ld.global.nc.u8 	%rs463, [%rd6+287000];
	cvt.u16.u8 	%rs464, %rs463;
	st.global.u8 	[%rd90+293601280], %rs464;
	ld.global.nc.u8 	%rs465, [%rd6+287040];
	cvt.u16.u8 	%rs466, %rs465;
	st.global.u8 	[%rd93+293601280], %rs466;
	ld.global.nc.u8 	%rs467, [%rd6+287080];
	cvt.u16.u8 	%rs468, %rs467;
	st.global.u8 	[%rd96+293601280], %rs468;
	ld.global.nc.u8 	%rs469, [%rd6+287120];
	cvt.u16.u8 	%rs470, %rs469;
	st.global.u8 	[%rd99+293601280], %rs470;
	ld.global.nc.u8 	%rs471, [%rd6+287160];
	cvt.u16.u8 	%rs472, %rs471;
	st.global.u8 	[%rd102+293601280], %rs472;
	ld.global.nc.u8 	%rs473, [%rd6+287200];
	cvt.u16.u8 	%rs474, %rs473;
	st.global.u8 	[%rd105+293601280], %rs474;
	ld.global.nc.u8 	%rs475, [%rd6+287240];
	cvt.u16.u8 	%rs476, %rs475;
	st.global.u8 	[%rd108+293601280], %rs476;
	ld.global.nc.u8 	%rs477, [%rd6+287280];
	cvt.u16.u8 	%rs478, %rs477;
	st.global.u8 	[%rd111+293601280], %rs478;
	ld.global.nc.u8 	%rs479, [%rd6+287320];
	cvt.u16.u8 	%rs480, %rs479;
	st.global.u8 	[%rd114+293601280], %rs480;
	ld.global.nc.u8 	%rs481, [%rd6+287360];
	cvt.u16.u8 	%rs482, %rs481;
	st.global.u8 	[%rd117+293601280], %rs482;
	ld.global.nc.u8 	%rs483, [%rd6+287400];
	cvt.u16.u8 	%rs484, %rs483;
	st.global.u8 	[%rd120+293601280], %rs484;
	ld.global.nc.u8 	%rs485, [%rd6+287440];
	cvt.u16.u8 	%rs486, %rs485;
	st.global.u8 	[%rd123+293601280], %rs486;
	ld.global.nc.u8 	%rs487, [%rd6+287480];
	cvt.u16.u8 	%rs488, %rs487;
	st.global.u8 	[%rd126+293601280], %rs488;
	ld.global.nc.u8 	%rs489, [%rd6+287520];
	cvt.u16.u8 	%rs490, %rs489;
	st.global.u8 	[%rd129+293601280], %rs490;
	ld.global.nc.u8 	%rs491, [%rd6+287560];
	cvt.u16.u8 	%rs492, %rs491;
	st.global.u8 	[%rd132+293601280], %rs492;
	ld.global.nc.u8 	%rs493, [%rd6+287600];
	cvt.u16.u8 	%rs494, %rs493;
	st.global.u8 	[%rd135+293601280], %rs494;
	ld.global.nc.u8 	%rs495, [%rd6+287640];
	cvt.u16.u8 	%rs496, %rs495;
	st.global.u8 	[%rd138+293601280], %rs496;
	ld.global.nc.u8 	%rs497, [%rd6+287680];
	cvt.u16.u8 	%rs498, %rs497;
	st.global.u8 	[%rd141+293601280], %rs498;
	ld.global.nc.u8 	%rs499, [%rd6+287720];
	cvt.u16.u8 	%rs500, %rs499;
	st.global.u8 	[%rd144+293601280], %rs500;
	ld.global.nc.u8 	%rs501, [%rd6+287760];
	cvt.u16.u8 	%rs502, %rs501;
	st.global.u8 	[%rd147+293601280], %rs502;
	ld.global.nc.u8 	%rs503, [%rd6+287800];
	cvt.u16.u8 	%rs504, %rs503;
	st.global.u8 	[%rd150+293601280], %rs504;
	ld.global.nc.u8 	%rs505, [%rd6+287840];
	cvt.u16.u8 	%rs506, %rs505;
	st.global.u8 	[%rd153+293601280], %rs506;
	ld.global.nc.u8 	%rs507, [%rd6+287880];
	cvt.u16.u8 	%rs508, %rs507;
	st.global.u8 	[%rd156+293601280], %rs508;
	ld.global.nc.u8 	%rs509, [%rd6+287920];
	cvt.u16.u8 	%rs510, %rs509;
	st.global.u8 	[%rd159+293601280], %rs510;
	ld.global.nc.u8 	%rs511, [%rd6+287960];
	cvt.u16.u8 	%rs512, %rs511;
	st.global.u8 	[%rd162+293601280], %rs512;
	ld.global.nc.u8 	%rs513, [%rd6+1280];
	cvt.u16.u8 	%rs514, %rs513;
	st.global.u8 	[%rd8+1310720], %rs514;
	ld.global.nc.u8 	%rs515, [%rd6+1320];
	cvt.u16.u8 	%rs516, %rs515;
	st.global.u8 	[%rd10+1310720], %rs516;
	ld.global.nc.u8 	%rs517, [%rd6+1360];
	cvt.u16.u8 	%rs518, %rs517;
	st.global.u8 	[%rd75+1310720], %rs518;
	ld.global.nc.u8 	%rs519, [%rd6+1400];
	cvt.u16.u8 	%rs520, %rs519;
	st.global.u8 	[%rd78+1310720], %rs520;
	ld.global.nc.u8 	%rs521, [%rd6+1440];
	cvt.u16.u8 	%rs522, %rs521;
	st.global.u8 	[%rd81+1310720], %rs522;
	ld.global.nc.u8 	%rs523, [%rd6+1480];
	cvt.u16.u8 	%rs524, %rs523;
	st.global.u8 	[%rd84+1310720], %rs524;
	ld.global.nc.u8 	%rs525, [%rd6+1520];
	cvt.u16.u8 	%rs526, %rs525;
	st.global.u8 	[%rd87+1310720], %rs526;
	ld.global.nc.u8 	%rs527, [%rd6+1560];
	cvt.u16.u8 	%rs528, %rs527;
	st.global.u8 	[%rd90+1310720], %rs528;
	ld.global.nc.u8 	%rs529, [%rd6+1600];
	cvt.u16.u8 	%rs530, %rs529;
	st.global.u8 	[%rd93+1310720], %rs530;
	ld.global.nc.u8 	%rs531, [%rd6+1640];
	cvt.u16.u8 	%rs532, %rs531;
	st.global.u8 	[%rd96+1310720], %rs532;
	ld.global.nc.u8 	%rs533, [%rd6+1680];
	cvt.u16.u8 	%rs534, %rs533;
	st.global.u8 	[%rd99+1310720], %rs534;
	ld.global.nc.u8 	%rs535, [%rd6+1720];
	cvt.u16.u8 	%rs536, %rs535;
	st.global.u8 	[%rd102+1310720], %rs536;
	ld.global.nc.u8 	%rs537, [%rd6+1760];
	cvt.u16.u8 	%rs538, %rs537;
	st.global.u8 	[%rd105+1310720], %rs538;
	ld.global.nc.u8 	%rs539, [%rd6+1800];
	cvt.u16.u8 	%rs540, %rs539;
	st.global.u8 	[%rd108+1310720], %rs540;
	ld.global.nc.u8 	%rs541, [%rd6+1840];
	cvt.u16.u8 	%rs542, %rs541;
	st.global.u8 	[%rd111+1310720], %rs542;
	ld.global.nc.u8 	%rs543, [%rd6+1880];
	cvt.u16.u8 	%rs544, %rs543;
	st.global.u8 	[%rd114+1310720], %rs544;
	ld.global.nc.u8 	%rs545, [%rd6+1920];
	cvt.u16.u8 	%rs546, %rs545;
	st.global.u8 	[%rd117+1310720], %rs546;
	ld.global.nc.u8 	%rs547, [%rd6+1960];
	cvt.u16.u8 	%rs548, %rs547;
	st.global.u8 	[%rd120+1310720], %rs548;
	ld.global.nc.u8 	%rs549, [%rd6+2000];
	cvt.u16.u8 	%rs550, %rs549;
	st.global.u8 	[%rd123+1310720], %rs550;
	ld.global.nc.u8 	%rs551, [%rd6+2040];
	cvt.u16.u8 	%rs552, %rs551;
	st.global.u8 	[%rd126+1310720], %rs552;
	ld.global.nc.u8 	%rs553, [%rd6+2080];
	cvt.u16.u8 	%rs554, %rs553;
	st.global.u8 	[%rd129+1310720], %rs554;
	ld.global.nc.u8 	%rs555, [%rd6+2120];
	cvt.u16.u8 	%rs556, %rs555;
	st.global.u8 	[%rd132+1310720], %rs556;
	ld.global.nc.u8 	%rs557, [%rd6+2160];
	cvt.u16.u8 	%rs558, %rs557;
	st.global.u8 	[%rd135+1310720], %rs558;
	ld.global.nc.u8 	%rs559, [%rd6+2200];
	cvt.u16.u8 	%rs560, %rs559;
	st.global.u8 	[%rd138+1310720], %rs560;
	ld.global.nc.u8 	%rs561, [%rd6+2240];
	cvt.u16.u8 	%rs562, %rs561;
	st.global.u8 	[%rd141+1310720], %rs562;
	ld.global.nc.u8 	%rs563, [%rd6+2280];
	cvt.u16.u8 	%rs564, %rs563;
	st.global.u8 	[%rd144+1310720], %rs564;
	ld.global.nc.u8 	%rs565, [%rd6+2320];
	cvt.u16.u8 	%rs566, %rs565;
	st.global.u8 	[%rd147+1310720], %rs566;
	ld.global.nc.u8 	%rs567, [%rd6+2360];
	cvt.u16.u8 	%rs568, %rs567;
	st.global.u8 	[%rd150+1310720], %rs568;
	ld.global.nc.u8 	%rs569, [%rd6+2400];
	cvt.u16.u8 	%rs570, %rs569;
	st.global.u8 	[%rd153+1310720], %rs570;
	ld.global.nc.u8 	%rs571, [%rd6+2440];
	cvt.u16.u8 	%rs572, %rs571;
	st.global.u8 	[%rd156+1310720], %rs572;
	ld.global.nc.u8 	%rs573, [%rd6+2480];
	cvt.u16.u8 	%rs574, %rs573;
	st.global.u8 	[%rd159+1310720], %rs574;
	ld.global.nc.u8 	%rs575, [%rd6+2520];
	cvt.u16.u8 	%rs576, %rs575;
	st.global.u8 	[%rd162+1310720], %rs576;
	ld.global.nc.u8 	%rs577, [%rd6+42240];
	cvt.u16.u8 	%rs578, %rs577;
	st.global.u8 	[%rd8+43253760], %rs578;
	ld.global.nc.u8 	%rs579, [%rd6+42280];
	cvt.u16.u8 	%rs580, %rs579;
	st.global.u8 	[%rd10+43253760], %rs580;
	ld.global.nc.u8 	%rs581, [%rd6+42320];
	cvt.u16.u8 	%rs582, %rs581;
	st.global.u8 	[%rd75+43253760], %rs582;
	ld.global.nc.u8 	%rs583, [%rd6+42360];
	cvt.u16.u8 	%rs584, %rs583;
	st.global.u8 	[%rd78+43253760], %rs584;
	ld.global.nc.u8 	%rs585, [%rd6+42400];
	cvt.u16.u8 	%rs586, %rs585;
	st.global.u8 	[%rd81+43253760], %rs586;
	ld.global.nc.u8 	%rs587, [%rd6+42440];
	cvt.u16.u8 	%rs588, %rs587;
	st.global.u8 	[%rd84+43253760], %rs588;
	ld.global.nc.u8 	%rs589, [%rd6+42480];
	cvt.u16.u8 	%rs590, %rs589;
	st.global.u8 	[%rd87+43253760], %rs590;
	ld.global.nc.u8 	%rs591, [%rd6+42520];
	cvt.u16.u8 	%rs592, %rs591;
	st.global.u8 	[%rd90+43253760], %rs592;
	ld.global.nc.u8 	%rs593, [%rd6+42560];
	cvt.u16.u8 	%rs594, %rs593;
	st.global.u8 	[%rd93+43253760], %rs594;
	ld.global.nc.u8 	%rs595, [%rd6+42600];
	cvt.u16.u8 	%rs596, %rs595;
	st.global.u8 	[%rd96+43253760], %rs596;
	ld.global.nc.u8 	%rs597, [%rd6+42640];
	cvt.u16.u8 	%rs598, %rs597;
	st.global.u8 	[%rd99+43253760], %rs598;
	ld.global.nc.u8 	%rs599, [%rd6+42680];
	cvt.u16.u8 	%rs600, %rs599;
	st.global.u8 	[%rd102+43253760], %rs600;
	ld.global.nc.u8 	%rs601, [%rd6+42720];
	cvt.u16.u8 	%rs602, %rs601;
	st.global.u8 	[%rd105+43253760], %rs602;
	ld.global.nc.u8 	%rs603, [%rd6+42760];
	cvt.u16.u8 	%rs604, %rs603;
	st.global.u8 	[%rd108+43253760], %rs604;
	ld.global.nc.u8 	%rs605, [%rd6+42800];
	cvt.u16.u8 	%rs606, %rs605;
	st.global.u8 	[%rd111+43253760], %rs606;
	ld.global.nc.u8 	%rs607, [%rd6+42840];
	cvt.u16.u8 	%rs608, %rs607;
	st.global.u8 	[%rd114+43253760], %rs608;
	ld.global.nc.u8 	%rs609, [%rd6+42880];
	cvt.u16.u8 	%rs610, %rs609;
	st.global.u8 	[%rd117+43253760], %rs610;
	ld.global.nc.u8 	%rs611, [%rd6+42920];
	cvt.u16.u8 	%rs612, %rs611;
	st.global.u8 	[%rd120+43253760], %rs612;
	ld.global.nc.u8 	%rs613, [%rd6+42960];
	cvt.u16.u8 	%rs614, %rs613;
	st.global.u8 	[%rd123+43253760], %rs614;
	ld.global.nc.u8 	%rs615, [%rd6+43000];
	cvt.u16.u8 	%rs616, %rs615;
	st.global.u8 	[%rd126+43253760], %rs616;
	ld.global.nc.u8 	%rs617, [%rd6+43040];
	cvt.u16.u8 	%rs618, %rs617;
	st.global.u8 	[%rd129+43253760], %rs618;
	ld.global.nc.u8 	%rs619, [%rd6+43080];
	cvt.u16.u8 	%rs620, %rs619;
	st.global.u8 	[%rd132+43253760], %rs620;
	ld.global.nc.u8 	%rs621, [%rd6+43120];
	cvt.u16.u8 	%rs622, %rs621;
	st.global.u8 	[%rd135+43253760], %rs622;
	ld.global.nc.u8 	%rs623, [%rd6+43160];
	cvt.u16.u8 	%rs624, %rs623;
	st.global.u8 	[%rd138+43253760], %rs624;
	ld.global.nc.u8 	%rs625, [%rd6+43200];
	cvt.u16.u8 	%rs626, %rs625;
	st.global.u8 	[%rd141+43253760], %rs626;
	ld.global.nc.u8 	%rs627, [%rd6+43240];
	cvt.u16.u8 	%rs628, %rs627;
	st.global.u8 	[%rd144+43253760], %rs628;
	ld.global.nc.u8 	%rs629, [%rd6+43280];
	cvt.u16.u8 	%rs630, %rs629;
	st.global.u8 	[%rd147+43253760], %rs630;
	ld.global.nc.u8 	%rs631, [%rd6+43320];
	cvt.u16.u8 	%rs632, %rs631;
	st.global.u8 	[%rd150+43253760], %rs632;
	ld.global.nc.u8 	%rs633, [%rd6+43360];
	cvt.u16.u8 	%rs634, %rs633;
	st.global.u8 	[%rd153+43253760], %rs634;
	ld.global.nc.u8 	%rs635, [%rd6+43400];
	cvt.u16.u8 	%rs636, %rs635;
	st.global.u8 	[%rd156+43253760], %rs636;
	ld.global.nc.u8 	%rs637, [%rd6+43440];
	cvt.u16.u8 	%rs638, %rs637;
	st.global.u8 	[%rd159+43253760], %rs638;
	ld.global.nc.u8 	%rs639, [%rd6+43480];
	cvt.u16.u8 	%rs640, %rs639;
	st.global.u8 	[%rd162+43253760], %rs640;
	ld.global.nc.u8 	%rs641, [%rd6+83200];
	cvt.u16.u8 	%rs642, %rs641;
	st.global.u8 	[%rd8+85196800], %rs642;
	ld.global.nc.u8 	%rs643, [%rd6+83240];
	cvt.u16.u8 	%rs644, %rs643;
	st.global.u8 	[%rd10+85196800], %rs644;
	ld.global.nc.u8 	%rs645, [%rd6+83280];
	cvt.u16.u8 	%rs646, %rs645;
	st.global.u8 	[%rd75+85196800], %rs646;
	ld.global.nc.u8 	%rs647, [%rd6+83320];
	cvt.u16.u8 	%rs648, %rs647;
	st.global.u8 	[%rd78+85196800], %rs648;
	ld.global.nc.u8 	%rs649, [%rd6+83360];
	cvt.u16.u8 	%rs650, %rs649;
	st.global.u8 	[%rd81+85196800], %rs650;
	ld.global.nc.u8 	%rs651, [%rd6+83400];
	cvt.u16.u8 	%rs652, %rs651;
	st.global.u8 	[%rd84+85196800], %rs652;
	ld.global.nc.u8 	%rs653, [%rd6+83440];
	cvt.u16.u8 	%rs654, %rs653;
	st.global.u8 	[%rd87+85196800], %rs654;
	ld.global.nc.u8 	%rs655, [%rd6+83480];
	cvt.u16.u8 	%rs656, %rs655;
	st.global.u8 	[%rd90+85196800], %rs656;
	ld.global.nc.u8 	%rs657, [%rd6+83520];
	cvt.u16.u8 	%rs658, %rs657;
	st.global.u8 	[%rd93+85196800], %rs658;
	ld.global.nc.u8 	%rs659, [%rd6+83560];
	cvt.u16.u8 	%rs660, %rs659;
	st.global.u8 	[%rd96+85196800], %rs660;
	ld.global.nc.u8 	%rs661, [%rd6+83600];
	cvt.u16.u8 	%rs662, %rs661;
	st.global.u8 	[%rd99+85196800], %rs662;
	ld.global.nc.u8 	%rs663, [%rd6+83640];
	cvt.u16.u8 	%rs664, %rs663;
	st.global.u8 	[%rd102+85196800], %rs664;
	ld.global.nc.u8 	%rs665, [%rd6+83680];
	cvt.u16.u8 	%rs666, %rs665;
	st.global.u8 	[%rd105+85196800], %rs666;
	ld.global.nc.u8 	%rs667, [%rd6+83720];
	cvt.u16.u8 	%rs668, %rs667;
	st.global.u8 	[%rd108+85196800], %rs668;
	ld.global.nc.u8 	%rs669, [%rd6+83760];
	cvt.u16.u8 	%rs670, %rs669;
	st.global.u8 	[%rd111+85196800], %rs670;
	ld.global.nc.u8 	%rs671, [%rd6+83800];
	cvt.u16.u8 	%rs672, %rs671;
	st.global.u8 	[%rd114+85196800], %rs672;
	ld.global.nc.u8 	%rs673, [%rd6+83840];
	cvt.u16.u8 	%rs674, %rs673;
	st.global.u8 	[%rd117+85196800], %rs674;
	ld.global.nc.u8 	%rs675, [%rd6+83880];
	cvt.u16.u8 	%rs676, %rs675;
	st.global.u8 	[%rd120+85196800], %rs676;
	ld.global.nc.u8 	%rs677, [%rd6+83920];
	cvt.u16.u8 	%rs678, %rs677;
	st.global.u8 	[%rd123+85196800], %rs678;
	ld.global.nc.u8 	%rs679, [%rd6+83960];
	cvt.u16.u8 	%rs680, %rs679;
	st.global.u8 	[%rd126+85196800], %rs680;
	ld.global.nc.u8 	%rs681, [%rd6+84000];
	cvt.u16.u8 	%rs682, %rs681;
	st.global.u8 	[%rd129+85196800], %rs682;
	ld.global.nc.u8 	%rs683, [%rd6+84040];
	cvt.u16.u8 	%rs684, %rs683;
	st.global.u8 	[%rd132+85196800], %rs684;
	ld.global.nc.u8 	%rs685, [%rd6+84080];
	cvt.u16.u8 	%rs686, %rs685;
	st.global.u8 	[%rd135+85196800], %rs686;
	ld.global.nc.u8 	%rs687, [%rd6+84120];
	cvt.u16.u8 	%rs688, %rs687;
	st.global.u8 	[%rd138+85196800], %rs688;
	ld.global.nc.u8 	%rs689, [%rd6+84160];
	cvt.u16.u8 	%rs690, %rs689;
	st.global.u8 	[%rd141+85196800], %rs690;
	ld.global.nc.u8 	%rs691, [%rd6+84200];
	cvt.u16.u8 	%rs692, %rs691;
	st.global.u8 	[%rd144+85196800], %rs692;
	ld.global.nc.u8 	%rs693, [%rd6+84240];
	cvt.u16.u8 	%rs694, %rs693;
	st.global.u8 	[%rd147+85196800], %rs694;
	ld.global.nc.u8 	%rs695, [%rd6+84280];
	cvt.u16.u8 	%rs696, %rs695;
	st.global.u8 	[%rd150+85196800], %rs696;
	ld.global.nc.u8 	%rs697, [%rd6+84320];
	cvt.u16.u8 	%rs698, %rs697;
	st.global.u8 	[%rd153+85196800], %rs698;
	ld.global.nc.u8 	%rs699, [%rd6+84360];
	cvt.u16.u8 	%rs700, %rs699;
	st.global.u8 	[%rd156+85196800], %rs700;
	ld.global.nc.u8 	%rs701, [%rd6+84400];
	cvt.u16.u8 	%rs702, %rs701;
	st.global.u8 	[%rd159+85196800], %rs702;
	ld.global.nc.u8 	%rs703, [%rd6+84440];
	cvt.u16.u8 	%rs704, %rs703;
	st.global.u8 	[%rd162+85196800], %rs704;
	ld.global.nc.u8 	%rs705, [%rd6+124160];
	cvt.u16.u8 	%rs706, %rs705;
	st.global.u8 	[%rd8+127139840], %rs706;
	ld.global.nc.u8 	%rs707, [%rd6+124200];
	cvt.u16.u8 	%rs708, %rs707;
	st.global.u8 	[%rd10+127139840], %rs708;
	ld.global.nc.u8 	%rs709, [%rd6+124240];
	cvt.u16.u8 	%rs710, %rs709;
	st.global.u8 	[%rd75+127139840], %rs710;
	ld.global.nc.u8 	%rs711, [%rd6+124280];
	cvt.u16.u8 	%rs712, %rs711;
	st.global.u8 	[%rd78+127139840], %rs712;
	ld.global.nc.u8 	%rs713, [%rd6+124320];
	cvt.u16.u8 	%rs714, %rs713;
	st.global.u8 	[%rd81+127139840], %rs714;
	ld.global.nc.u8 	%rs715, [%rd6+124360];
	cvt.u16.u8 	%rs716, %rs715;
	st.global.u8 	[%rd84+127139840], %rs716;
	ld.global.nc.u8 	%rs717, [%rd6+124400];
	cvt.u16.u8 	%rs718, %rs717;
	st.global.u8 	[%rd87+127139840], %rs718;
	ld.global.nc.u8 	%rs719, [%rd6+124440];
	cvt.u16.u8 	%rs720, %rs719;
	st.global.u8 	[%rd90+127139840], %rs720;
	ld.global.nc.u8 	%rs721, [%rd6+124480];
	cvt.u16.u8 	%rs722, %rs721;
	st.global.u8 	[%rd93+127139840], %rs722;
	ld.global.nc.u8 	%rs723, [%rd6+124520];
	cvt.u16.u8 	%rs724, %rs723;
	st.global.u8 	[%rd96+127139840], %rs724;
	ld.global.nc.u8 	%rs725, [%rd6+124560];
	cvt.u16.u8 	%rs726, %rs725;
	st.global.u8 	[%rd99+127139840], %rs726;
	ld.global.nc.u8 	%rs727, [%rd6+124600];
	cvt.u16.u8 	%rs728, %rs727;
	st.global.u8 	[%rd102+127139840], %rs728;
	ld.global.nc.u8 	%rs729, [%rd6+124640];
	cvt.u16.u8 	%rs730, %rs729;
	st.global.u8 	[%rd105+127139840], %rs730;
	ld.global.nc.u8 	%rs731, [%rd6+124680];
	cvt.u16.u8 	%rs732, %rs731;
	st.global.u8 	[%rd108+127139840], %rs732;
	ld.global.nc.u8 	%rs733, [%rd6+124720];
	cvt.u16.u8 	%rs734, %rs733;
	st.global.u8 	[%rd111+127139840], %rs734;
	ld.global.nc.u8 	%rs735, [%rd6+124760];
	cvt.u16.u8 	%rs736, %rs735;
	st.global.u8 	[%rd114+127139840], %rs736;
	ld.global.nc.u8 	%rs737, [%rd6+124800];
	cvt.u16.u8 	%rs738, %rs737;
	st.global.u8 	[%rd117+127139840], %rs738;
	ld.global.nc.u8 	%rs739, [%rd6+124840];
	cvt.u16.u8 	%rs740, %rs739;
	st.global.u8 	[%rd120+127139840], %rs740;
	ld.global.nc.u8 	%rs741, [%rd6+124880];
	cvt.u16.u8 	%rs742, %rs741;
	st.global.u8 	[%rd123+127139840], %rs742;
	ld.global.nc.u8 	%rs743, [%rd6+124920];
	cvt.u16.u8 	%rs744, %rs743;
	st.global.u8 	[%rd126+127139840], %rs744;
	ld.global.nc.u8 	%rs745, [%rd6+124960];
	cvt.u16.u8 	%rs746, %rs745;
	st.global.u8 	[%rd129+127139840], %rs746;
	ld.global.nc.u8 	%rs747, [%rd6+125000];
	cvt.u16.u8 	%rs748, %rs747;
	st.global.u8 	[%rd132+127139840], %rs748;
	ld.global.nc.u8 	%rs749, [%rd6+125040];
	cvt.u16.u8 	%rs750, %rs749;
	st.global.u8 	[%rd135+127139840], %rs750;
	ld.global.nc.u8 	%rs751, [%rd6+125080];
	cvt.u16.u8 	%rs752, %rs751;
	st.global.u8 	[%rd138+127139840], %rs752;
	ld.global.nc.u8 	%rs753, [%rd6+125120];
	cvt.u16.u8 	%rs754, %rs753;
	st.global.u8 	[%rd141+127139840], %rs754;
	ld.global.nc.u8 	%rs755, [%rd6+125160];
	cvt.u16.u8 	%rs756, %rs755;
	st.global.u8 	[%rd144+127139840], %rs756;
	ld.global.nc.u8 	%rs757, [%rd6+125200];
	cvt.u16.u8 	%rs758, %rs757;
	st.global.u8 	[%rd147+127139840], %rs758;
	ld.global.nc.u8 	%rs759, [%rd6+125240];
	cvt.u16.u8 	%rs760, %rs759;
	st.global.u8 	[%rd150+127139840], %rs760;
	ld.global.nc.u8 	%rs761, [%rd6+125280];
	cvt.u16.u8 	%rs762, %rs761;
	st.global.u8 	[%rd153+127139840], %rs762;
	ld.global.nc.u8 	%rs763, [%rd6+125320];
	cvt.u16.u8 	%rs764, %rs763;
	st.global.u8 	[%rd156+127139840], %rs764;
	ld.global.nc.u8 	%rs765, [%rd6+125360];
	cvt.u16.u8 	%rs766, %rs765;
	st.global.u8 	[%rd159+127139840], %rs766;
	ld.global.nc.u8 	%rs767, [%rd6+125400];
	cvt.u16.u8 	%rs768, %rs767;
	st.global.u8 	[%rd162+127139840], %rs768;
	ld.global.nc.u8 	%rs769, [%rd6+165120];
	cvt.u16.u8 	%rs770, %rs769;
	st.global.u8 	[%rd8+169082880], %rs770;
	ld.global.nc.u8 	%rs771, [%rd6+165160];
	cvt.u16.u8 	%rs772, %rs771;
	st.global.u8 	[%rd10+169082880], %rs772;
	ld.global.nc.u8 	%rs773, [%rd6+165200];
	cvt.u16.u8 	%rs774, %rs773;
	st.global.u8 	[%rd75+169082880], %rs774;
	ld.global.nc.u8 	%rs775, [%rd6+165240];
	cvt.u16.u8 	%rs776, %rs775;
	st.global.u8 	[%rd78+169082880], %rs776;
	ld.global.nc.u8 	%rs777, [%rd6+165280];
	cvt.u16.u8 	%rs778, %rs777;
	st.global.u8 	[%rd81+169082880], %rs778;
	ld.global.nc.u8 	%rs779, [%rd6+165320];
	cvt.u16.u8 	%rs780, %rs779;
	st.global.u8 	[%rd84+169082880], %rs780;
	ld.global.nc.u8 	%rs781, [%rd6+165360];
	cvt.u16.u8 	%rs782, %rs781;
	st.global.u8 	[%rd87+169082880], %rs782;
	ld.global.nc.u8 	%rs783, [%rd6+165400];
	cvt.u16.u8 	%rs784, %rs783;
	st.global.u8 	[%rd90+169082880], %rs784;
	ld.global.nc.u8 	%rs785, [%rd6+165440];
	cvt.u16.u8 	%rs786, %rs785;
	st.global.u8 	[%rd93+169082880], %rs786;
	ld.global.nc.u8 	%rs787, [%rd6+165480];
	cvt.u16.u8 	%rs788, %rs787;
	st.global.u8 	[%rd96+169082880], %rs788;
	ld.global.nc.u8 	%rs789, [%rd6+165520];
	cvt.u16.u8 	%rs790, %rs789;
	st.global.u8 	[%rd99+169082880], %rs790;
	ld.global.nc.u8 	%rs791, [%rd6+165560];
	cvt.u16.u8 	%rs792, %rs791;
	st.global.u8 	[%rd102+169082880], %rs792;
	ld.global.nc.u8 	%rs793, [%rd6+165600];
	cvt.u16.u8 	%rs794, %rs793;
	st.global.u8 	[%rd105+169082880], %rs794;
	ld.global.nc.u8 	%rs795, [%rd6+165640];
	cvt.u16.u8 	%rs796, %rs795;
	st.global.u8 	[%rd108+169082880], %rs796;
	ld.global.nc.u8 	%rs797, [%rd6+165680];
	cvt.u16.u8 	%rs798, %rs797;
	st.global.u8 	[%rd111+169082880], %rs798;
	ld.global.nc.u8 	%rs799, [%rd6+165720];
	cvt.u16.u8 	%rs800, %rs799;
	st.global.u8 	[%rd114+169082880], %rs800;
	ld.global.nc.u8 	%rs801, [%rd6+165760];
	cvt.u16.u8 	%rs802, %rs801;
	st.global.u8 	[%rd117+169082880], %rs802;
	ld.global.nc.u8 	%rs803, [%rd6+165800];
	cvt.u16.u8 	%rs804, %rs803;
	st.global.u8 	[%rd120+169082880], %rs804;
	ld.global.nc.u8 	%rs805, [%rd6+165840];
	cvt.u16.u8 	%rs806, %rs805;
	st.global.u8 	[%rd123+169082880], %rs806;
	ld.global.nc.u8 	%rs807, [%rd6+165880];
	cvt.u16.u8 	%rs808, %rs807;
	st.global.u8 	[%rd126+169082880], %rs808;
	ld.global.nc.u8 	%rs809, [%rd6+165920];
	cvt.u16.u8 	%rs810, %rs809;
	st.global.u8 	[%rd129+169082880], %rs810;
	ld.global.nc.u8 	%rs811, [%rd6+165960];
	cvt.u16.u8 	%rs812, %rs811;
	st.global.u8 	[%rd132+169082880], %rs812;
	ld.global.nc.u8 	%rs813, [%rd6+166000];
	cvt.u16.u8 	%rs814, %rs813;
	st.global.u8 	[%rd135+169082880], %rs814;
	ld.global.nc.u8 	%rs815, [%rd6+166040];
	cvt.u16.u8 	%rs816, %rs815;
	st.global.u8 	[%rd138+169082880], %rs816;
	ld.global.nc.u8 	%rs817, [%rd6+166080];
	cvt.u16.u8 	%rs818, %rs817;
	st.global.u8 	[%rd141+169082880], %rs818;
	ld.global.nc.u8 	%rs819, [%rd6+166120];
	cvt.u16.u8 	%rs820, %rs819;
	st.global.u8 	[%rd144+169082880], %rs820;
	ld.global.nc.u8 	%rs821, [%rd6+166160];
	cvt.u16.u8 	%rs822, %rs821;
	st.global.u8 	[%rd147+169082880], %rs822;
	ld.global.nc.u8 	%rs823, [%rd6+166200];
	cvt.u16.u8 	%rs824, %rs823;
	st.global.u8 	[%rd150+169082880], %rs824;
	ld.global.nc.u8 	%rs825, [%rd6+166240];
	cvt.u16.u8 	%rs826, %rs825;
	st.global.u8 	[%rd153+169082880], %rs826;
	ld.global.nc.u8 	%rs827, [%rd6+166280];
	cvt.u16.u8 	%rs828, %rs827;
	st.global.u8 	[%rd156+169082880], %rs828;
	ld.global.nc.u8 	%rs829, [%rd6+166320];
	cvt.u16.u8 	%rs830, %rs829;
	st.global.u8 	[%rd159+169082880], %rs830;
	ld.global.nc.u8 	%rs831, [%rd6+166360];
	cvt.u16.u8 	%rs832, %rs831;
	st.global.u8 	[%rd162+169082880], %rs832;
	ld.global.nc.u8 	%rs833, [%rd6+206080];
	cvt.u16.u8 	%rs834, %rs833;
	st.global.u8 	[%rd8+211025920], %rs834;
	ld.global.nc.u8 	%rs835, [%rd6+206120];
	cvt.u16.u8 	%rs836, %rs835;
	st.global.u8 	[%rd10+211025920], %rs836;
	ld.global.nc.u8 	%rs837, [%rd6+206160];
	cvt.u16.u8 	%rs838, %rs837;
	st.global.u8 	[%rd75+211025920], %rs838;
	ld.global.nc.u8 	%rs839, [%rd6+206200];
	cvt.u16.u8 	%rs840, %rs839;
	st.global.u8 	[%rd78+211025920], %rs840;
	ld.global.nc.u8 	%rs841, [%rd6+206240];
	cvt.u16.u8 	%rs842, %rs841;
	st.global.u8 	[%rd81+211025920], %rs842;
	ld.global.nc.u8 	%rs843, [%rd6+206280];
	cvt.u16.u8 	%rs844, %rs843;
	st.global.u8 	[%rd84+211025920], %rs844;
	ld.global.nc.u8 	%rs845, [%rd6+206320];
	cvt.u16.u8 	%rs846, %rs845;
	st.global.u8 	[%rd87+211025920], %rs846;
	ld.global.nc.u8 	%rs847, [%rd6+206360];
	cvt.u16.u8 	%rs848, %rs847;
	st.global.u8 	[%rd90+211025920], %rs848;
	ld.global.nc.u8 	%rs849, [%rd6+206400];
	cvt.u16.u8 	%rs850, %rs849;
	st.global.u8 	[%rd93+211025920], %rs850;
	ld.global.nc.u8 	%rs851, [%rd6+206440];
	cvt.u16.u8 	%rs852, %rs851;
	st.global.u8 	[%rd96+211025920], %rs852;
	ld.global.nc.u8 	%rs853, [%rd6+206480];
	cvt.u16.u8 	%rs854, %rs853;
	st.global.u8 	[%rd99+211025920], %rs854;
	ld.global.nc.u8 	%rs855, [%rd6+206520];
	cvt.u16.u8 	%rs856, %rs855;
	st.global.u8 	[%rd102+211025920], %rs856;
	ld.global.nc.u8 	%rs857, [%rd6+206560];
	cvt.u16.u8 	%rs858, %rs857;
	st.global.u8 	[%rd105+211025920], %rs858;
	ld.global.nc.u8 	%rs859, [%rd6+206600];
	cvt.u16.u8 	%rs860, %rs859;
	st.global.u8 	[%rd108+211025920], %rs860;
	ld.global.nc.u8 	%rs861, [%rd6+206640];
	cvt.u16.u8 	%rs862, %rs861;
	st.global.u8 	[%rd111+211025920], %rs862;
	ld.global.nc.u8 	%rs863, [%rd6+206680];
	cvt.u16.u8 	%rs864, %rs863;
	st.global.u8 	[%rd114+211025920], %rs864;
	ld.global.nc.u8 	%rs865, [%rd6+206720];
	cvt.u16.u8 	%rs866, %rs865;
	st.global.u8 	[%rd117+211025920], %rs866;
	ld.global.nc.u8 	%rs867, [%rd6+206760];
	cvt.u16.u8 	%rs868, %rs867;
	st.global.u8 	[%rd120+211025920], %rs868;
	ld.global.nc.u8 	%rs869, [%rd6+206800];
	cvt.u16.u8 	%rs870, %rs869;
	st.global.u8 	[%rd123+211025920], %rs870;
	ld.global.nc.u8 	%rs871, [%rd6+206840];
	cvt.u16.u8 	%rs872, %rs871;
	st.global.u8 	[%rd126+211025920], %rs872;
	ld.global.nc.u8 	%rs873, [%rd6+206880];
	cvt.u16.u8 	%rs874, %rs873;
	st.global.u8 	[%rd129+211025920], %rs874;
	ld.global.nc.u8 	%rs875, [%rd6+206920];
	cvt.u16.u8 	%rs876, %rs875;
	st.global.u8 	[%rd132+211025920], %rs876;
	ld.global.nc.u8 	%rs877, [%rd6+206960];
	cvt.u16.u8 	%rs878, %rs877;
	st.global.u8 	[%rd135+211025920], %rs878;
	ld.global.nc.u8 	%rs879, [%rd6+207000];
	cvt.u16.u8 	%rs880, %rs879;
	st.global.u8 	[%rd138+211025920], %rs880;
	ld.global.nc.u8 	%rs881, [%rd6+207040];
	cvt.u16.u8 	%rs882, %rs881;
	st.global.u8 	[%rd141+211025920], %rs882;
	ld.global.nc.u8 	%rs883, [%rd6+207080];
	cvt.u16.u8 	%rs884, %rs883;
	st.global.u8 	[%rd144+211025920], %rs884;
	ld.global.nc.u8 	%rs885, [%rd6+207120];
	cvt.u16.u8 	%rs886, %rs885;
	st.global.u8 	[%rd147+211025920], %rs886;
	ld.global.nc.u8 	%rs887, [%rd6+207160];
	cvt.u16.u8 	%rs888, %rs887;
	st.global.u8 	[%rd150+211025920], %rs888;
	ld.global.nc.u8 	%rs889, [%rd6+207200];
	cvt.u16.u8 	%rs890, %rs889;
	st.global.u8 	[%rd153+211025920], %rs890;
	ld.global.nc.u8 	%rs891, [%rd6+207240];
	cvt.u16.u8 	%rs892, %rs891;
	st.global.u8 	[%rd156+211025920], %rs892;
	ld.global.nc.u8 	%rs893, [%rd6+207280];
	cvt.u16.u8 	%rs894, %rs893;
	st.global.u8 	[%rd159+211025920], %rs894;
	ld.global.nc.u8 	%rs895, [%rd6+207320];
	cvt.u16.u8 	%rs896, %rs895;
	st.global.u8 	[%rd162+211025920], %rs896;
	ld.global.nc.u8 	%rs897, [%rd6+247040];
	cvt.u16.u8 	%rs898, %rs897;
	st.global.u8 	[%rd8+252968960], %rs898;
	ld.global.nc.u8 	%rs899, [%rd6+247080];
	cvt.u16.u8 	%rs900, %rs899;
	st.global.u8 	[%rd10+252968960], %rs900;
	ld.global.nc.u8 	%rs901, [%rd6+247120];
	cvt.u16.u8 	%rs902, %rs901;
	st.global.u8 	[%rd75+252968960], %rs902;
	ld.global.nc.u8 	%rs903, [%rd6+247160];
	cvt.u16.u8 	%rs904, %rs903;
	st.global.u8 	[%rd78+252968960], %rs904;
	ld.global.nc.u8 	%rs905, [%rd6+247200];
	cvt.u16.u8 	%rs906, %rs905;
	st.global.u8 	[%rd81+252968960], %rs906;
	ld.global.nc.u8 	%rs907, [%rd6+247240];
	cvt.u16.u8 	%rs908, %rs907;
	st.global.u8 	[%rd84+252968960], %rs908;
	ld.global.nc.u8 	%rs909, [%rd6+247280];
	cvt.u16.u8 	%rs910, %rs909;
	st.global.u8 	[%rd87+252968960], %rs910;
	ld.global.nc.u8 	%rs911, [%rd6+247320];
	cvt.u16.u8 	%rs912, %rs911;
	st.global.u8 	[%rd90+252968960], %rs912;
	ld.global.nc.u8 	%rs913, [%rd6+247360];
	cvt.u16.u8 	%rs914, %rs913;
	st.global.u8 	[%rd93+252968960], %rs914;
	ld.global.nc.u8 	%rs915, [%rd6+247400];
	cvt.u16.u8 	%rs916, %rs915;
	st.global.u8 	[%rd96+252968960], %rs916;
	ld.global.nc.u8 	%rs917, [%rd6+247440];
	cvt.u16.u8 	%rs918, %rs917;
	st.global.u8 	[%rd99+252968960], %rs918;
	ld.global.nc.u8 	%rs919, [%rd6+247480];
	cvt.u16.u8 	%rs920, %rs919;
	st.global.u8 	[%rd102+252968960], %rs920;
	ld.global.nc.u8 	%rs921, [%rd6+247520];
	cvt.u16.u8 	%rs922, %rs921;
	st.global.u8 	[%rd105+252968960], %rs922;
	ld.global.nc.u8 	%rs923, [%rd6+247560];
	cvt.u16.u8 	%rs924, %rs923;
	st.global.u8 	[%rd108+252968960], %rs924;
	ld.global.nc.u8 	%rs925, [%rd6+247600];
	cvt.u16.u8 	%rs926, %rs925;
	st.global.u8 	[%rd111+252968960], %rs926;
	ld.global.nc.u8 	%rs927, [%rd6+247640];
	cvt.u16.u8 	%rs928, %rs927;
	st.global.u8 	[%rd114+252968960], %rs928;
	ld.global.nc.u8 	%rs929, [%rd6+247680];
	cvt.u16.u8 	%rs930, %rs929;
	st.global.u8 	[%rd117+252968960], %rs930;
	ld.global.nc.u8 	%rs931, [%rd6+247720];
	cvt.u16.u8 	%rs932, %rs931;
	st.global.u8 	[%rd120+252968960], %rs932;
	ld.global.nc.u8 	%rs933, [%rd6+247760];
	cvt.u16.u8 	%rs934, %rs933;
	st.global.u8 	[%rd123+252968960], %rs934;
	ld.global.nc.u8 	%rs935, [%rd6+247800];
	cvt.u16.u8 	%rs936, %rs935;
	st.global.u8 	[%rd126+252968960], %rs936;
	ld.global.nc.u8 	%rs937, [%rd6+247840];
	cvt.u16.u8 	%rs938, %rs937;
	st.global.u8 	[%rd129+252968960], %rs938;
	ld.global.nc.u8 	%rs939, [%rd6+247880];
	cvt.u16.u8 	%rs940, %rs939;
	st.global.u8 	[%rd132+252968960], %rs940;
	ld.global.nc.u8 	%rs941, [%rd6+247920];
	cvt.u16.u8 	%rs942, %rs941;
	st.global.u8 	[%rd135+252968960], %rs942;
	ld.global.nc.u8 	%rs943, [%rd6+247960];
	cvt.u16.u8 	%rs944, %rs943;
	st.global.u8 	[%rd138+252968960], %rs944;
	ld.global.nc.u8 	%rs945, [%rd6+248000];
	cvt.u16.u8 	%rs946, %rs945;
	st.global.u8 	[%rd141+252968960], %rs946;
	ld.global.nc.u8 	%rs947, [%rd6+248040];
	cvt.u16.u8 	%rs948, %rs947;
	st.global.u8 	[%rd144+252968960], %rs948;
	ld.global.nc.u8 	%rs949, [%rd6+248080];
	cvt.u16.u8 	%rs950, %rs949;
	st.global.u8 	[%rd147+252968960], %rs950;
	ld.global.nc.u8 	%rs951, [%rd6+248120];
	cvt.u16.u8 	%rs952, %rs951;
	st.global.u8 	[%rd150+252968960], %rs952;
	ld.global.nc.u8 	%rs953, [%rd6+248160];
	cvt.u16.u8 	%rs954, %rs953;
	st.global.u8 	[%rd153+252968960], %rs954;
	ld.global.nc.u8 	%rs955, [%rd6+248200];
	cvt.u16.u8 	%rs956, %rs955;
	st.global.u8 	[%rd156+252968960], %rs956;
	ld.global.nc.u8 	%rs957, [%rd6+248240];
	cvt.u16.u8 	%rs958, %rs957;
	st.global.u8 	[%rd159+252968960], %rs958;
	ld.global.nc.u8 	%rs959, [%rd6+248280];
	cvt.u16.u8 	%rs960, %rs959;
	st.global.u8 	[%rd162+252968960], %rs960;
	ld.global.nc.u8 	%rs961, [%rd6+288000];
	cvt.u16.u8 	%rs962, %rs961;
	st.global.u8 	[%rd8+294912000], %rs962;
	ld.global.nc.u8 	%rs963, [%rd6+288040];
	cvt.u16.u8 	%rs964, %rs963;
	st.global.u8 	[%rd10+294912000], %rs964;
	ld.global.nc.u8 	%rs965, [%rd6+288080];
	cvt.u16.u8 	%rs966, %rs965;
	st.global.u8 	[%rd75+294912000], %rs966;
	ld.global.nc.u8 	%rs967, [%rd6+288120];
	cvt.u16.u8 	%rs968, %rs967;
	st.global.u8 	[%rd78+294912000], %rs968;
	ld.global.nc.u8 	%rs969, [%rd6+288160];
	cvt.u16.u8 	%rs970, %rs969;
	st.global.u8 	[%rd81+294912000], %rs970;
	ld.global.nc.u8 	%rs971, [%rd6+288200];
	cvt.u16.u8 	%rs972, %rs971;
	st.global.u8 	[%rd84+294912000], %rs972;
	ld.global.nc.u8 	%rs973, [%rd6+288240];
	cvt.u16.u8 	%rs974, %rs973;
	st.global.u8 	[%rd87+294912000], %rs974;
	ld.global.nc.u8 	%rs975, [%rd6+288280];
	cvt.u16.u8 	%rs976, %rs975;
	st.global.u8 	[%rd90+294912000], %rs976;
	ld.global.nc.u8 	%rs977, [%rd6+288320];
	cvt.u16.u8 	%rs978, %rs977;
	st.global.u8 	[%rd93+294912000], %rs978;
	ld.global.nc.u8 	%rs979, [%rd6+288360];
	cvt.u16.u8 	%rs980, %rs979;
	st.global.u8 	[%rd96+294912000], %rs980;
	ld.global.nc.u8 	%rs981, [%rd6+288400];
	cvt.u16.u8 	%rs982, %rs981;
	st.global.u8 	[%rd99+294912000], %rs982;
	ld.global.nc.u8 	%rs983, [%rd6+288440];
	cvt.u16.u8 	%rs984, %rs983;
	st.global.u8 	[%rd102+294912000], %rs984;
	ld.global.nc.u8 	%rs985, [%rd6+288480];
	cvt.u16.u8 	%rs986, %rs985;
	st.global.u8 	[%rd105+294912000], %rs986;
	ld.global.nc.u8 	%rs987, [%rd6+288520];
	cvt.u16.u8 	%rs988, %rs987;
	st.global.u8 	[%rd108+294912000], %rs988;
	ld.global.nc.u8 	%rs989, [%rd6+288560];
	cvt.u16.u8 	%rs990, %rs989;
	st.global.u8 	[%rd111+294912000], %rs990;
	ld.global.nc.u8 	%rs991, [%rd6+288600];
	cvt.u16.u8 	%rs992, %rs991;
	st.global.u8 	[%rd114+294912000], %rs992;
	ld.global.nc.u8 	%rs993, [%rd6+288640];
	cvt.u16.u8 	%rs994, %rs993;
	st.global.u8 	[%rd117+294912000], %rs994;
	ld.global.nc.u8 	%rs995, [%rd6+288680];
	cvt.u16.u8 	%rs996, %rs995;
	st.global.u8 	[%rd120+294912000], %rs996;
	ld.global.nc.u8 	%rs997, [%rd6+288720];
	cvt.u16.u8 	%rs998, %rs997;
	st.global.u8 	[%rd123+294912000], %rs998;
	ld.global.nc.u8 	%rs999, [%rd6+288760];
	cvt.u16.u8 	%rs1000, %rs999;
	st.global.u8 	[%rd126+294912000], %rs1000;
	ld.global.nc.u8 	%rs1001, [%rd6+288800];
	cvt.u16.u8 	%rs1002, %rs1001;
	st.global.u8 	[%rd129+294912000], %rs1002;
	ld.global.nc.u8 	%rs1003, [%rd6+288840];
	cvt.u16.u8 	%rs1004, %rs1003;
	st.global.u8 	[%rd132+294912000], %rs1004;
	ld.global.nc.u8 	%rs1005, [%rd6+288880];
	cvt.u16.u8 	%rs1006, %rs1005;
	st.global.u8 	[%rd135+294912000], %rs1006;
	ld.global.nc.u8 	%rs1007, [%rd6+288920];
	cvt.u16.u8 	%rs1008, %rs1007;
	st.global.u8 	[%rd138+294912000], %rs1008;
	ld.global.nc.u8 	%rs1009, [%rd6+288960];
	cvt.u16.u8 	%rs1010, %rs1009;
	st.global.u8 	[%rd141+294912000], %rs1010;
	ld.global.nc.u8 	%rs1011, [%rd6+289000];
	cvt.u16.u8 	%rs1012, %rs1011;
	st.global.u8 	[%rd144+294912000], %rs1012;
	ld.global.nc.u8 	%rs1013, [%rd6+289040];
	cvt.u16.u8 	%rs1014, %rs1013;
	st.global.u8 	[%rd147+294912000], %rs1014;
	ld.global.nc.u8 	%rs1015, [%rd6+289080];
	cvt.u16.u8 	%rs1016, %rs1015;
	st.global.u8 	[%rd150+294912000], %rs1016;
	ld.global.nc.u8 	%rs1017, [%rd6+289120];
	cvt.u16.u8 	%rs1018, %rs1017;
	st.global.u8 	[%rd153+294912000], %rs1018;
	ld.global.nc.u8 	%rs1019, [%rd6+289160];
	cvt.u16.u8 	%rs1020, %rs1019;
	st.global.u8 	[%rd156+294912000], %rs1020;
	ld.global.nc.u8 	%rs1021, [%rd6+289200];
	cvt.u16.u8 	%rs1022, %rs1021;
	st.global.u8 	[%rd159+294912000], %rs1022;
	ld.global.nc.u8 	%rs1023, [%rd6+289240];
	cvt.u16.u8 	%rs1024, %rs1023;
	st.global.u8 	[%rd162+294912000], %rs1024;
	ret;

}


// ===== COMPILED SASS (sm_100) =====

	.target	sm_100

	.elftype	@"ET_EXEC"


//--------------------- .note.nv.tkinfo           --------------------------
	.section	.note.nv.tkinfo,"",@"SHT_NOTE"
	.sectionflags	@"SHF_NOTE_NV_TKINFO"
	.tkinfo
        /*0018*/ 	.word	0x00000002
        /*0030*/ 	.string	""
        /*0030*/ 	.string	"ptxas"
        /*0030*/ 	.string	"Cuda compilation tools, release 13.0, V13.0.88"
        /*0030*/ 	.string	"Build cuda_13.0.r13.0/compiler.36424714_0"
        /*0030*/ 	.string	"-arch sm_100 -m 64 "



//--------------------- .note.nv.cuinfo           --------------------------
	.section	.note.nv.cuinfo,"",@"SHT_NOTE"
	.sectionflags	@"SHF_NOTE_NV_CUINFO"
        /*0018*/ 	.short	0x0002
        /*001a*/ 	.short	0x0064
        /*001c*/ 	.short	0x0082
	.zero		2


//--------------------- .nv.info                  --------------------------
	.section	.nv.info,"",@"SHT_CUDA_INFO"
	.align	4


	//----- nvinfo : EIATTR_REGCOUNT
	.align		4
        /*0000*/ 	.byte	0x04, 0x2f
        /*0002*/ 	.short	(.L_1 - .L_0)
	.align		4
.L_0:
        /*0004*/ 	.word	index@(template_op_kernel0)
        /*0008*/ 	.word	0x00000080


	//----- nvinfo : EIATTR_FRAME_SIZE
	.align		4
.L_1:
        /*000c*/ 	.byte	0x04, 0x11
        /*000e*/ 	.short	(.L_3 - .L_2)
	.align		4
.L_2:
        /*0010*/ 	.word	index@(template_op_kernel0)
        /*0014*/ 	.word	0x00000000


	//----- nvinfo : EIATTR_MIN_STACK_SIZE
	.align		4
.L_3:
        /*0018*/ 	.byte	0x04, 0x12
        /*001a*/ 	.short	(.L_5 - .L_4)
	.align		4
.L_4:
        /*001c*/ 	.word	index@(template_op_kernel0)
        /*0020*/ 	.word	0x00000000
.L_5:


//--------------------- .nv.compat                --------------------------
	.section	.nv.compat,"",@"SHT_CUDA_COMPAT_INFO"
	.align	4
        /*0000*/ 	.byte	0x02, 0x09, 0x00, 0x00, 0x02, 0x02, 0x01, 0x00, 0x02, 0x05, 0x05, 0x00, 0x03, 0x07, 0x01, 0x01
        /*0010*/ 	.byte	0x02, 0x03, 0x00, 0x00, 0x02, 0x06, 0x01, 0x00, 0x04, 0x0b, 0x08, 0x00, 0x09, 0x00, 0x00, 0x00
        /*0020*/ 	.byte	0x00, 0x00, 0x00, 0x00


//--------------------- .nv.info.template_op_kernel0 --------------------------
	.section	.nv.info.template_op_kernel0,"",@"SHT_CUDA_INFO"
	.sectionflags	@""
	.align	4


	//----- nvinfo : EIATTR_CUDA_API_VERSION
	.align		4
        /*0000*/ 	.byte	0x04, 0x37
        /*0002*/ 	.short	(.L_7 - .L_6)
.L_6:
        /*0004*/ 	.word	0x00000082


	//----- nvinfo : EIATTR_KPARAM_INFO
	.align		4
.L_7:
        /*0008*/ 	.byte	0x04, 0x17
        /*000a*/ 	.short	(.L_9 - .L_8)
.L_8:
        /*000c*/ 	.word	0x00000000
        /*0010*/ 	.short	0x0001
        /*0012*/ 	.short	0x0008
        /*0014*/ 	.byte	0x00, 0xf5, 0x21, 0x00


	//----- nvinfo : EIATTR_KPARAM_INFO
	.align		4
.L_9:
        /*0018*/ 	.byte	0x04, 0x17
        /*001a*/ 	.short	(.L_11 - .L_10)
.L_10:
        /*001c*/ 	.word	0x00000000
        /*0020*/ 	.short	0x0000
        /*0022*/ 	.short	0x0000
        /*0024*/ 	.byte	0x00, 0xf5, 0x21, 0x00


	//----- nvinfo : EIATTR_SPARSE_MMA_MASK
	.align		4
.L_11:
        /*0028*/ 	.byte	0x03, 0x50
        /*002a*/ 	.short	0x0000


	//----- nvinfo : EIATTR_MAXREG_COUNT
	.align		4
        /*002c*/ 	.byte	0x03, 0x1b
        /*002e*/ 	.short	0x00ff


	//----- nvinfo : EIATTR_MERCURY_ISA_VERSION
	.align		4
        /*0030*/ 	.byte	0x03, 0x5f
        /*0032*/ 	.short	0x0101


	//----- nvinfo : EIATTR_VRC_CTA_INIT_COUNT
	.align		4
        /*0034*/ 	.byte	0x02, 0x4a
	.zero		1
	.zero		1


	//----- nvinfo : EIATTR_EXIT_INSTR_OFFSETS
	.align		4
        /*0038*/ 	.byte	0x04, 0x1c
        /*003a*/ 	.short	(.L_13 - .L_12)


	//   ....[0]....
.L_12:
        /*003c*/ 	.word	0x0000eb60


	//----- nvinfo : EIATTR_MAX_THREADS
	.align		4
.L_13:
        /*0040*/ 	.byte	0x04, 0x05
        /*0042*/ 	.short	(.L_15 - .L_14)
.L_14:
        /*0044*/ 	.word	0x000000a0
        /*0048*/ 	.word	0x00000001
        /*004c*/ 	.word	0x00000001


	//----- nvinfo : EIATTR_CBANK_PARAM_SIZE
	.align		4
.L_15:
        /*0050*/ 	.byte	0x03, 0x19
        /*0052*/ 	.short	0x0010


	//----- nvinfo : EIATTR_PARAM_CBANK
	.align		4
        /*0054*/ 	.byte	0x04, 0x0a
        /*0056*/ 	.short	(.L_17 - .L_16)
	.align		4
.L_16:
        /*0058*/ 	.word	index@(.nv.constant0.template_op_kernel0)
        /*005c*/ 	.short	0x0380
        /*005e*/ 	.short	0x0010


	//----- nvinfo : EIATTR_SW_WAR
	.align		4
.L_17:
        /*0060*/ 	.byte	0x04, 0x36
        /*0062*/ 	.short	(.L_19 - .L_18)
.L_18:
        /*0064*/ 	.word	0x00000008
.L_19:


//--------------------- .nv.callgraph             --------------------------
	.section	.nv.callgraph,"",@"SHT_CUDA_CALLGRAPH"
	.align	4
	.sectionentsize	8
	.align		4
        /*0000*/ 	.word	0x00000000
	.align		4
        /*0004*/ 	.word	0xffffffff
	.align		4
        /*0008*/ 	.word	0x00000000
	.align		4
        /*000c*/ 	.word	0xfffffffe
	.align		4
        /*0010*/ 	.word	0x00000000
	.align		4
        /*0014*/ 	.word	0xfffffffd
	.align		4
        /*0018*/ 	.word	0x00000000
	.align		4
        /*001c*/ 	.word	0xfffffffc


//--------------------- .text.template_op_kernel0 --------------------------
	.section	.text.template_op_kernel0,"ax",@progbits
	.align	128
        .global         template_op_kernel0
        .type           template_op_kernel0,@function
        .size           template_op_kernel0,(.L_x_1 - template_op_kernel0)
        .other          template_op_kernel0,@"STO_CUDA_ENTRY STV_DEFAULT"
template_op_kernel0:
.text.template_op_kernel0:
[----:B------:R-:W-:Y:S01]  /*0000*/  LDC R1, c[0x0][0x37c] ;  /* 0x0000df00ff017b82 */ /* 0x000fe20000000800 */
[----:B------:R-:W0:Y:S01]  /*0010*/  S2R R5, SR_TID.X ;  /* 0x0000000000057919 */ /* 0x000e220000002100 */
[----:B------:R-:W1:Y:S01]  /*0020*/  LDCU.128 UR8, c[0x0][0x380] ;  /* 0x00007000ff0877ac */ /* 0x000e620008000c00 */
[----:B------:R-:W2:Y:S01]  /*0030*/  S2R R18, SR_TID.Z ;  /* 0x0000000000127919 */ /* 0x000ea20000002300 */
[----:B------:R-:W3:Y:S01]  /*0040*/  LDCU.64 UR4, c[0x0][0x358] ;  /* 0x00006b00ff0477ac */ /* 0x000ee20008000a00 */
[----:B------:R-:W4:Y:S01]  /*0050*/  S2R R0, SR_CTAID.X ;  /* 0x0000000000007919 */ /* 0x000f220000002500 */
[----:B------:R-:W5:Y:S01]  /*0060*/  S2R R4, SR_CTAID.Y ;  /* 0x0000000000047919 */ /* 0x000f620000002600 */
[----:B0-----:R-:W-:-:S05]  /*0070*/  IMAD R3, R5, 0x140000, RZ ;  /* 0x0014000005037824 */ /* 0x001fca00078e02ff */
[----:B--2---:R-:W-:-:S05]  /*0080*/  LOP3.LUT R3, R3, R18, RZ, 0xfc, !PT ;  /* 0x0000001203037212 */ /* 0x004fca00078efcff */
[----:B----4-:R-:W-:-:S04]  /*0090*/  IMAD R3, R0, 0x500000, R3 ;  /* 0x0050000000037824 */ /* 0x010fc800078e0203 */
[----:B-----5:R-:W-:-:S05]  /*00a0*/  IMAD R3, R4, 0xa00, R3 ;  /* 0x00000a0004037824 */ /* 0x020fca00078e0203 */
[----:B-1----:R-:W-:-:S05]  /*00b0*/  IADD3 R22, P0, PT, R3, UR8, RZ ;  /* 0x0000000803167c10 */ /* 0x002fca000ff1e0ff */
[----:B------:R-:W-:-:S05]  /*00c0*/  IMAD.X R23, RZ, RZ, UR9, P0 ;  /* 0x00000009ff177e24 */ /* 0x000fca00080e06ff */
[----:B---3--:R-:W2:Y:S04]  /*00d0*/  LDG.E.U8.CONSTANT R7, desc[UR4][R22.64] ;  /* 0x0000000416077981 */ /* 0x008ea8000c1e9100 */
[----:B------:R-:W3:Y:S04]  /*00e0*/  LDG.E.U8.CONSTANT R11, desc[UR4][R22.64+0x28] ;  /* 0x00002804160b7981 */ /* 0x000ee8000c1e9100 */
[----:B------:R-:W4:Y:S04]  /*00f0*/  LDG.E.U8.CONSTANT R43, desc[UR4][R22.64+0x50] ;  /* 0x00005004162b7981 */ /* 0x000f28000c1e9100 */
[----:B------:R-:W5:Y:S04]  /*0100*/  LDG.E.U8.CONSTANT R35, desc[UR4][R22.64+0x78] ;  /* 0x0000780416237981 */ /* 0x000f68000c1e9100 */
        /* <DEDUP_REMOVED lines=23> */
[----:B------:R-:W5:Y:S01]  /*0280*/  LDG.E.U8.CONSTANT R107, desc[UR4][R22.64+0x438] ;  /* 0x00043804166b7981 */ /* 0x000f62000c1e9100 */
[----:B------:R-:W-:-:S03]  /*0290*/  IMAD R0, R0, 0x4, R5 ;  /* 0x0000000400007824 */ /* 0x000fc600078e0205 */
[----:B------:R-:W5:Y:S02]  /*02a0*/  LDG.E.U8.CONSTANT R105, desc[UR4][R22.64+0x460] ;  /* 0x0004600416697981 */ /* 0x000f64000c1e9100 */
[----:B------:R-:W-:Y:S02]  /*02b0*/  SHF.R.U32.HI R2, RZ, 0x4, R0 ;  /* 0x00000004ff027819 */ /* 0x000fe40000011600 */
[----:B------:R-:W5:Y:S01]  /*02c0*/  LDG.E.U8.CONSTANT R87, desc[UR4][R22.64+0x488] ;  /* 0x0004880416577981 */ /* 0x000f62000c1e9100 */
[----:B------:R-:W-:-:S03]  /*02d0*/  SHF.L.U32 R0, R0, 0x4, RZ ;  /* 0x0000000400007819 */ /* 0x000fc600000006ff */
[----:B------:R-:W5:Y:S04]  /*02e0*/  LDG.E.U8.CONSTANT R103, desc[UR4][R22.64+0x4b0] ;  /* 0x0004b00416677981 */ /* 0x000f68000c1e9100 */
[----:B------:R-:W5:Y:S04]  /*02f0*/  LDG.E.U8.CONSTANT R101, desc[UR4][R22.64+0x4d8] ;  /* 0x0004d80416657981 */ /* 0x000f68000c1e9100 */
[----:B------:R-:W5:Y:S04]  /*0300*/  LDG.E.U8.CONSTANT R99, desc[UR4][R22.64+0xa000] ;  /* 0x00a0000416637981 */ /* 0x000f68000c1e9100 */
[----:B------:R-:W5:Y:S04]  /*0310*/  LDG.E.U8.CONSTANT R97, desc[UR4][R22.64+0xa028] ;  /* 0x00a0280416617981 */ /* 0x000f68000c1e9100 */
[----:B------:R-:W5:Y:S04]  /*0320*/  LDG.E.U8.CONSTANT R95, desc[UR4][R22.64+0xa050] ;  /* 0x00a05004165f7981 */ /* 0x000f68000c1e9100 */
[----:B------:R-:W5:Y:S01]  /*0330*/  LDG.E.U8.CONSTANT R93, desc[UR4][R22.64+0xa078] ;  /* 0x00a07804165d7981 */ /* 0x000f62000c1e9100 */
[----:B------:R-:W-:Y:S01]  /*0340*/  LOP3.LUT R0, R0, 0xf0, RZ, 0xc0, !PT ;  /* 0x000000f000007812 */ /* 0x000fe200078ec0ff */
[----:B------:R-:W-:Y:S01]  /*0350*/  IMAD R5, R4, 0x40, R2 ;  /* 0x0000004004057824 */ /* 0x000fe200078e0202 */
[----:B------:R-:W-:Y:S01]  /*0360*/  SHF.R.U32.HI R2, RZ, 0x4, R18 ;  /* 0x00000004ff027819 */ /* 0x000fe20000011612 */
[C---:B------:R-:W-:Y:S01]  /*0370*/  VIADD R4, R18.reuse, 0x28 ;  /* 0x0000002812047836 */ /* 0x040fe20000000000 */
[----:B------:R-:W5:Y:S01]  /*0380*/  LDG.E.U8.CONSTANT R89, desc[UR4][R22.64+0xa0a0] ;  /* 0x00a0a00416597981 */ /* 0x000f62000c1e9100 */
[----:B------:R-:W-:Y:S01]  /*0390*/  IMAD R5, R5, 0xa000, R0 ;  /* 0x0000a00005057824 */ /* 0x000fe200078e0200 */
[----:B------:R-:W-:Y:S01]  /*03a0*/  LOP3.LUT R0, R18, 0xf, RZ, 0xc0, !PT ;  /* 0x0000000f12007812 */ /* 0x000fe200078ec0ff */
[----:B------:R-:W-:Y:S01]  /*03b0*/  IMAD R9, R2, 0x500, RZ ;  /* 0x0000050002097824 */ /* 0x000fe200078e02ff */
[----:B------:R-:W-:Y:S01]  /*03c0*/  SHF.R.U32.HI R13, RZ, 0x4, R4 ;  /* 0x00000004ff0d7819 */ /* 0x000fe20000011604 */
[----:B------:R-:W-:Y:S01]  /*03d0*/  VIADD R4, R18, 0x50 ;  /* 0x0000005012047836 */ /* 0x000fe20000000000 */
[C---:B------:R-:W-:Y:S01]  /*03e0*/  LOP3.LUT R2, R5.reuse, 0xf, R18, 0xf8, !PT ;  /* 0x0000000f05027812 */ /* 0x040fe200078ef812 */
[----:B------:R-:W5:Y:S01]  /*03f0*/  LDG.E.U8.CONSTANT R85, desc[UR4][R22.64+0xa0c8] ;  /* 0x00a0c80416557981 */ /* 0x000f62000c1e9100 */
[----:B------:R-:W-:-:S02]  /*0400*/  LOP3.LUT R0, R5, 0x8, R0, 0xf6, !PT ;  /* 0x0000000805007812 */ /* 0x000fc400078ef600 */
[----:B------:R-:W-:Y:S01]  /*0410*/  IADD3 R5, PT, PT, R18, 0x78, RZ ;  /* 0x0000007812057810 */ /* 0x000fe20007ffe0ff */
[----:B------:R-:W5:Y:S01]  /*0420*/  LDG.E.U8.CONSTANT R48, desc[UR4][R22.64+0xa0f0] ;  /* 0x00a0f00416307981 */ /* 0x000f62000c1e9100 */
[----:B------:R-:W-:-:S03]  /*0430*/  LOP3.LUT R9, R2, R9, RZ, 0xfc, !PT ;  /* 0x0000000902097212 */ /* 0x000fc600078efcff */
[----:B------:R-:W5:Y:S01]  /*0440*/  LDG.E.U8.CONSTANT R44, desc[UR4][R22.64+0xa118] ;  /* 0x00a11804162c7981 */ /* 0x000f62000c1e9100 */
[----:B------:R-:W-:Y:S01]  /*0450*/  SHF.R.U32.HI R4, RZ, 0x4, R4 ;  /* 0x00000004ff047819 */ /* 0x000fe20000011604 */
[C---:B------:R-:W-:Y:S01]  /*0460*/  VIADD R6, R18.reuse, 0xa0 ;  /* 0x000000a012067836 */ /* 0x040fe20000000000 */
[----:B------:R-:W-:Y:S01]  /*0470*/  SHF.R.U32.HI R5, RZ, 0x4, R5 ;  /* 0x00000004ff057819 */ /* 0x000fe20000011605 */
[----:B------:R-:W-:Y:S01]  /*0480*/  IMAD R13, R13, 0x500, R0 ;  /* 0x000005000d0d7824 */ /* 0x000fe200078e0200 */
[----:B------:R-:W-:Y:S01]  /*0490*/  IADD3 R90, P0, PT, R9, UR10, RZ ;  /* 0x0000000a095a7c10 */ /* 0x000fe2000ff1e0ff */
[C---:B------:R-:W-:Y:S01]  /*04a0*/  VIADD R8, R18.reuse, 0xc8 ;  /* 0x000000c812087836 */ /* 0x040fe20000000000 */
[----:B------:R-:W-:Y:S01]  /*04b0*/  IADD3 R9, PT, PT, R18, 0xf0, RZ ;  /* 0x000000f012097810 */ /* 0x000fe20007ffe0ff */
[----:B------:R-:W-:Y:S01]  /*04c0*/  IMAD R73, R4, 0x500, RZ ;  /* 0x0000050004497824 */ /* 0x000fe200078e02ff */
[----:B------:R-:W-:Y:S01]  /*04d0*/  SHF.R.U32.HI R6, RZ, 0x4, R6 ;  /* 0x00000004ff067819 */ /* 0x000fe20000011606 */
[----:B------:R-:W-:Y:S01]  /*04e0*/  IMAD R25, R5, 0x500, RZ ;  /* 0x0000050005197824 */ /* 0x000fe200078e02ff */
[----:B------:R-:W-:Y:S01]  /*04f0*/  IADD3 R82, P1, PT, R13, UR10, RZ ;  /* 0x0000000a0d527c10 */ /* 0x000fe2000ff3e0ff */
[----:B------:R-:W-:Y:S01]  /*0500*/  IMAD.IADD R10, R2, 0x1, R73 ;  /* 0x00000001020a7824 */ /* 0x000fe200078e0249 */
[----:B------:R-:W-:Y:S01]  /*0510*/  SHF.R.U32.HI R8, RZ, 0x4, R8 ;  /* 0x00000004ff087819 */ /* 0x000fe20000011608 */
[----:B------:R-:W5:Y:S01]  /*0520*/  LDG.E.U8.CONSTANT R46, desc[UR4][R22.64+0xa140] ;  /* 0x00a14004162e7981 */ /* 0x000f62000c1e9100 */
[----:B------:R-:W-:Y:S01]  /*0530*/  SHF.R.U32.HI R9, RZ, 0x4, R9 ;  /* 0x00000004ff097819 */ /* 0x000fe20000011609 */
[----:B------:R-:W-:Y:S01]  /*0540*/  IMAD R29, R6, 0x500, RZ ;  /* 0x00000500061d7824 */ /* 0x000fe200078e02ff */
[----:B------:R-:W-:Y:S01]  /*0550*/  IADD3.X R91, PT, PT, RZ, UR11, RZ, P0, !PT ;  /* 0x0000000bff5b7c10 */ /* 0x000fe200087fe4ff */
[----:B------:R-:W-:Y:S01]  /*0560*/  IMAD.IADD R4, R0, 0x1, R25 ;  /* 0x0000000100047824 */ /* 0x000fe200078e0219 */
[----:B------:R-:W5:Y:S01]  /*0570*/  LDG.E.U8.CONSTANT R54, desc[UR4][R22.64+0xa168] ;  /* 0x00a1680416367981 */ /* 0x000f62000c1e9100 */
[----:B------:R-:W-:Y:S01]  /*0580*/  IMAD.X R83, RZ, RZ, UR11, P1 ;  /* 0x0000000bff537e24 */ /* 0x000fe200088e06ff */
[----:B------:R-:W-:Y:S01]  /*0590*/  IADD3 R10, P0, PT, R10, UR10, RZ ;  /* 0x0000000a0a0a7c10 */ /* 0x000fe2000ff1e0ff */
[----:B------:R-:W-:Y:S01]  /*05a0*/  IMAD R31, R8, 0x500, RZ ;  /* 0x00000500081f7824 */ /* 0x000fe200078e02ff */
[----:B------:R-:W5:Y:S01]  /*05b0*/  LDG.E.U8.CONSTANT R52, desc[UR4][R22.64+0xa190] ;  /* 0x00a1900416347981 */ /* 0x000f62000c1e9100 */
[----:B------:R-:W-:Y:S01]  /*05c0*/  IMAD R33, R9, 0x500, RZ ;  /* 0x0000050009217824 */ /* 0x000fe200078e02ff */
[----:B------:R-:W-:Y:S01]  /*05d0*/  IADD3 R6, PT, PT, R2, R29, RZ ;  /* 0x0000001d02067210 */ /* 0x000fe20007ffe0ff */
[----:B------:R-:W-:Y:S01]  /*05e0*/  IMAD.IADD R8, R0, 0x1, R31 ;  /* 0x0000000100087824 */ /* 0x000fe200078e021f */
[----:B------:R-:W-:Y:S01]  /*05f0*/  IADD3 R4, P1, PT, R4, UR10, RZ ;  /* 0x0000000a04047c10 */ /* 0x000fe2000ff3e0ff */
[----:B------:R-:W-:-:S02]  /*0600*/  IMAD.IADD R12, R2, 0x1, R33 ;  /* 0x00000001020c7824 */ /* 0x000fc400078e0221 */
[----:B------:R-:W-:Y:S01]  /*0610*/  VIADD R14, R18, 0x118 ;  /* 0x00000118120e7836 */ /* 0x000fe20000000000 */
[----:B------:R-:W-:Y:S01]  /*0620*/  IADD3 R6, P2, PT, R6, UR10, RZ ;  /* 0x0000000a06067c10 */ /* 0x000fe2000ff5e0ff */
[----:B------:R-:W-:Y:S01]  /*0630*/  IMAD.X R5, RZ, RZ, UR11, P1 ;  /* 0x0000000bff057e24 */ /* 0x000fe200088e06ff */
[----:B------:R-:W5:Y:S01]  /*0640*/  LDG.E.U8.CONSTANT R50, desc[UR4][R22.64+0xa1b8] ;  /* 0x00a1b80416327981 */ /* 0x000f62000c1e9100 */
[----:B------:R-:W-:Y:S02]  /*0650*/  IADD3 R12, P1, PT, R12, UR10, RZ ;  /* 0x0000000a0c0c7c10 */ /* 0x000fe4000ff3e0ff */
[C---:B------:R-:W-:Y:S01]  /*0660*/  LOP3.LUT R16, R18.reuse, 0x140, RZ, 0xfc, !PT ;  /* 0x0000014012107812 */ /* 0x040fe200078efcff */
[----:B------:R-:W-:Y:S01]  /*0670*/  VIADD R20, R18, 0x1b8 ;  /* 0x000001b812147836 */ /* 0x000fe20000000000 */
[----:B------:R-:W-:Y:S01]  /*0680*/  SHF.R.U32.HI R14, RZ, 0x4, R14 ;  /* 0x00000004ff0e7819 */ /* 0x000fe2000001160e */
[----:B------:R-:W-:Y:S01]  /*0690*/  IMAD.X R13, RZ, RZ, UR11, P1 ;  /* 0x0000000bff0d7e24 */ /* 0x000fe200088e06ff */
[----:B------:R-:W-:Y:S01]  /*06a0*/  SHF.R.U32.HI R16, RZ, 0x4, R16 ;  /* 0x00000004ff107819 */ /* 0x000fe20000011610 */
[----:B------:R-:W5:Y:S01]  /*06b0*/  LDG.E.U8.CONSTANT R60, desc[UR4][R22.64+0xa1e0] ;  /* 0x00a1e004163c7981 */ /* 0x000f62000c1e9100 */
[----:B------:R-:W-:-:S03]  /*06c0*/  SHF.R.U32.HI R20, RZ, 0x4, R20 ;  /* 0x00000004ff147819 */ /* 0x000fc60000011614 */
        /* <DEDUP_REMOVED lines=10> */
[C---:B------:R-:W-:Y:S01]  /*0770*/  IADD3 R24, PT, PT, R18.reuse, 0x460, RZ ;  /* 0x0000046012187810 */ /* 0x040fe20007ffe0ff */
[----:B------:R-:W-:-:S02]  /*0780*/  VIADD R26, R18, 0x488 ;  /* 0x00000488121a7836 */ /* 0x000fc40000000000 */
[----:B------:R-:W5:Y:S04]  /*0790*/  LDG.E.U8.CONSTANT R86, desc[UR4][R22.64+0x140c8] ;  /* 0x0140c80416567981 */ /* 0x000f68000c1e9100 */
[----:B------:R-:W5:Y:S04]  /*07a0*/  LDG.E.U8.CONSTANT R109, desc[UR4][R22.64+0x6e0] ;  /* 0x0006e004166d7981 */ /* 0x000f68000c1e9100 */
[----:B------:R-:W5:Y:S04]  /*07b0*/  LDG.E.U8.CONSTANT R125, desc[UR4][R22.64+0x820] ;  /* 0x00082004167d7981 */ /* 0x000f68000c1e9100 */
[----:B------:R-:W5:Y:S04]  /*07c0*/  LDG.E.U8.CONSTANT R123, desc[UR4][R22.64+0x848] ;  /* 0x00084804167b7981 */ /* 0x000f68000c1e9100 */
[----:B------:R-:W5:Y:S04]  /*07d0*/  LDG.E.U8.CONSTANT R121, desc[UR4][R22.64+0x870] ;  /* 0x0008700416797981 */ /* 0x000f68000c1e9100 */
[----:B------:R-:W5:Y:S04]  /*07e0*/  LDG.E.U8.CONSTANT R119, desc[UR4][R22.64+0x898] ;  /* 0x0008980416777981 */ /* 0x000f68000c1e9100 */
[----:B--2---:R-:W-:Y:S04]  /*07f0*/  STG.E.U8 desc[UR4][R90.64], R7 ;  /* 0x000000075a007986 */ /* 0x004fe8000c101104 */
[----:B---3--:R0:W-:Y:S02]  /*0800*/  STG.E.U8 desc[UR4][R82.64], R11 ;  /* 0x0000000b52007986 */ /* 0x0081e4000c101104 */
[----:B0-----:R-:W-:-:S02]  /*0810*/  IADD3.X R11, PT, PT, RZ, UR11, RZ, P0, !PT ;  /* 0x0000000bff0b7c10 */ /* 0x001fc400087fe4ff */
[----:B------:R-:W-:Y:S01]  /*0820*/  IADD3 R8, P0, PT, R8, UR10, RZ ;  /* 0x0000000a08087c10 */ /* 0x000fe2000ff1e0ff */
[----:B------:R-:W-:Y:S02]  /*0830*/  IMAD.X R7, RZ, RZ, UR11, P2 ;  /* 0x0000000bff077e24 */ /* 0x000fe400090e06ff */
[----:B----4-:R0:W-:Y:S01]  /*0840*/  STG.E.U8 desc[UR4][R10.64], R43 ;  /* 0x0000002b0a007986 */ /* 0x0101e2000c101104 */
[----:B------:R-:W-:-:S03]  /*0850*/  IADD3.X R9, PT, PT, RZ, UR11, RZ, P0, !PT ;  /* 0x0000000bff097c10 */ /* 0x000fc600087fe4ff */
[----:B-----5:R1:W-:Y:S01]  /*0860*/  STG.E.U8 desc[UR4][R4.64], R35 ;  /* 0x0000002304007986 */ /* 0x0203e2000c101104 */
[C---:B0-----:R-:W-:Y:S01]  /*0870*/  IADD3 R10, PT, PT, R18.reuse, 0x168, RZ ;  /* 0x00000168120a7810 */ /* 0x041fe20007ffe0ff */
[----:B------:R-:W-:Y:S02]  /*0880*/  VIADD R11, R18, 0x190 ;  /* 0x00000190120b7836 */ /* 0x000fe40000000000 */
[----:B------:R0:W-:Y:S01]  /*0890*/  STG.E.U8 desc[UR4][R6.64], R37 ;  /* 0x0000002506007986 */ /* 0x0001e2000c101104 */
[----:B------:R-:W-:Y:S01]  /*08a0*/  SHF.R.U32.HI R10, RZ, 0x4, R10 ;  /* 0x00000004ff0a7819 */ /* 0x000fe2000001160a */
[----:B-1----:R-:W-:Y:S02]  /*08b0*/  IMAD R35, R14, 0x500, RZ ;  /* 0x000005000e237824 */ /* 0x002fe400078e02ff */
[----:B------:R1:W-:Y:S01]  /*08c0*/  STG.E.U8 desc[UR4][R8.64], R39 ;  /* 0x0000002708007986 */ /* 0x0003e2000c101104 */
[----:B------:R-:W-:-:S03]  /*08d0*/  SHF.R.U32.HI R11, RZ, 0x4, R11 ;  /* 0x00000004ff0b7819 */ /* 0x000fc6000001160b */
[----:B------:R2:W-:Y:S01]  /*08e0*/  STG.E.U8 desc[UR4][R12.64], R41 ;  /* 0x000000290c007986 */ /* 0x0005e2000c101104 */
[----:B0-----:R-:W-:Y:S02]  /*08f0*/  IMAD R37, R16, 0x500, RZ ;  /* 0x0000050010257824 */ /* 0x001fe400078e02ff */
[----:B-1----:R-:W-:Y:S02]  /*0900*/  IMAD R39, R10, 0x500, RZ ;  /* 0x000005000a277824 */ /* 0x002fe400078e02ff */
[----:B------:R-:W-:Y:S01]  /*0910*/  IMAD.IADD R10, R2, 0x1, R37 ;  /* 0x00000001020a7824 */ /* 0x000fe200078e0225 */
[C---:B--2---:R-:W-:Y:S01]  /*0920*/  IADD3 R12, PT, PT, R0.reuse, R35, RZ ;  /* 0x00000023000c7210 */ /* 0x044fe20007ffe0ff */
[----:B------:R-:W-:Y:S02]  /*0930*/  IMAD R41, R11, 0x500, RZ ;  /* 0x000005000b297824 */ /* 0x000fe400078e02ff */
[----:B------:R-:W-:Y:S01]  /*0940*/  IMAD.IADD R8, R0, 0x1, R39 ;  /* 0x0000000100087824 */ /* 0x000fe200078e0227 */
[----:B------:R-:W-:Y:S01]  /*0950*/  IADD3 R12, P0, PT, R12, UR10, RZ ;  /* 0x0000000a0c0c7c10 */ /* 0x000fe2000ff1e0ff */
[----:B------:R-:W-:Y:S01]  /*0960*/  IMAD R43, R20, 0x500, RZ ;  /* 0x00000500142b7824 */ /* 0x000fe200078e02ff */
[----:B------:R-:W-:Y:S01]  /*0970*/  IADD3 R10, P1, PT, R10, UR10, RZ ;  /* 0x0000000a0a0a7c10 */ /* 0x000fe2000ff3e0ff */
[----:B------:R-:W-:Y:S01]  /*0980*/  IMAD.IADD R6, R2, 0x1, R41 ;  /* 0x0000000102067824 */ /* 0x000fe200078e0229 */
[----:B------:R-:W-:-:S02]  /*0990*/  IADD3.X R13, PT, PT, RZ, UR11, RZ, P0, !PT ;  /* 0x0000000bff0d7c10 */ /* 0x000fc400087fe4ff */
[----:B------:R-:W-:Y:S01]  /*09a0*/  IADD3 R8, P0, PT, R8, UR10, RZ ;  /* 0x0000000a08087c10 */ /* 0x000fe2000ff1e0ff */
[----:B------:R-:W-:Y:S01]  /*09b0*/  IMAD.X R11, RZ, RZ, UR11, P1 ;  /* 0x0000000bff0b7e24 */ /* 0x000fe200088e06ff */
[----:B------:R-:W-:Y:S01]  /*09c0*/  IADD3 R4, PT, PT, R0, R43, RZ ;  /* 0x0000002b00047210 */ /* 0x000fe20007ffe0ff */
[----:B------:R0:W-:Y:S01]  /*09d0*/  STG.E.U8 desc[UR4][R12.64], R53 ;  /* 0x000000350c007986 */ /* 0x0001e2000c101104 */
[----:B------:R-:W-:Y:S01]  /*09e0*/  IADD3 R6, P1, PT, R6, UR10, RZ ;  /* 0x0000000a06067c10 */ /* 0x000fe2000ff3e0ff */
[----:B------:R-:W-:Y:S01]  /*09f0*/  IMAD.X R9, RZ, RZ, UR11, P0 ;  /* 0x0000000bff097e24 */ /* 0x000fe200080e06ff */
[----:B------:R-:W-:-:S03]  /*0a00*/  IADD3 R4, P0, PT, R4, UR10, RZ ;  /* 0x0000000a04047c10 */ /* 0x000fc6000ff1e0ff */
[----:B------:R-:W-:Y:S01]  /*0a10*/  IMAD.X R7, RZ, RZ, UR11, P1 ;  /* 0x0000000bff077e24 */ /* 0x000fe200088e06ff */
[----:B------:R-:W-:Y:S01]  /*0a20*/  IADD3.X R5, PT, PT, RZ, UR11, RZ, P0, !PT ;  /* 0x0000000bff057c10 */ /* 0x000fe200087fe4ff */
[C---:B0-----:R-:W-:Y:S01]  /*0a30*/  VIADD R12, R18.reuse, 0x1e0 ;  /* 0x000001e0120c7836 */ /* 0x041fe20000000000 */
[----:B------:R0:W-:Y:S04]  /*0a40*/  STG.E.U8 desc[UR4][R10.64], R51 ;  /* 0x000000330a007986 */ /* 0x0001e8000c101104 */
[----:B------:R-:W-:Y:S01]  /*0a50*/  SHF.R.U32.HI R12, RZ, 0x4, R12 ;  /* 0x00000004ff0c7819 */ /* 0x000fe2000001160c */
[----:B------:R1:W-:Y:S01]  /*0a60*/  STG.E.U8 desc[UR4][R8.64], R49 ;  /* 0x0000003108007986 */ /* 0x0003e2000c101104 */
[----:B------:R-:W-:-:S03]  /*0a70*/  VIADD R13, R18, 0x258 ;  /* 0x00000258120d7836 */ /* 0x000fc60000000000 */
[----:B------:R-:W-:Y:S01]  /*0a80*/  STG.E.U8 desc[UR4][R6.64], R47 ;  /* 0x0000002f06007986 */ /* 0x000fe2000c101104 */
[----:B0-----:R-:W-:-:S03]  /*0a90*/  VIADD R10, R18, 0x208 ;  /* 0x00000208120a7836 */ /* 0x001fc60000000000 */
[----:B------:R0:W-:Y:S01]  /*0aa0*/  STG.E.U8 desc[UR4][R4.64], R45 ;  /* 0x0000002d04007986 */ /* 0x0001e2000c101104 */
[C---:B------:R-:W-:Y:S02]  /*0ab0*/  IADD3 R11, PT, PT, R18.reuse, 0x230, RZ ;  /* 0x00000230120b7810 */ /* 0x040fe40007ffe0ff */
[----:B------:R-:W-:Y:S02]  /*0ac0*/  SHF.R.U32.HI R10, RZ, 0x4, R10 ;  /* 0x00000004ff0a7819 */ /* 0x000fe4000001160a */
[----:B-1----:R-:W-:Y:S01]  /*0ad0*/  LOP3.LUT R8, R18, 0x280, RZ, 0xfc, !PT ;  /* 0x0000028012087812 */ /* 0x002fe200078efcff */
[----:B0-----:R-:W-:Y:S01]  /*0ae0*/  IMAD R45, R12, 0x500, RZ ;  /* 0x000005000c2d7824 */ /* 0x001fe200078e02ff */
[----:B------:R-:W-:Y:S02]  /*0af0*/  SHF.R.U32.HI R11, RZ, 0x4, R11 ;  /* 0x00000004ff0b7819 */ /* 0x000fe4000001160b */
[----:B------:R-:W-:Y:S01]  /*0b00*/  SHF.R.U32.HI R13, RZ, 0x4, R13 ;  /* 0x00000004ff0d7819 */ /* 0x000fe2000001160d */
[----:B------:R-:W-:Y:S01]  /*0b10*/  IMAD.IADD R12, R2, 0x1, R45 ;  /* 0x00000001020c7824 */ /* 0x000fe200078e022d */
[----:B------:R-:W-:Y:S01]  /*0b20*/  SHF.R.U32.HI R8, RZ, 0x4, R8 ;  /* 0x00000004ff087819 */ /* 0x000fe20000011608 */
[----:B------:R-:W-:-:S02]  /*0b30*/  IMAD R47, R10, 0x500, RZ ;  /* 0x000005000a2f7824 */ /* 0x000fc400078e02ff */
[----:B------:R-:W-:Y:S01]  /*0b40*/  IMAD R49, R11, 0x500, RZ ;  /* 0x000005000b317824 */ /* 0x000fe200078e02ff */
[----:B------:R-:W-:Y:S01]  /*0b50*/  IADD3 R12, P0, PT, R12, UR10, RZ ;  /* 0x0000000a0c0c7c10 */ /* 0x000fe2000ff1e0ff */
[----:B------:R-:W-:Y:S01]  /*0b60*/  IMAD R51, R13, 0x500, RZ ;  /* 0x000005000d337824 */ /* 0x000fe200078e02ff */
[----:B------:R-:W-:Y:S01]  /*0b70*/  IADD3 R10, PT, PT, R0, R47, RZ ;  /* 0x0000002f000a7210 */ /* 0x000fe20007ffe0ff */
[----:B------:R-:W-:Y:S02]  /*0b80*/  IMAD R53, R8, 0x500, RZ ;  /* 0x0000050008357824 */ /* 0x000fe400078e02ff */
[----:B------:R-:W-:Y:S02]  /*0b90*/  IMAD.IADD R8, R2, 0x1, R49 ;  /* 0x0000000102087824 */ /* 0x000fe400078e0231 */
[----:B------:R-:W-:Y:S02]  /*0ba0*/  IMAD.IADD R6, R0, 0x1, R51 ;  /* 0x0000000100067824 */ /* 0x000fe400078e0233 */
[----:B------:R-:W-:Y:S01]  /*0bb0*/  IMAD.X R13, RZ, RZ, UR11, P0 ;  /* 0x0000000bff0d7e24 */ /* 0x000fe200080e06ff */
[----:B------:R-:W-:-:S02]  /*0bc0*/  IADD3 R10, P1, PT, R10, UR10, RZ ;  /* 0x0000000a0a0a7c10 */ /* 0x000fc4000ff3e0ff */
[----:B------:R-:W-:Y:S02]  /*0bd0*/  IADD3 R14, PT, PT, R18, 0x2a8, RZ ;  /* 0x000002a8120e7810 */ /* 0x000fe40007ffe0ff */
[----:B------:R-:W-:Y:S01]  /*0be0*/  IADD3 R8, P0, PT, R8, UR10, RZ ;  /* 0x0000000a08087c10 */ /* 0x000fe2000ff1e0ff */
[----:B------:R0:W-:Y:S01]  /*0bf0*/  STG.E.U8 desc[UR4][R12.64], R63 ;  /* 0x0000003f0c007986 */ /* 0x0001e2000c101104 */
[----:B------:R-:W-:Y:S01]  /*0c00*/  IADD3 R6, P2, PT, R6, UR10, RZ ;  /* 0x0000000a06067c10 */ /* 0x000fe2000ff5e0ff */
[----:B------:R-:W-:Y:S01]  /*0c10*/  IMAD.X R11, RZ, RZ, UR11, P1 ;  /* 0x0000000bff0b7e24 */ /* 0x000fe200088e06ff */
[----:B------:R-:W-:Y:S02]  /*0c20*/  SHF.R.U32.HI R14, RZ, 0x4, R14 ;  /* 0x00000004ff0e7819 */ /* 0x000fe4000001160e */
[----:B------:R-:W-:Y:S01]  /*0c30*/  IADD3.X R9, PT, PT, RZ, UR11, RZ, P0, !PT ;  /* 0x0000000bff097c10 */ /* 0x000fe200087fe4ff */
[----:B------:R-:W-:Y:S01]  /*0c40*/  IMAD.X R7, RZ, RZ, UR11, P2 ;  /* 0x0000000bff077e24 */ /* 0x000fe200090e06ff */
[----:B------:R-:W-:Y:S01]  /*0c50*/  IADD3 R4, PT, PT, R2, R53, RZ ;  /* 0x0000003502047210 */ /* 0x000fe20007ffe0ff */
[----:B0-----:R-:W-:Y:S01]  /*0c60*/  VIADD R12, R18, 0x2f8 ;  /* 0x000002f8120c7836 */ /* 0x001fe20000000000 */
[----:B------:R0:W-:Y:S04]  /*0c70*/  STG.E.U8 desc[UR4][R10.64], R55 ;  /* 0x000000370a007986 */ /* 0x0001e8000c101104 */
[----:B------:R-:W-:Y:S01]  /*0c80*/  SHF.R.U32.HI R12, RZ, 0x4, R12 ;  /* 0x00000004ff0c7819 */ /* 0x000fe2000001160c */
[----:B------:R-:W-:Y:S01]  /*0c90*/  STG.E.U8 desc[UR4][R8.64], R57 ;  /* 0x0000003908007986 */ /* 0x000fe2000c101104 */
[----:B------:R-:W-:-:S03]  /*0ca0*/  IADD3 R4, P1, PT, R4, UR10, RZ ;  /* 0x0000000a04047c10 */ /* 0x000fc6000ff3e0ff */
[----:B------:R1:W-:Y:S01]  /*0cb0*/  STG.E.U8 desc[UR4][R6.64], R59 ;  /* 0x0000003b06007986 */ /* 0x0003e2000c101104 */
[----:B0-----:R-:W-:Y:S01]  /*0cc0*/  IMAD R55, R14, 0x500, RZ ;  /* 0x000005000e377824 */ /* 0x001fe200078e02ff */
[----:B------:R-:W-:Y:S01]  /*0cd0*/  IADD3 R13, PT, PT, R18, 0x320, RZ ;  /* 0x00000320120d7810 */ /* 0x000fe20007ffe0ff */
[----:B------:R-:W-:Y:S02]  /*0ce0*/  IMAD.X R5, RZ, RZ, UR11, P1 ;  /* 0x0000000bff057e24 */ /* 0x000fe400088e06ff */
[----:B-1----:R-:W-:Y:S02]  /*0cf0*/  IMAD R59, R12, 0x500, RZ ;  /* 0x000005000c3b7824 */ /* 0x002fe400078e02ff */
[----:B------:R-:W-:Y:S01]  /*0d00*/  IMAD.IADD R12, R0, 0x1, R55 ;  /* 0x00000001000c7824 */ /* 0x000fe200078e0237 */
[----:B------:R-:W-:Y:S01]  /*0d10*/  SHF.R.U32.HI R13, RZ, 0x4, R13 ;  /* 0x00000004ff0d7819 */ /* 0x000fe2000001160d */
[----:B------:R-:W-:-:S03]  /*0d20*/  VIADD R16, R18, 0x2d0 ;  /* 0x000002d012107836 */ /* 0x000fc60000000000 */
[----:B------:R-:W-:Y:S01]  /*0d30*/  IADD3 R12, P0, PT, R12, UR10, RZ ;  /* 0x0000000a0c0c7c10 */ /* 0x000fe2000ff1e0ff */
[----:B------:R0:W-:Y:S01]  /*0d40*/  STG.E.U8 desc[UR4][R4.64], R61 ;  /* 0x0000003d04007986 */ /* 0x0001e2000c101104 */
[----:B------:R-:W-:Y:S01]  /*0d50*/  SHF.R.U32.HI R16, RZ, 0x4, R16 ;  /* 0x00000004ff107819 */ /* 0x000fe20000011610 */
[----:B------:R-:W-:-:S04]  /*0d60*/  VIADD R20, R18, 0x348 ;  /* 0x0000034812147836 */ /* 0x000fc80000000000 */
[----:B------:R-:W-:Y:S02]  /*0d70*/  IMAD R57, R16, 0x500, RZ ;  /* 0x0000050010397824 */ /* 0x000fe400078e02ff */
[----:B0-----:R-:W-:Y:S02]  /*0d80*/  IMAD R61, R13, 0x500, RZ ;  /* 0x000005000d3d7824 */ /* 0x001fe400078e02ff */
[----:B------:R-:W-:Y:S01]  /*0d90*/  IMAD.X R13, RZ, RZ, UR11, P0 ;  /* 0x0000000bff0d7e24 */ /* 0x000fe200080e06ff */
[----:B------:R-:W-:-:S04]  /*0da0*/  SHF.R.U32.HI R20, RZ, 0x4, R20 ;  /* 0x00000004ff147819 */ /* 0x000fc80000011614 */
[----:B------:R0:W-:Y:S01]  /*0db0*/  STG.E.U8 desc[UR4][R12.64], R3 ;  /* 0x000000030c007986 */ /* 0x0001e2000c101104 */
[----:B------:R-:W-:Y:S01]  /*0dc0*/  IADD3 R4, PT, PT, R2, R57, RZ ;  /* 0x0000003902047210 */ /* 0x000fe20007ffe0ff */
[----:B------:R-:W-:Y:S02]  /*0dd0*/  IMAD R63, R20, 0x500, RZ ;  /* 0x00000500143f7824 */ /* 0x000fe400078e02ff */
[----:B------:R-:W-:Y:S01]  /*0de0*/  IMAD.IADD R10, R0, 0x1, R59 ;  /* 0x00000001000a7824 */ /* 0x000fe200078e023b */
[----:B0-----:R-:W2:Y:S01]  /*0df0*/  LDG.E.U8.CONSTANT R3, desc[UR4][R22.64+0xa398] ;  /* 0x00a3980416037981 */ /* 0x001ea2000c1e9100 */
[----:B------:R-:W-:Y:S01]  /*0e00*/  IMAD.IADD R8, R2, 0x1, R61 ;  /* 0x0000000102087824 */ /* 0x000fe200078e023d */
[----:B------:R-:W-:Y:S02]  /*0e10*/  IADD3 R4, P1, PT, R4, UR10, RZ ;  /* 0x0000000a04047c10 */ /* 0x000fe4000ff3e0ff */
[----:B------:R-:W-:Y:S02]  /*0e20*/  IADD3 R6, PT, PT, R0, R63, RZ ;  /* 0x0000003f00067210 */ /* 0x000fe40007ffe0ff */
[----:B------:R-:W-:Y:S01]  /*0e30*/  IADD3 R10, P2, PT, R10, UR10, RZ ;  /* 0x0000000a0a0a7c10 */ /* 0x000fe2000ff5e0ff */
[----:B------:R-:W-:Y:S01]  /*0e40*/  IMAD.X R5, RZ, RZ, UR11, P1 ;  /* 0x0000000bff057e24 */ /* 0x000fe200088e06ff */
[----:B------:R-:W-:-:S02]  /*0e50*/  IADD3 R8, P0, PT, R8, UR10, RZ ;  /* 0x0000000a08087c10 */ /* 0x000fc4000ff1e0ff */
[----:B------:R-:W-:Y:S02]  /*0e60*/  IADD3 R6, P1, PT, R6, UR10, RZ ;  /* 0x0000000a06067c10 */ /* 0x000fe4000ff3e0ff */
[----:B------:R-:W-:Y:S01]  /*0e70*/  IADD3.X R11, PT, PT, RZ, UR11, RZ, P2, !PT ;  /* 0x0000000bff0b7c10 */ /* 0x000fe200097fe4ff */
[----:B------:R-:W-:Y:S01]  /*0e80*/  IMAD.X R9, RZ, RZ, UR11, P0 ;  /* 0x0000000bff097e24 */ /* 0x000fe200080e06ff */
[----:B------:R-:W-:Y:S01]  /*0e90*/  IADD3 R14, PT, PT, R18, 0x370, RZ ;  /* 0x00000370120e7810 */ /* 0x000fe20007ffe0ff */
[----:B------:R-:W-:Y:S01]  /*0ea0*/  IMAD.X R7, RZ, RZ, UR11, P1 ;  /* 0x0000000bff077e24 */ /* 0x000fe200088e06ff */
[----:B------:R0:W-:Y:S02]  /*0eb0*/  STG.E.U8 desc[UR4][R4.64], R67 ;  /* 0x0000004304007986 */ /* 0x0001e4000c101104 */
[----:B------:R-:W-:Y:S02]  /*0ec0*/  SHF.R.U32.HI R14, RZ, 0x4, R14 ;  /* 0x00000004ff0e7819 */ /* 0x000fe4000001160e */
[----:B------:R-:W-:Y:S04]  /*0ed0*/  STG.E.U8 desc[UR4][R10.64], R17 ;  /* 0x000000110a007986 */ /* 0x000fe8000c101104 */
[----:B------:R1:W-:Y:S04]  /*0ee0*/  STG.E.U8 desc[UR4][R8.64], R65 ;  /* 0x0000004108007986 */ /* 0x0003e8000c101104 */
[----:B------:R3:W-:Y:S04]  /*0ef0*/  STG.E.U8 desc[UR4][R6.64], R15 ;  /* 0x0000000f06007986 */ /* 0x0007e8000c101104 */
[----:B0-----:R-:W4:Y:S01]  /*0f00*/  LDG.E.U8.CONSTANT R4, desc[UR4][R22.64+0xa3c0] ;  /* 0x00a3c00416047981 */ /* 0x001f22000c1e9100 */
[----:B-1----:R-:W-:-:S03]  /*0f10*/  IMAD R65, R14, 0x500, RZ ;  /* 0x000005000e417824 */ /* 0x002fc600078e02ff */
[----:B---3--:R-:W3:Y:S01]  /*0f20*/  LDG.E.U8.CONSTANT R6, desc[UR4][R22.64+0xa3e8] ;  /* 0x00a3e80416067981 */ /* 0x008ee2000c1e9100 */
[----:B------:R-:W-:Y:S02]  /*0f30*/  IMAD.IADD R8, R2, 0x1, R65 ;  /* 0x0000000102087824 */ /* 0x000fe400078e0241 */
[C---:B------:R-:W-:Y:S01]  /*0f40*/  VIADD R16, R18.reuse, 0x398 ;  /* 0x0000039812107836 */ /* 0x040fe20000000000 */
[----:B------:R-:W-:Y:S01]  /*0f50*/  LOP3.LUT R12, R18, 0x3c0, RZ, 0xfc, !PT ;  /* 0x000003c0120c7812 */ /* 0x000fe200078efcff */
[----:B------:R-:W5:Y:S01]  /*0f60*/  LDG.E.U8.CONSTANT R7, desc[UR4][R22.64+0xa410] ;  /* 0x00a4100416077981 */ /* 0x000f62000c1e9100 */
[----:B------:R-:W-:-:S04]  /*0f70*/  IADD3 R8, P0, PT, R8, UR10, RZ ;  /* 0x0000000a08087c10 */ /* 0x000fc8000ff1e0ff */
[----:B------:R-:W-:Y:S01]  /*0f80*/  IADD3.X R9, PT, PT, RZ, UR11, RZ, P0, !PT ;  /* 0x0000000bff097c10 */ /* 0x000fe200087fe4ff */
[----:B------:R-:W-:Y:S01]  /*0f90*/  VIADD R13, R18, 0x3e8 ;  /* 0x000003e8120d7836 */ /* 0x000fe20000000000 */
[----:B------:R-:W-:-:S03]  /*0fa0*/  SHF.R.U32.HI R16, RZ, 0x4, R16 ;  /* 0x00000004ff107819 */ /* 0x000fc60000011610 */
[----:B------:R0:W-:Y:S01]  /*0fb0*/  STG.E.U8 desc[UR4][R8.64], R81 ;  /* 0x0000005108007986 */ /* 0x0001e2000c101104 */
[----:B------:R-:W-:Y:S01]  /*0fc0*/  IADD3 R20, PT, PT, R18, 0x410, RZ ;  /* 0x0000041012147810 */ /* 0x000fe20007ffe0ff */
[----:B------:R-:W-:Y:S01]  /*0fd0*/  IMAD R67, R16, 0x500, RZ ;  /* 0x0000050010437824 */ /* 0x000fe200078e02ff */
[----:B------:R-:W-:Y:S02]  /*0fe0*/  SHF.R.U32.HI R12, RZ, 0x4, R12 ;  /* 0x00000004ff0c7819 */ /* 0x000fe4000001160c */
[----:B------:R-:W-:Y:S02]  /*0ff0*/  SHF.R.U32.HI R13, RZ, 0x4, R13 ;  /* 0x00000004ff0d7819 */ /* 0x000fe4000001160d */
[----:B------:R-:W-:Y:S01]  /*1000*/  SHF.R.U32.HI R5, RZ, 0x4, R20 ;  /* 0x00000004ff057819 */ /* 0x000fe20000011614 */
[----:B0-----:R-:W5:Y:S01]  /*1010*/  LDG.E.U8.CONSTANT R8, desc[UR4][R22.64+0xa438] ;  /* 0x00a4380416087981 */ /* 0x001f62000c1e9100 */
[----:B------:R-:W-:Y:S02]  /*1020*/  IMAD R69, R12, 0x500, RZ ;  /* 0x000005000c457824 */ /* 0x000fe400078e02ff */
[----:B------:R-:W-:-:S02]  /*1030*/  IMAD.IADD R16, R0, 0x1, R67 ;  /* 0x0000000100107824 */ /* 0x000fc400078e0243 */
[----:B------:R-:W-:Y:S02]  /*1040*/  IMAD R71, R13, 0x500, RZ ;  /* 0x000005000d477824 */ /* 0x000fe400078e02ff */
[----:B------:R-:W-:Y:S01]  /*1050*/  IMAD R5, R5, 0x500, RZ ;  /* 0x0000050005057824 */ /* 0x000fe200078e02ff */
[----:B------:R-:W-:Y:S01]  /*1060*/  IADD3 R14, PT, PT, R2, R69, RZ ;  /* 0x00000045020e7210 */ /* 0x000fe20007ffe0ff */
[----:B------:R-:W-:Y:S01]  /*1070*/  IMAD.IADD R12, R0, 0x1, R71 ;  /* 0x00000001000c7824 */ /* 0x000fe200078e0247 */
[----:B------:R-:W-:Y:S01]  /*1080*/  IADD3 R16, P1, PT, R16, UR10, RZ ;  /* 0x0000000a10107c10 */ /* 0x000fe2000ff3e0ff */
[----:B------:R-:W-:Y:S01]  /*1090*/  IMAD.IADD R10, R2, 0x1, R5 ;  /* 0x00000001020a7824 */ /* 0x000fe200078e0205 */
[----:B------:R-:W-:Y:S02]  /*10a0*/  IADD3 R14, P0, PT, R14, UR10, RZ ;  /* 0x0000000a0e0e7c10 */ /* 0x000fe4000ff1e0ff */
[----:B------:R-:W-:Y:S01]  /*10b0*/  IADD3 R12, P2, PT, R12, UR10, RZ ;  /* 0x0000000a0c0c7c10 */ /* 0x000fe2000ff5e0ff */
[----:B------:R-:W-:Y:S01]  /*10c0*/  IMAD.X R17, RZ, RZ, UR11, P1 ;  /* 0x0000000bff117e24 */ /* 0x000fe200088e06ff */
[----:B------:R-:W-:Y:S01]  /*10d0*/  IADD3 R10, P1, PT, R10, UR10, RZ ;  /* 0x0000000a0a0a7c10 */ /* 0x000fe2000ff3e0ff */
[----:B------:R-:W-:Y:S01]  /*10e0*/  IMAD.X R15, RZ, RZ, UR11, P0 ;  /* 0x0000000bff0f7e24 */ /* 0x000fe200080e06ff */
[----:B------:R-:W-:-:S03]  /*10f0*/  IADD3.X R13, PT, PT, RZ, UR11, RZ, P2, !PT ;  /* 0x0000000bff0d7c10 */ /* 0x000fc600097fe4ff */
[----:B------:R-:W-:Y:S01]  /*1100*/  IMAD.X R11, RZ, RZ, UR11, P1 ;  /* 0x0000000bff0b7e24 */ /* 0x000fe200088e06ff */
[----:B------:R-:W-:Y:S04]  /*1110*/  STG.E.U8 desc[UR4][R16.64], R75 ;  /* 0x0000004b10007986 */ /* 0x000fe8000c101104 */
[----:B------:R0:W-:Y:S04]  /*1120*/  STG.E.U8 desc[UR4][R14.64], R19 ;  /* 0x000000130e007986 */ /* 0x0001e8000c101104 */
[----:B------:R1:W-:Y:S04]  /*1130*/  STG.E.U8 desc[UR4][R12.64], R27 ;  /* 0x0000001b0c007986 */ /* 0x0003e8000c101104 */
[----:B------:R1:W-:Y:S04]  /*1140*/  STG.E.U8 desc[UR4][R10.64], R21 ;  /* 0x000000150a007986 */ /* 0x0003e8000c101104 */
[----:B0-----:R-:W5:Y:S04]  /*1150*/  LDG.E.U8.CONSTANT R14, desc[UR4][R22.64+0xa4b0] ;  /* 0x00a4b004160e7981 */ /* 0x001f68000c1e9100 */
[----:B-1----:R-:W5:Y:S04]  /*1160*/  LDG.E.U8.CONSTANT R12, desc[UR4][R22.64+0xa488] ;  /* 0x00a48804160c7981 */ /* 0x002f68000c1e9100 */
[----:B------:R-:W5:Y:S04]  /*1170*/  LDG.E.U8.CONSTANT R10, desc[UR4][R22.64+0xa460] ;  /* 0x00a46004160a7981 */ /* 0x000f68000c1e9100 */
[----:B------:R-:W5:Y:S01]  /*1180*/  LDG.E.U8.CONSTANT R16, desc[UR4][R22.64+0xa4d8] ;  /* 0x00a4d80416107981 */ /* 0x000f62000c1e9100 */
[----:B------:R-:W-:Y:S01]  /*1190*/  VIADD R20, R18, 0x438 ;  /* 0x0000043812147836 */ /* 0x000fe20000000000 */
[----:B------:R-:W-:-:S04]  /*11a0*/  SHF.R.U32.HI R24, RZ, 0x4, R24 ;  /* 0x00000004ff187819 */ /* 0x000fc80000011618 */
[----:B------:R-:W-:Y:S01]  /*11b0*/  SHF.R.U32.HI R9, RZ, 0x4, R20 ;  /* 0x00000004ff097819 */ /* 0x000fe20000011614 */
[C---:B------:R-:W-:Y:S01]  /*11c0*/  VIADD R20, R18.reuse, 0x4b0 ;  /* 0x000004b012147836 */ /* 0x040fe20000000000 */
[----:B------:R-:W-:Y:S02]  /*11d0*/  IADD3 R18, PT, PT, R18, 0x4d8, RZ ;  /* 0x000004d812127810 */ /* 0x000fe40007ffe0ff */
[----:B------:R-:W-:Y:S01]  /*11e0*/  SHF.R.U32.HI R26, RZ, 0x4, R26 ;  /* 0x00000004ff1a7819 */ /* 0x000fe2000001161a */
[----:B------:R-:W-:Y:S01]  /*11f0*/  IMAD R9, R9, 0x500, RZ ;  /* 0x0000050009097824 */ /* 0x000fe200078e02ff */
[----:B------:R-:W-:Y:S01]  /*1200*/  SHF.R.U32.HI R15, RZ, 0x4, R20 ;  /* 0x00000004ff0f7819 */ /* 0x000fe20000011614 */
[----:B------:R-:W-:Y:S01]  /*1210*/  IMAD R11, R24, 0x500, RZ ;  /* 0x00000500180b7824 */ /* 0x000fe200078e02ff */
[----:B------:R-:W-:Y:S01]  /*1220*/  SHF.R.U32.HI R17, RZ, 0x4, R18 ;  /* 0x00000004ff117819 */ /* 0x000fe20000011612 */
[----:B------:R-:W-:Y:S02]  /*1230*/  IMAD R13, R26, 0x500, RZ ;  /* 0x000005001a0d7824 */ /* 0x000fe400078e02ff */
[----:B------:R-:W-:-:S02]  /*1240*/  IMAD.IADD R26, R0, 0x1, R9 ;  /* 0x00000001001a7824 */ /* 0x000fc400078e0209 */
[----:B------:R-:W-:Y:S02]  /*1250*/  IMAD.IADD R80, R2, 0x1, R11 ;  /* 0x0000000102507824 */ /* 0x000fe400078e020b */
[----:B------:R-:W-:Y:S02]  /*1260*/  IMAD R15, R15, 0x500, RZ ;  /* 0x000005000f0f7824 */ /* 0x000fe400078e02ff */
[----:B------:R-:W-:Y:S01]  /*1270*/  IMAD R17, R17, 0x500, RZ ;  /* 0x0000050011117824 */ /* 0x000fe200078e02ff */
[----:B------:R-:W-:Y:S01]  /*1280*/  IADD3 R26, P0, PT, R26, UR10, RZ ;  /* 0x0000000a1a1a7c10 */ /* 0x000fe2000ff1e0ff */
[----:B------:R-:W-:Y:S01]  /*1290*/  IMAD.IADD R20, R2, 0x1, R15 ;  /* 0x0000000102147824 */ /* 0x000fe200078e020f */
[----:B------:R-:W-:Y:S02]  /*12a0*/  IADD3 R80, P1, PT, R80, UR10, RZ ;  /* 0x0000000a50507c10 */ /* 0x000fe4000ff3e0ff */
[C---:B------:R-:W-:Y:S02]  /*12b0*/  IADD3 R74, PT, PT, R0.reuse, R13, RZ ;  /* 0x0000000d004a7210 */ /* 0x040fe40007ffe0ff */
[----:B------:R-:W-:Y:S01]  /*12c0*/  IADD3 R18, PT, PT, R0, R17, RZ ;  /* 0x0000001100127210 */ /* 0x000fe20007ffe0ff */
[----:B------:R-:W-:Y:S01]  /*12d0*/  IMAD.X R27, RZ, RZ, UR11, P0 ;  /* 0x0000000bff1b7e24 */ /* 0x000fe200080e06ff */
[----:B------:R-:W-:Y:S01]  /*12e0*/  IADD3 R74, P0, PT, R74, UR10, RZ ;  /* 0x0000000a4a4a7c10 */ /* 0x000fe2000ff1e0ff */
[----:B------:R-:W-:Y:S01]  /*12f0*/  IMAD.X R81, RZ, RZ, UR11, P1 ;  /* 0x0000000bff517e24 */ /* 0x000fe200088e06ff */
[----:B------:R-:W-:-:S02]  /*1300*/  IADD3 R20, P1, PT, R20, UR10, RZ ;  /* 0x0000000a14147c10 */ /* 0x000fc4000ff3e0ff */
[----:B------:R-:W-:Y:S01]  /*1310*/  IADD3 R18, P2, PT, R18, UR10, RZ ;  /* 0x0000000a12127c10 */ /* 0x000fe2000ff5e0ff */
[----:B------:R-:W-:Y:S01]  /*1320*/  IMAD.X R75, RZ, RZ, UR11, P0 ;  /* 0x0000000bff4b7e24 */ /* 0x000fe200080e06ff */
[----:B------:R-:W-:Y:S01]  /*1330*/  IADD3.X R21, PT, PT, RZ, UR11, RZ, P1, !PT ;  /* 0x0000000bff157c10 */ /* 0x000fe20008ffe4ff */
[----:B------:R0:W-:Y:S01]  /*1340*/  STG.E.U8 desc[UR4][R26.64], R107 ;  /* 0x0000006b1a007986 */ /* 0x0001e2000c101104 */
[----:B------:R-:W-:Y:S01]  /*1350*/  IADD3 R24, P0, P1, R2, UR10, R73 ;  /* 0x0000000a02187c10 */ /* 0x000fe2000f91e049 */
[----:B------:R-:W-:Y:S01]  /*1360*/  IMAD.X R19, RZ, RZ, UR11, P2 ;  /* 0x0000000bff137e24 */ /* 0x000fe200090e06ff */
[----:B------:R-:W-:Y:S01]  /*1370*/  MOV R98, R90 ;  /* 0x0000005a00627202 */ /* 0x000fe20000000f00 */
[----:B------:R1:W-:Y:S01]  /*1380*/  STG.E.U8 desc[UR4][R80.64], R105 ;  /* 0x0000006950007986 */ /* 0x0003e2000c101104 */
[----:B------:R-:W-:-:S03]  /*1390*/  IMAD.MOV.U32 R76, RZ, RZ, R82 ;  /* 0x000000ffff4c7224 */ /* 0x000fc600078e0052 */
[----:B------:R1:W-:Y:S01]  /*13a0*/  STG.E.U8 desc[UR4][R74.64], R87 ;  /* 0x000000574a007986 */ /* 0x0003e2000c101104 */
[----:B0-----:R-:W-:Y:S02]  /*13b0*/  IADD3 R26, P2, P3, R0, UR10, R25 ;  /* 0x0000000a001a7c10 */ /* 0x001fe4000fb5e019 */
[----:B------:R-:W-:Y:S02]  /*13c0*/  IADD3.X R25, PT, PT, RZ, UR11, RZ, P0, P1 ;  /* 0x0000000bff197c10 */ /* 0x000fe400087e24ff */
[----:B-1----:R-:W-:Y:S01]  /*13d0*/  IADD3 R80, P0, PT, R98, 0x3000000, RZ ;  /* 0x0300000062507810 */ /* 0x002fe20007f1e0ff */
[----:B------:R-:W-:Y:S01]  /*13e0*/  IMAD.MOV.U32 R72, RZ, RZ, R26 ;  /* 0x000000ffff487224 */ /* 0x000fe200078e001a */
[----:B------:R-:W-:Y:S02]  /*13f0*/  IADD3.X R27, PT, PT, RZ, UR11, RZ, P2, P3 ;  /* 0x0000000bff1b7c10 */ /* 0x000fe400097e64ff */
[----:B------:R-:W-:Y:S01]  /*1400*/  MOV R87, R91 ;  /* 0x0000005b00577202 */ /* 0x000fe20000000f00 */
[----:B------:R-:W-:Y:S01]  /*1410*/  IMAD.MOV.U32 R73, RZ, RZ, R24 ;  /* 0x000000ffff497224 */ /* 0x000fe200078e0018 */
[----:B------:R0:W-:Y:S01]  /*1420*/  STG.E.U8 desc[UR4][R20.64], R103 ;  /* 0x0000006714007986 */ /* 0x0001e2000c101104 */
[----:B------:R-:W-:-:S02]  /*1430*/  IADD3 R76, P1, PT, R76, 0x3000000, RZ ;  /* 0x030000004c4c7810 */ /* 0x000fc40007f3e0ff */
[----:B------:R-:W-:Y:S01]  /*1440*/  IMAD.X R81, RZ, RZ, R87, P0 ;  /* 0x000000ffff517224 */ /* 0x000fe200000e0657 */
[----:B------:R1:W-:Y:S01]  /*1450*/  STG.E.U8 desc[UR4][R18.64], R101 ;  /* 0x0000006512007986 */ /* 0x0003e2000c101104 */
[----:B------:R-:W-:Y:S02]  /*1460*/  IADD3 R74, P0, PT, R72, 0x3000000, RZ ;  /* 0x03000000484a7810 */ /* 0x000fe40007f1e0ff */
[----:B------:R-:W-:Y:S02]  /*1470*/  MOV R72, R25 ;  /* 0x0000001900487202 */ /* 0x000fe40000000f00 */
[----:B0-----:R-:W-:Y:S01]  /*1480*/  IADD3 R20, P2, PT, R73, 0x3000000, RZ ;  /* 0x0300000049147810 */ /* 0x001fe20007f5e0ff */
[----:B------:R-:W-:Y:S02]  /*1490*/  IMAD.MOV.U32 R73, RZ, RZ, R83 ;  /* 0x000000ffff497224 */ /* 0x000fe400078e0053 */
[----:B-1----:R-:W-:Y:S02]  /*14a0*/  IMAD.MOV.U32 R18, RZ, RZ, R27 ;  /* 0x000000ffff127224 */ /* 0x002fe400078e001b */
[----:B------:R-:W-:-:S02]  /*14b0*/  IMAD.X R19, RZ, RZ, R73, P1 ;  /* 0x000000ffff137224 */ /* 0x000fc400008e0649 */
[----:B------:R-:W-:Y:S02]  /*14c0*/  IMAD.X R75, RZ, RZ, R18, P0 ;  /* 0x000000ffff4b7224 */ /* 0x000fe400000e0612 */
[----:B------:R-:W-:Y:S01]  /*14d0*/  IMAD.MOV.U32 R18, RZ, RZ, R76 ;  /* 0x000000ffff127224 */ /* 0x000fe200078e004c */
[----:B------:R-:W-:Y:S01]  /*14e0*/  IADD3 R28, P4, P5, R2, UR10, R29 ;  /* 0x0000000a021c7c10 */ /* 0x000fe2000fd9e01d */
[----:B------:R-:W-:Y:S01]  /*14f0*/  STG.E.U8 desc[UR4][R80.64+-0x800000], R99 ;  /* 0x8000006350007986 */ /* 0x000fe2000c101104 */
[----:B------:R-:W-:Y:S02]  /*1500*/  IADD3.X R21, PT, PT, RZ, R72, RZ, P2, !PT ;  /* 0x00000048ff157210 */ /* 0x000fe400017fe4ff */
[----:B------:R-:W-:Y:S01]  /*1510*/  IADD3 R30, P2, P3, R0, UR10, R31 ;  /* 0x0000000a001e7c10 */ /* 0x000fe2000fb5e01f */
[----:B------:R0:W-:Y:S01]  /*1520*/  STG.E.U8 desc[UR4][R18.64+-0x800000], R97 ;  /* 0x8000006112007986 */ /* 0x0001e2000c101104 */
[----:B------:R-:W-:Y:S02]  /*1530*/  IADD3 R32, P0, P1, R2, UR10, R33 ;  /* 0x0000000a02207c10 */ /* 0x000fe4000f91e021 */
[----:B------:R-:W-:-:S02]  /*1540*/  IADD3.X R29, PT, PT, RZ, UR11, RZ, P4, P5 ;  /* 0x0000000bff1d7c10 */ /* 0x000fc4000a7ea4ff */
[----:B------:R-:W-:Y:S02]  /*1550*/  IADD3.X R33, PT, PT, RZ, UR11, RZ, P0, P1 ;  /* 0x0000000bff217c10 */ /* 0x000fe400087e24ff */
[----:B------:R-:W-:Y:S02]  /*1560*/  IADD3.X R31, PT, PT, RZ, UR11, RZ, P2, P3 ;  /* 0x0000000bff1f7c10 */ /* 0x000fe400097e64ff */
[----:B0-----:R-:W-:Y:S01]  /*1570*/  MOV R18, R28 ;  /* 0x0000001c00127202 */ /* 0x001fe20000000f00 */
[----:B------:R-:W-:Y:S01]  /*1580*/  IMAD.MOV.U32 R19, RZ, RZ, R30 ;  /* 0x000000ffff137224 */ /* 0x000fe200078e001e */
[----:B------:R-:W-:Y:S02]  /*1590*/  MOV R72, R29 ;  /* 0x0000001d00487202 */ /* 0x000fe40000000f00 */
[----:B------:R-:W-:Y:S01]  /*15a0*/  IADD3 R76, P0, PT, R18, 0x3000000, RZ ;  /* 0x03000000124c7810 */ /* 0x000fe20007f1e0ff */
[----:B------:R0:W-:Y:S01]  /*15b0*/  STG.E.U8 desc[UR4][R20.64+-0x800000], R95 ;  /* 0x8000005f14007986 */ /* 0x0001e2000c101104 */
[----:B------:R-:W-:Y:S01]  /*15c0*/  IADD3 R34, P4, P5, R0, UR10, R35 ;  /* 0x0000000a00227c10 */ /* 0x000fe2000fd9e023 */
[----:B------:R-:W-:-:S02]  /*15d0*/  IMAD.MOV.U32 R18, RZ, RZ, R31 ;  /* 0x000000ffff127224 */ /* 0x000fc400078e001f */
[----:B------:R1:W-:Y:S01]  /*15e0*/  STG.E.U8 desc[UR4][R74.64+-0x800000], R93 ;  /* 0x8000005d4a007986 */ /* 0x0003e2000c101104 */
[----:B------:R-:W-:Y:S01]  /*15f0*/  IADD3.X R35, PT, PT, RZ, UR11, RZ, P4, P5 ;  /* 0x0000000bff237c10 */ /* 0x000fe2000a7ea4ff */
[----:B0-----:R-:W-:Y:S01]  /*1600*/  IMAD.X R21, RZ, RZ, R72, P0 ;  /* 0x000000ffff157224 */ /* 0x001fe200000e0648 */
[----:B------:R-:W-:Y:S01]  /*1610*/  MOV R72, R34 ;  /* 0x0000002200487202 */ /* 0x000fe20000000f00 */
[----:B------:R-:W-:Y:S01]  /*1620*/  IMAD.MOV.U32 R20, RZ, RZ, R32 ;  /* 0x000000ffff147224 */ /* 0x000fe200078e0020 */
[----:B-1----:R-:W-:Y:S01]  /*1630*/  IADD3 R74, P1, PT, R19, 0x3000000, RZ ;  /* 0x03000000134a7810 */ /* 0x002fe20007f3e0ff */
[----:B------:R-:W-:Y:S01]  /*1640*/  IMAD.MOV.U32 R19, RZ, RZ, R33 ;  /* 0x000000ffff137224 */ /* 0x000fe200078e0021 */
[----:B------:R-:W-:-:S03]  /*1650*/  IADD3 R36, P4, P5, R2, UR10, R37 ;  /* 0x0000000a02247c10 */ /* 0x000fc6000fd9e025 */
[----:B------:R-:W-:Y:S01]  /*1660*/  IMAD.X R75, RZ, RZ, R18, P1 ;  /* 0x000000ffff4b7224 */ /* 0x000fe200008e0612 */
[----:B------:R-:W-:Y:S01]  /*1670*/  IADD3 R72, P1, PT, R72, 0x3000000, RZ ;  /* 0x0300000048487810 */ /* 0x000fe20007f3e0ff */
[----:B------:R-:W-:Y:S01]  /*1680*/  IMAD.MOV.U32 R18, RZ, RZ, R35 ;  /* 0x000000ffff127224 */ /* 0x000fe200078e0023 */
[----:B------:R-:W-:Y:S01]  /*1690*/  IADD3 R20, P0, PT, R20, 0x3000000, RZ ;  /* 0x0300000014147810 */ /* 0x000fe20007f1e0ff */
[----:B------:R-:W-:Y:S01]  /*16a0*/  IMAD.MOV.U32 R81, RZ, RZ, R21 ;  /* 0x000000ffff517224 */ /* 0x000fe200078e0015 */
[----:B------:R-:W-:Y:S01]  /*16b0*/  MOV R80, R76 ;  /* 0x0000004c00507202 */ /* 0x000fe20000000f00 */
[----:B------:R-:W-:Y:S01]  /*16c0*/  IMAD.X R73, RZ, RZ, R18, P1 ;  /* 0x000000ffff497224 */ /* 0x000fe200008e0612 */
[----:B------:R-:W-:Y:S01]  /*16d0*/  IADD3.X R21, PT, PT, RZ, R19, RZ, P0, !PT ;  /* 0x00000013ff157210 */ /* 0x000fe200007fe4ff */
[----:B------:R-:W-:Y:S01]  /*16e0*/  IMAD.MOV.U32 R19, RZ, RZ, R36 ;  /* 0x000000ffff137224 */ /* 0x000fe200078e0024 */
[----:B------:R-:W-:Y:S01]  /*16f0*/  IADD3 R40, P0, P1, R2, UR10, R41 ;  /* 0x0000000a02287c10 */ /* 0x000fe2000f91e029 */
[----:B------:R0:W-:Y:S01]  /*1700*/  STG.E.U8 desc[UR4][R80.64+-0x800000], R89 ;  /* 0x8000005950007986 */ /* 0x0001e2000c101104 */
[----:B------:R-:W-:-:S02]  /*1710*/  IADD3.X R37, PT, PT, RZ, UR11, RZ, P4, P5 ;  /* 0x0000000bff257c10 */ /* 0x000fc4000a7ea4ff */
[----:B------:R-:W-:Y:S01]  /*1720*/  IADD3 R38, P2, P3, R0, UR10, R39 ;  /* 0x0000000a00267c10 */ /* 0x000fe2000fb5e027 */
[----:B------:R-:W-:Y:S01]  /*1730*/  STG.E.U8 desc[UR4][R74.64+-0x800000], R85 ;  /* 0x800000554a007986 */ /* 0x000fe2000c101104 */
[----:B------:R-:W-:-:S03]  /*1740*/  IADD3.X R41, PT, PT, RZ, UR11, RZ, P0, P1 ;  /* 0x0000000bff297c10 */ /* 0x000fc600087e24ff */
[----:B------:R1:W-:Y:S01]  /*1750*/  STG.E.U8 desc[UR4][R20.64+-0x800000], R48 ;  /* 0x8000003014007986 */ /* 0x0003e2000c101104 */
[----:B------:R-:W-:Y:S02]  /*1760*/  IADD3 R42, P4, P5, R0, UR10, R43 ;  /* 0x0000000a002a7c10 */ /* 0x000fe4000fd9e02b */
[----:B------:R-:W-:Y:S01]  /*1770*/  IADD3.X R39, PT, PT, RZ, UR11, RZ, P2, P3 ;  /* 0x0000000bff277c10 */ /* 0x000fe200097e64ff */
[----:B------:R1:W-:Y:S01]  /*1780*/  STG.E.U8 desc[UR4][R72.64+-0x800000], R44 ;  /* 0x8000002c48007986 */ /* 0x0003e2000c101104 */
[----:B0-----:R-:W-:Y:S02]  /*1790*/  IADD3 R80, P0, PT, R19, 0x3000000, RZ ;  /* 0x0300000013507810 */ /* 0x001fe40007f1e0ff */
[----:B------:R-:W-:Y:S01]  /*17a0*/  IADD3.X R43, PT, PT, RZ, UR11, RZ, P4, P5 ;  /* 0x0000000bff2b7c10 */ /* 0x000fe2000a7ea4ff */
[----:B------:R-:W5:Y:S01]  /*17b0*/  LDG.E.U8.CONSTANT R18, desc[UR4][R22.64+0x14000] ;  /* 0x0140000416127981 */ /* 0x000f62000c1e9100 */
[----:B-1----:R-:W-:Y:S01]  /*17c0*/  MOV R21, R38 ;  /* 0x0000002600157202 */ /* 0x002fe20000000f00 */
[----:B------:R-:W-:-:S02]  /*17d0*/  IMAD.MOV.U32 R20, RZ, RZ, R40 ;  /* 0x000000ffff147224 */ /* 0x000fc400078e0028 */
[----:B------:R-:W5:Y:S01]  /*17e0*/  LDG.E.U8.CONSTANT R19, desc[UR4][R22.64+0x14028] ;  /* 0x0140280416137981 */ /* 0x000f62000c1e9100 */
[----:B------:R-:W-:Y:S01]  /*17f0*/  IMAD.MOV.U32 R73, RZ, RZ, R37 ;  /* 0x000000ffff497224 */ /* 0x000fe200078e0025 */
[----:B------:R-:W-:Y:S02]  /*1800*/  IADD3 R76, P1, PT, R21, 0x3000000, RZ ;  /* 0x03000000154c7810 */ /* 0x000fe40007f3e0ff */
[----:B------:R-:W-:Y:S01]  /*1810*/  MOV R72, R39 ;  /* 0x0000002700487202 */ /* 0x000fe20000000f00 */
[----:B------:R-:W-:Y:S02]  /*1820*/  IMAD.X R81, RZ, RZ, R73, P0 ;  /* 0x000000ffff517224 */ /* 0x000fe400000e0649 */
[----:B------:R-:W-:Y:S01]  /*1830*/  IMAD.MOV.U32 R73, RZ, RZ, R42 ;  /* 0x000000ffff497224 */ /* 0x000fe200078e002a */
[----:B------:R-:W-:Y:S02]  /*1840*/  IADD3 R74, P0, PT, R20, 0x3000000, RZ ;  /* 0x03000000144a7810 */ /* 0x000fe40007f1e0ff */
[----:B------:R-:W-:Y:S01]  /*1850*/  MOV R21, R41 ;  /* 0x0000002900157202 */ /* 0x000fe20000000f00 */
[----:B------:R-:W-:Y:S01]  /*1860*/  IMAD.X R75, RZ, RZ, R72, P1 ;  /* 0x000000ffff4b7224 */ /* 0x000fe200008e0648 */
[----:B------:R-:W-:Y:S01]  /*1870*/  IADD3 R72, P1, PT, R73, 0x3000000, RZ ;  /* 0x0300000049487810 */ /* 0x000fe20007f3e0ff */
[----:B------:R-:W-:Y:S01]  /*1880*/  IMAD.MOV.U32 R20, RZ, RZ, R43 ;  /* 0x000000ffff147224 */ /* 0x000fe200078e002b */
[----:B------:R-:W-:Y:S01]  /*1890*/  IADD3.X R21, PT, PT, RZ, R21, RZ, P0, !PT ;  /* 0x00000015ff157210 */ /* 0x000fe200007fe4ff */
[----:B------:R0:W-:Y:S01]  /*18a0*/  STG.E.U8 desc[UR4][R80.64+-0x800000], R46 ;  /* 0x8000002e50007986 */ /* 0x0001e2000c101104 */
[----:B------:R-:W-:-:S02]  /*18b0*/  IMAD.MOV.U32 R98, RZ, RZ, R74 ;  /* 0x000000ffff627224 */ /* 0x000fc400078e004a */
[----:B------:R-:W-:Y:S01]  /*18c0*/  IADD3.X R73, PT, PT, RZ, R20, RZ, P1, !PT ;  /* 0x00000014ff497210 */ /* 0x000fe20000ffe4ff */
[----:B------:R-:W-:Y:S01]  /*18d0*/  IMAD.MOV.U32 R99, RZ, RZ, R21 ;  /* 0x000000ffff637224 */ /* 0x000fe200078e0015 */
[C---:B------:R-:W-:Y:S01]  /*18e0*/  IADD3 R44, P0, P1, R2.reuse, UR10, R45 ;  /* 0x0000000a022c7c10 */ /* 0x040fe2000f91e02d */
[----:B------:R-:W5:Y:S01]  /*18f0*/  LDG.E.U8.CONSTANT R20, desc[UR4][R22.64+0x14050] ;  /* 0x0140500416147981 */ /* 0x000f62000c1e9100 */
[----:B------:R-:W-:Y:S01]  /*1900*/  IADD3 R48, P4, P5, R2, UR10, R49 ;  /* 0x0000000a02307c10 */ /* 0x000fe2000fd9e031 */
[----:B0-----:R-:W-:Y:S02]  /*1910*/  IMAD.MOV.U32 R80, RZ, RZ, R76 ;  /* 0x000000ffff507224 */ /* 0x001fe400078e004c */
[----:B------:R-:W-:Y:S01]  /*1920*/  IMAD.MOV.U32 R81, RZ, RZ, R75 ;  /* 0x000000ffff517224 */ /* 0x000fe200078e004b */
[----:B------:R-:W-:Y:S02]  /*1930*/  IADD3 R46, P2, P3, R0, UR10, R47 ;  /* 0x0000000a002e7c10 */ /* 0x000fe4000fb5e02f */
[----:B------:R-:W-:-:S02]  /*1940*/  IADD3.X R45, PT, PT, RZ, UR11, RZ, P0, P1 ;  /* 0x0000000bff2d7c10 */ /* 0x000fc400087e24ff */
[----:B------:R-:W-:Y:S01]  /*1950*/  MOV R74, R44 ;  /* 0x0000002c004a7202 */ /* 0x000fe20000000f00 */
[----:B------:R0:W-:Y:S01]  /*1960*/  STG.E.U8 desc[UR4][R80.64+-0x800000], R54 ;  /* 0x8000003650007986 */ /* 0x0001e2000c101104 */
[----:B------:R-:W-:-:S03]  /*1970*/  IMAD.MOV.U32 R21, RZ, RZ, R46 ;  /* 0x000000ffff157224 */ /* 0x000fc600078e002e */
[----:B------:R-:W-:Y:S01]  /*1980*/  STG.E.U8 desc[UR4][R98.64+-0x800000], R52 ;  /* 0x8000003462007986 */ /* 0x000fe2000c101104 */
[----:B------:R-:W-:-:S03]  /*1990*/  IADD3.X R47, PT, PT, RZ, UR11, RZ, P2, P3 ;  /* 0x0000000bff2f7c10 */ /* 0x000fc600097e64ff */
[----:B------:R1:W-:Y:S01]  /*19a0*/  STG.E.U8 desc[UR4][R72.64+-0x800000], R50 ;  /* 0x8000003248007986 */ /* 0x0003e2000c101104 */
[----:B------:R-:W-:Y:S02]  /*19b0*/  IADD3.X R49, PT, PT, RZ, UR11, RZ, P4, P5 ;  /* 0x0000000bff317c10 */ /* 0x000fe4000a7ea4ff */
[----:B0-----:R-:W-:Y:S01]  /*19c0*/  IADD3 R80, P0, PT, R74, 0x3000000, RZ ;  /* 0x030000004a507810 */ /* 0x001fe20007f1e0ff */
[----:B------:R-:W-:Y:S01]  /*19d0*/  IMAD.MOV.U32 R74, RZ, RZ, R47 ;  /* 0x000000ffff4a7224 */ /* 0x000fe200078e002f */
[----:B------:R-:W-:Y:S01]  /*19e0*/  IADD3 R76, P1, PT, R21, 0x3000000, RZ ;  /* 0x03000000154c7810 */ /* 0x000fe20007f3e0ff */
[----:B-1----:R-:W-:Y:S01]  /*19f0*/  IMAD.MOV.U32 R72, RZ, RZ, R48 ;  /* 0x000000ffff487224 */ /* 0x002fe200078e0030 */
[----:B------:R-:W-:Y:S01]  /*1a00*/  MOV R73, R45 ;  /* 0x0000002d00497202 */ /* 0x000fe20000000f00 */
[----:B------:R-:W-:Y:S01]  /*1a10*/  IMAD.MOV.U32 R75, RZ, RZ, R49 ;  /* 0x000000ffff4b7224 */ /* 0x000fe200078e0031 */
[----:B------:R-:W-:Y:S01]  /*1a20*/  MOV R98, R80 ;  /* 0x0000005000627202 */ /* 0x000fe20000000f00 */
[----:B------:R-:W5:Y:S01]  /*1a30*/  LDG.E.U8.CONSTANT R21, desc[UR4][R22.64+0x14078] ;  /* 0x0140780416157981 */ /* 0x000f62000c1e9100 */
[----:B------:R-:W-:-:S02]  /*1a40*/  IADD3.X R87, PT, PT, RZ, R73, RZ, P0, !PT ;  /* 0x00000049ff577210 */ /* 0x000fc400007fe4ff */
[----:B------:R-:W-:Y:S01]  /*1a50*/  IADD3 R72, P2, PT, R72, 0x3000000, RZ ;  /* 0x0300000048487810 */ /* 0x000fe20007f5e0ff */
[----:B------:R-:W-:Y:S02]  /*1a60*/  IMAD.X R81, RZ, RZ, R74, P1 ;  /* 0x000000ffff517224 */ /* 0x000fe400008e064a */
[----:B------:R-:W-:Y:S02]  /*1a70*/  IMAD.MOV.U32 R99, RZ, RZ, R87 ;  /* 0x000000ffff637224 */ /* 0x000fe400078e0057 */
[----:B------:R-:W-:Y:S01]  /*1a80*/  IMAD.X R73, RZ, RZ, R75, P2 ;  /* 0x000000ffff497224 */ /* 0x000fe200010e064b */
[----:B------:R-:W-:Y:S01]  /*1a90*/  IADD3 R52, P2, P3, R2, UR10, R53 ;  /* 0x0000000a02347c10 */ /* 0x000fe2000fb5e035 */
[----:B------:R-:W-:Y:S01]  /*1aa0*/  IMAD.MOV.U32 R80, RZ, RZ, R76 ;  /* 0x000000ffff507224 */ /* 0x000fe200078e004c */
[C---:B------:R-:W-:Y:S01]  /*1ab0*/  IADD3 R54, P4, P5, R0.reuse, UR10, R55 ;  /* 0x0000000a00367c10 */ /* 0x040fe2000fd9e037 */
[----:B------:R0:W-:Y:S01]  /*1ac0*/  STG.E.U8 desc[UR4][R98.64+-0x800000], R60 ;  /* 0x8000003c62007986 */ /* 0x0001e2000c101104 */
[----:B------:R-:W-:Y:S01]  /*1ad0*/  IADD3 R50, P0, P1, R0, UR10, R51 ;  /* 0x0000000a00327c10 */ /* 0x000fe2000f91e033 */
[----:B------:R-:W-:-:S02]  /*1ae0*/  IMAD.MOV.U32 R76, RZ, RZ, R52 ;  /* 0x000000ffff4c7224 */ /* 0x000fc400078e0034 */
[----:B------:R1:W-:Y:S01]  /*1af0*/  STG.E.U8 desc[UR4][R80.64+-0x800000], R58 ;  /* 0x8000003a50007986 */ /* 0x0003e2000c101104 */
[----:B------:R-:W-:Y:S01]  /*1b00*/  IADD3.X R51, PT, PT, RZ, UR11, RZ, P0, P1 ;  /* 0x0000000bff337c10 */ /* 0x000fe200087e24ff */
[----:B------:R-:W-:Y:S01]  /*1b10*/  IMAD.MOV.U32 R75, RZ, RZ, R54 ;  /* 0x000000ffff4b7224 */ /* 0x000fe200078e0036 */
[----:B------:R-:W-:Y:S01]  /*1b20*/  IADD3.X R53, PT, PT, RZ, UR11, RZ, P2, P3 ;  /* 0x0000000bff357c10 */ /* 0x000fe200097e64ff */
[----:B------:R2:W-:Y:S01]  /*1b30*/  STG.E.U8 desc[UR4][R72.64+-0x800000], R56 ;  /* 0x8000003848007986 */ /* 0x0005e2000c101104 */
[----:B------:R-:W-:Y:S02]  /*1b40*/  IADD3.X R55, PT, PT, RZ, UR11, RZ, P4, P5 ;  /* 0x0000000bff377c10 */ /* 0x000fe4000a7ea4ff */
[----:B------:R-:W-:Y:S02]  /*1b50*/  MOV R74, R51 ;  /* 0x00000033004a7202 */ /* 0x000fe40000000f00 */
[----:B0-----:R-:W-:Y:S01]  /*1b60*/  IADD3 R98, P1, PT, R76, 0x3000000, RZ ;  /* 0x030000004c627810 */ /* 0x001fe20007f3e0ff */
[----:B------:R-:W-:Y:S01]  /*1b70*/  IMAD.MOV.U32 R76, RZ, RZ, R55 ;  /* 0x000000ffff4c7224 */ /* 0x000fe200078e0037 */
[----:B-1----:R-:W5:Y:S01]  /*1b80*/  LDG.E.U8.CONSTANT R80, desc[UR4][R22.64+0x140a0] ;  /* 0x0140a00416507981 */ /* 0x002f62000c1e9100 */
[----:B--2---:R-:W-:-:S03]  /*1b90*/  MOV R73, R50 ;  /* 0x0000003200497202 */ /* 0x004fc60000000f00 */
[----:B------:R-:W2:Y:S01]  /*1ba0*/  LDG.E.U8.CONSTANT R81, desc[UR4][R22.64+0x140f0] ;  /* 0x0140f00416517981 */ /* 0x000ea2000c1e9100 */
[----:B------:R-:W-:Y:S02]  /*1bb0*/  IADD3 R72, P2, PT, R75, 0x3000000, RZ ;  /* 0x030000004b487810 */ /* 0x000fe40007f5e0ff */
[----:B------:R-:W-:Y:S01]  /*1bc0*/  IADD3 R100, P0, PT, R73, 0x3000000, RZ ;  /* 0x0300000049647810 */ /* 0x000fe20007f1e0ff */
[----:B------:R-:W-:-:S03]  /*1bd0*/  IMAD.MOV.U32 R73, RZ, RZ, R53 ;  /* 0x000000ffff497224 */ /* 0x000fc600078e0035 */
[----:B------:R-:W-:Y:S01]  /*1be0*/  IADD3.X R101, PT, PT, RZ, R74, RZ, P0, !PT ;  /* 0x0000004aff657210 */ /* 0x000fe200007fe4ff */
[----:B------:R-:W-:Y:S02]  /*1bf0*/  IMAD.X R99, RZ, RZ, R73, P1 ;  /* 0x000000ffff637224 */ /* 0x000fe400008e0649 */
[----:B------:R-:W-:Y:S01]  /*1c00*/  IMAD.X R73, RZ, RZ, R76, P2 ;  /* 0x000000ffff497224 */ /* 0x000fe200010e064c */
[----:B------:R-:W-:Y:S01]  /*1c10*/  IADD3 R56, P2, P3, R2, UR10, R57 ;  /* 0x0000000a02387c10 */ /* 0x000fe2000fb5e039 */
[----:B------:R-:W-:Y:S01]  /*1c20*/  STG.E.U8 desc[UR4][R100.64+-0x800000], R79 ;  /* 0x8000004f64007986 */ /* 0x000fe2000c101104 */
[----:B------:R-:W-:-:S03]  /*1c30*/  IADD3 R58, P4, P5, R0, UR10, R59 ;  /* 0x0000000a003a7c10 */ /* 0x000fc6000fd9e03b */
[----:B------:R-:W-:Y:S01]  /*1c40*/  STG.E.U8 desc[UR4][R98.64+-0x800000], R64 ;  /* 0x8000004062007986 */ /* 0x000fe2000c101104 */
[----:B------:R-:W-:Y:S02]  /*1c50*/  IADD3 R60, P1, P0, R2, UR10, R61 ;  /* 0x0000000a023c7c10 */ /* 0x000fe4000f83e03d */
[----:B------:R-:W-:Y:S01]  /*1c60*/  IADD3.X R57, PT, PT, RZ, UR11, RZ, P2, P3 ;  /* 0x0000000bff397c10 */ /* 0x000fe200097e64ff */
[----:B------:R0:W-:Y:S01]  /*1c70*/  STG.E.U8 desc[UR4][R72.64+-0x800000], R62 ;  /* 0x8000003e48007986 */ /* 0x0001e2000c101104 */
[----:B------:R-:W-:Y:S01]  /*1c80*/  IADD3.X R59, PT, PT, RZ, UR11, RZ, P4, P5 ;  /* 0x0000000bff3b7c10 */ /* 0x000fe2000a7ea4ff */
[----:B------:R-:W-:Y:S01]  /*1c90*/  IMAD.MOV.U32 R75, RZ, RZ, R58 ;  /* 0x000000ffff4b7224 */ /* 0x000fe200078e003a */
[----:B------:R-:W-:Y:S02]  /*1ca0*/  MOV R74, R57 ;  /* 0x00000039004a7202 */ /* 0x000fe40000000f00 */
[----:B------:R-:W-:Y:S02]  /*1cb0*/  IADD3.X R61, PT, PT, RZ, UR11, RZ, P1, P0 ;  /* 0x0000000bff3d7c10 */ /* 0x000fe40008fe04ff */
[----:B0-----:R-:W-:Y:S01]  /*1cc0*/  MOV R72, R56 ;  /* 0x0000003800487202 */ /* 0x001fe20000000f00 */
[----:B------:R-:W-:-:S03]  /*1cd0*/  IMAD.MOV.U32 R73, RZ, RZ, R60 ;  /* 0x000000ffff497224 */ /* 0x000fc600078e003c */
[----:B------:R-:W-:Y:S01]  /*1ce0*/  IADD3 R98, P2, PT, R72, 0x3000000, RZ ;  /* 0x0300000048627810 */ /* 0x000fe20007f5e0ff */
[----:B------:R-:W-:Y:S01]  /*1cf0*/  IMAD.MOV.U32 R72, RZ, RZ, R59 ;  /* 0x000000ffff487224 */ /* 0x000fe200078e003b */
[----:B------:R-:W-:Y:S01]  /*1d00*/  IADD3 R76, P3, PT, R75, 0x3000000, RZ ;  /* 0x030000004b4c7810 */ /* 0x000fe20007f7e0ff */
[----:B------:R-:W-:Y:S02]  /*1d10*/  IMAD.MOV.U32 R75, RZ, RZ, R61 ;  /* 0x000000ffff4b7224 */ /* 0x000fe400078e003d */
[----:B------:R-:W-:Y:S01]  /*1d20*/  IMAD.X R99, RZ, RZ, R74, P2 ;  /* 0x000000ffff637224 */ /* 0x000fe200010e064a */
[----:B------:R-:W-:Y:S02]  /*1d30*/  IADD3 R74, P0, PT, R73, 0x3000000, RZ ;  /* 0x03000000494a7810 */ /* 0x000fe40007f1e0ff */
[----:B------:R-:W-:Y:S02]  /*1d40*/  IADD3.X R73, PT, PT, RZ, R72, RZ, P3, !PT ;  /* 0x00000048ff497210 */ /* 0x000fe40001ffe4ff */
[----:B------:R-:W-:Y:S01]  /*1d50*/  IADD3 R64, P2, P3, R2, UR10, R65 ;  /* 0x0000000a02407c10 */ /* 0x000fe2000fb5e041 */
[----:B------:R-:W-:Y:S01]  /*1d60*/  IMAD.X R87, RZ, RZ, R75, P0 ;  /* 0x000000ffff577224 */ /* 0x000fe200000e064b */
[----:B------:R-:W-:Y:S01]  /*1d70*/  IADD3 R62, P0, P1, R0, UR10, R63 ;  /* 0x0000000a003e7c10 */ /* 0x000fe2000f91e03f */
[----:B------:R-:W-:Y:S01]  /*1d80*/  IMAD.MOV.U32 R100, RZ, RZ, R74 ;  /* 0x000000ffff647224 */ /* 0x000fe200078e004a */
[----:B------:R-:W-:Y:S01]  /*1d90*/  MOV R72, R76 ;  /* 0x0000004c00487202 */ /* 0x000fe20000000f00 */
[----:B------:R-:W-:Y:S01]  /*1da0*/  IMAD.MOV.U32 R74, RZ, RZ, R64 ;  /* 0x000000ffff4a7224 */ /* 0x000fe200078e0040 */
[----:B------:R-:W-:Y:S01]  /*1db0*/  MOV R76, R62 ;  /* 0x0000003e004c7202 */ /* 0x000fe20000000f00 */
[----:B------:R0:W-:Y:S01]  /*1dc0*/  STG.E.U8 desc[UR4][R98.64+-0x800000], R78 ;  /* 0x8000004e62007986 */ /* 0x0001e2000c101104 */
[----:B------:R-:W-:-:S02]  /*1dd0*/  IADD3.X R63, PT, PT, RZ, UR11, RZ, P0, P1 ;  /* 0x0000000bff3f7c10 */ /* 0x000fc400087e24ff */
[----:B------:R-:W-:Y:S01]  /*1de0*/  IADD3.X R65, PT, PT, RZ, UR11, RZ, P2, P3 ;  /* 0x0000000bff417c10 */ /* 0x000fe200097e64ff */
[----:B------:R1:W-:Y:S01]  /*1df0*/  STG.E.U8 desc[UR4][R72.64+-0x800000], R68 ;  /* 0x8000004448007986 */ /* 0x0003e2000c101104 */
[----:B------:R-:W-:Y:S01]  /*1e00*/  IMAD.MOV.U32 R101, RZ, RZ, R87 ;  /* 0x000000ffff657224 */ /* 0x000fe200078e0057 */
[----:B------:R-:W-:Y:S02]  /*1e10*/  IADD3 R76, P0, PT, R76, 0x3000000, RZ ;  /* 0x030000004c4c7810 */ /* 0x000fe40007f1e0ff */
[----:B------:R-:W2:Y:S01]  /*1e20*/  LDG.E.U8.CONSTANT R75, desc[UR4][R22.64+0x14118] ;  /* 0x01411804164b7981 */ /* 0x000ea2000c1e9100 */
[----:B0-----:R-:W-:Y:S02]  /*1e30*/  IADD3 R98, P1, PT, R74, 0x3000000, RZ ;  /* 0x030000004a627810 */ /* 0x001fe40007f3e0ff */
[----:B-1----:R-:W-:Y:S01]  /*1e40*/  MOV R72, R65 ;  /* 0x0000004100487202 */ /* 0x002fe20000000f00 */
[----:B------:R-:W-:Y:S01]  /*1e50*/  IMAD.MOV.U32 R73, RZ, RZ, R63 ;  /* 0x000000ffff497224 */ /* 0x000fe200078e003f */
[----:B------:R0:W-:Y:S03]  /*1e60*/  STG.E.U8 desc[UR4][R100.64+-0x800000], R66 ;  /* 0x8000004264007986 */ /* 0x0001e6000c101104 */
[----:B------:R-:W-:Y:S01]  /*1e70*/  IMAD.X R73, RZ, RZ, R73, P0 ;  /* 0x000000ffff497224 */ /* 0x000fe200000e0649 */
[----:B------:R-:W-:Y:S01]  /*1e80*/  IADD3 R68, P2, P3, R2, UR10, R69 ;  /* 0x0000000a02447c10 */ /* 0x000fe2000fb5e045 */
[----:B------:R-:W-:Y:S01]  /*1e90*/  IMAD.X R99, RZ, RZ, R72, P1 ;  /* 0x000000ffff637224 */ /* 0x000fe200008e0648 */
[----:B------:R-:W2:Y:S01]  /*1ea0*/  LDG.E.U8.CONSTANT R74, desc[UR4][R22.64+0x14140] ;  /* 0x01414004164a7981 */ /* 0x000ea2000c1e9100 */
[----:B0-----:R-:W-:Y:S01]  /*1eb0*/  IADD3 R66, P0, P1, R0, UR10, R67 ;  /* 0x0000000a00427c10 */ /* 0x001fe2000f91e043 */
[----:B------:R-:W-:Y:S01]  /*1ec0*/  IMAD.MOV.U32 R101, RZ, RZ, R73 ;  /* 0x000000ffff657224 */ /* 0x000fe200078e0049 */
[----:B------:R-:W-:-:S02]  /*1ed0*/  MOV R100, R76 ;  /* 0x0000004c00647202 */ /* 0x000fc40000000f00 */
[----:B------:R-:W-:Y:S01]  /*1ee0*/  IADD3.X R67, PT, PT, RZ, UR11, RZ, P0, P1 ;  /* 0x0000000bff437c10 */ /* 0x000fe200087e24ff */
[----:B------:R-:W-:Y:S02]  /*1ef0*/  IMAD.MOV.U32 R72, RZ, RZ, R66 ;  /* 0x000000ffff487224 */ /* 0x000fe400078e0042 */
[----:B------:R0:W-:Y:S01]  /*1f00*/  STG.E.U8 desc[UR4][R100.64+-0x800000], R77 ;  /* 0x8000004d64007986 */ /* 0x0001e2000c101104 */
[----:B------:R-:W-:Y:S01]  /*1f10*/  MOV R87, R67 ;  /* 0x0000004300577202 */ /* 0x000fe20000000f00 */
[----:B------:R-:W-:Y:S01]  /*1f20*/  IMAD.MOV.U32 R76, RZ, RZ, R68 ;  /* 0x000000ffff4c7224 */ /* 0x000fe200078e0044 */
[----:B------:R-:W-:Y:S01]  /*1f30*/  IADD3.X R69, PT, PT, RZ, UR11, RZ, P2, P3 ;  /* 0x0000000bff457c10 */ /* 0x000fe200097e64ff */
[----:B0-----:R-:W-:Y:S01]  /*1f40*/  IMAD.MOV.U32 R100, RZ, RZ, R98 ;  /* 0x000000ffff647224 */ /* 0x001fe200078e0062 */
[----:B------:R-:W-:Y:S01]  /*1f50*/  MOV R101, R99 ;  /* 0x0000006300657202 */ /* 0x000fe20000000f00 */
[----:B------:R-:W2:Y:S01]  /*1f60*/  LDG.E.U8.CONSTANT R77, desc[UR4][R22.64+0x14168] ;  /* 0x01416804164d7981 */ /* 0x000ea2000c1e9100 */
[----:B------:R-:W-:-:S03]  /*1f70*/  IADD3 R98, P0, PT, R72, 0x3000000, RZ ;  /* 0x0300000048627810 */ /* 0x000fc60007f1e0ff */
[----:B------:R0:W-:Y:S02]  /*1f80*/  STG.E.U8 desc[UR4][R100.64+-0x800000], R70 ;  /* 0x8000004664007986 */ /* 0x0001e4000c101104 */
[----:B------:R-:W-:Y:S01]  /*1f90*/  IMAD.X R99, RZ, RZ, R87, P0 ;  /* 0x000000ffff637224 */ /* 0x000fe200000e0657 */
[----:B------:R-:W-:Y:S01]  /*1fa0*/  IADD3 R76, P2, PT, R76, 0x3000000, RZ ;  /* 0x030000004c4c7810 */ /* 0x000fe20007f5e0ff */
[----:B------:R-:W-:-:S03]  /*1fb0*/  IMAD.MOV.U32 R72, RZ, RZ, R69 ;  /* 0x000000ffff487224 */ /* 0x000fc600078e0045 */
[----:B------:R1:W-:Y:S01]  /*1fc0*/  STG.E.U8 desc[UR4][R98.64+-0x800000], R3 ;  /* 0x8000000362007986 */ /* 0x0003e2000c101104 */
[----:B0-----:R-:W-:-:S04]  /*1fd0*/  IADD3 R70, P0, P1, R0, UR10, R71 ;  /* 0x0000000a00467c10 */ /* 0x001fc8000f91e047 */
[----:B------:R-:W-:Y:S01]  /*1fe0*/  IADD3.X R71, PT, PT, RZ, UR11, RZ, P0, P1 ;  /* 0x0000000bff477c10 */ /* 0x000fe200087e24ff */
[----:B-1----:R-:W-:Y:S01]  /*1ff0*/  IMAD.MOV.U32 R98, RZ, RZ, R70 ;  /* 0x000000ffff627224 */ /* 0x002fe200078e0046 */
[----:B------:R-:W-:Y:S01]  /*2000*/  IADD3.X R73, PT, PT, RZ, R72, RZ, P2, !PT ;  /* 0x00000048ff497210 */ /* 0x000fe200017fe4ff */
[----:B------:R-:W-:Y:S01]  /*2010*/  IMAD.MOV.U32 R100, RZ, RZ, R76 ;  /* 0x000000ffff647224 */ /* 0x000fe200078e004c */
[----:B------:R-:W-:Y:S01]  /*2020*/  IADD3 R78, P0, P1, R2, UR10, R5 ;  /* 0x0000000a024e7c10 */ /* 0x000fe2000f91e005 */
[----:B------:R-:W-:Y:S01]  /*2030*/  IMAD.MOV.U32 R76, RZ, RZ, R71 ;  /* 0x000000ffff4c7224 */ /* 0x000fe200078e0047 */
[----:B------:R-:W-:Y:S01]  /*2040*/  IADD3 R72, P2, PT, R98, 0x3000000, RZ ;  /* 0x0300000062487810 */ /* 0x000fe20007f5e0ff */
[----:B------:R-:W2:Y:S01]  /*2050*/  LDG.E.U8.CONSTANT R5, desc[UR4][R22.64+0x14190] ;  /* 0x0141900416057981 */ /* 0x000ea2000c1e9100 */
[----:B------:R-:W-:Y:S02]  /*2060*/  MOV R101, R73 ;  /* 0x0000004900657202 */ /* 0x000fe40000000f00 */
[----:B------:R-:W-:Y:S01]  /*2070*/  MOV R73, R78 ;  /* 0x0000004e00497202 */ /* 0x000fe20000000f00 */
[----:B------:R-:W-:Y:S01]  /*2080*/  IMAD.X R87, RZ, RZ, R76, P2 ;  /* 0x000000ffff577224 */ /* 0x000fe200010e064c */
[----:B------:R-:W-:Y:S01]  /*2090*/  IADD3.X R79, PT, PT, RZ, UR11, RZ, P0, P1 ;  /* 0x0000000bff4f7c10 */ /* 0x000fe200087e24ff */
[----:B------:R-:W-:Y:S01]  /*20a0*/  IMAD.MOV.U32 R98, RZ, RZ, R72 ;  /* 0x000000ffff627224 */ /* 0x000fe200078e0048 */
[----:B------:R-:W-:Y:S01]  /*20b0*/  IADD3 R72, P0, PT, R73, 0x3000000, RZ ;  /* 0x0300000049487810 */ /* 0x000fe20007f1e0ff */
[----:B------:R-:W-:Y:S01]  /*20c0*/  IMAD.MOV.U32 R99, RZ, RZ, R87 ;  /* 0x000000ffff637224 */ /* 0x000fe200078e0057 */
[----:B------:R-:W-:Y:S01]  /*20d0*/  MOV R87, R79 ;  /* 0x0000004f00577202 */ /* 0x000fe20000000f00 */
[----:B----4-:R0:W-:Y:S04]  /*20e0*/  STG.E.U8 desc[UR4][R100.64+-0x800000], R4 ;  /* 0x8000000464007986 */ /* 0x0101e8000c101104 */
[----:B------:R-:W-:Y:S01]  /*20f0*/  IMAD.X R73, RZ, RZ, R87, P0 ;  /* 0x000000ffff497224 */ /* 0x000fe200000e0657 */
[----:B------:R-:W-:Y:S01]  /*2100*/  IADD3 R84, P0, P1, R0, UR10, R9 ;  /* 0x0000000a00547c10 */ /* 0x000fe2000f91e009 */
[----:B---3--:R1:W-:Y:S03]  /*2110*/  STG.E.U8 desc[UR4][R98.64+-0x800000], R6 ;  /* 0x8000000662007986 */ /* 0x0083e6000c101104 */
[----:B------:R-:W-:Y:S01]  /*2120*/  IADD3.X R85, PT, PT, RZ, UR11, RZ, P0, P1 ;  /* 0x0000000bff557c10 */ /* 0x000fe200087e24ff */
[----:B------:R-:W3:Y:S04]  /*2130*/  LDG.E.U8.CONSTANT R3, desc[UR4][R22.64+0x141b8] ;  /* 0x0141b80416037981 */ /* 0x000ee8000c1e9100 */
[----:B0-----:R-:W4:Y:S01]  /*2140*/  LDG.E.U8.CONSTANT R4, desc[UR4][R22.64+0x141e0] ;  /* 0x0141e00416047981 */ /* 0x001f22000c1e9100 */
[----:B-1----:R-:W-:-:S03]  /*2150*/  IMAD.MOV.U32 R98, RZ, RZ, R72 ;  /* 0x000000ffff627224 */ /* 0x002fc600078e0048 */
[----:B------:R-:W4:Y:S01]  /*2160*/  LDG.E.U8.CONSTANT R9, desc[UR4][R22.64+0x14208] ;  /* 0x0142080416097981 */ /* 0x000f22000c1e9100 */
[----:B------:R-:W-:Y:S01]  /*2170*/  IMAD.MOV.U32 R72, RZ, RZ, R84 ;  /* 0x000000ffff487224 */ /* 0x000fe200078e0054 */
[----:B------:R-:W-:Y:S01]  /*2180*/  MOV R99, R73 ;  /* 0x0000004900637202 */ /* 0x000fe20000000f00 */
[----:B------:R-:W-:-:S03]  /*2190*/  IMAD.MOV.U32 R73, RZ, RZ, R85 ;  /* 0x000000ffff497224 */ /* 0x000fc600078e0055 */
[----:B------:R-:W-:-:S04]  /*21a0*/  IADD3 R72, P0, PT, R72, 0x3000000, RZ ;  /* 0x0300000048487810 */ /* 0x000fc80007f1e0ff */
[----:B------:R-:W-:Y:S02]  /*21b0*/  IADD3.X R73, PT, PT, RZ, R73, RZ, P0, !PT ;  /* 0x00000049ff497210 */ /* 0x000fe400007fe4ff */
[----:B------:R-:W-:Y:S01]  /*21c0*/  IADD3 R88, P0, P1, R2, UR10, R11 ;  /* 0x0000000a02587c10 */ /* 0x000fe2000f91e00b */
[----:B-----5:R-:W-:Y:S03]  /*21d0*/  STG.E.U8 desc[UR4][R98.64+-0x800000], R7 ;  /* 0x8000000762007986 */ /* 0x020fe6000c101104 */
[----:B------:R-:W-:Y:S01]  /*21e0*/  IADD3.X R89, PT, PT, RZ, UR11, RZ, P0, P1 ;  /* 0x0000000bff597c10 */ /* 0x000fe200087e24ff */
[----:B------:R-:W-:Y:S01]  /*21f0*/  IMAD.MOV.U32 R76, RZ, RZ, R88 ;  /* 0x000000ffff4c7224 */ /* 0x000fe200078e0058 */
[----:B------:R0:W-:Y:S04]  /*2200*/  STG.E.U8 desc[UR4][R72.64+-0x800000], R8 ;  /* 0x8000000848007986 */ /* 0x0001e8000c101104 */
[----:B------:R-:W-:Y:S01]  /*2210*/  IADD3 R6, P0, PT, R76, 0x3000000, RZ ;  /* 0x030000004c067810 */ /* 0x000fe20007f1e0ff */
[----:B------:R-:W5:Y:S01]  /*2220*/  LDG.E.U8.CONSTANT R11, desc[UR4][R22.64+0x14320] ;  /* 0x01432004160b7981 */ /* 0x000f62000c1e9100 */
[----:B0-----:R-:W-:-:S05]  /*2230*/  IMAD.MOV.U32 R72, RZ, RZ, R89 ;  /* 0x000000ffff487224 */ /* 0x001fca00078e0059 */
[----:B------:R-:W-:Y:S02]  /*2240*/  IADD3.X R7, PT, PT, RZ, R72, RZ, P0, !PT ;  /* 0x00000048ff077210 */ /* 0x000fe400007fe4ff */
[----:B------:R-:W-:Y:S01]  /*2250*/  IADD3 R92, P0, P1, R0, UR10, R13 ;  /* 0x0000000a005c7c10 */ /* 0x000fe2000f91e00d */
[----:B------:R-:W-:Y:S02]  /*2260*/  IMAD.MOV.U32 R72, RZ, RZ, R6 ;  /* 0x000000ffff487224 */ /* 0x000fe400078e0006 */
[----:B------:R-:W-:Y:S01]  /*2270*/  IMAD.MOV.U32 R98, RZ, RZ, R90 ;  /* 0x000000ffff627224 */ /* 0x000fe200078e005a */
[----:B------:R-:W-:Y:S01]  /*2280*/  IADD3.X R93, PT, PT, RZ, UR11, RZ, P0, P1 ;  /* 0x0000000bff5d7c10 */ /* 0x000fe200087e24ff */
[----:B------:R-:W-:Y:S01]  /*2290*/  IMAD.MOV.U32 R73, RZ, RZ, R7 ;  /* 0x000000ffff497224 */ /* 0x000fe200078e0007 */
[----:B------:R-:W-:Y:S01]  /*22a0*/  MOV R7, R92 ;  /* 0x0000005c00077202 */ /* 0x000fe20000000f00 */
[----:B------:R-:W-:Y:S01]  /*22b0*/  IMAD.MOV.U32 R87, RZ, RZ, R91 ;  /* 0x000000ffff577224 */ /* 0x000fe200078e005b */
[----:B------:R-:W-:Y:S01]  /*22c0*/  MOV R76, R82 ;  /* 0x00000052004c7202 */ /* 0x000fe20000000f00 */
[----:B------:R-:W-:Y:S01]  /*22d0*/  IMAD.MOV.U32 R8, RZ, RZ, R93 ;  /* 0x000000ffff087224 */ /* 0x000fe200078e005d */
[----:B------:R-:W-:Y:S01]  /*22e0*/  IADD3 R6, P0, PT, R7, 0x3000000, RZ ;  /* 0x0300000007067810 */ /* 0x000fe20007f1e0ff */
[----:B------:R-:W5:Y:S04]  /*22f0*/  LDG.E.U8.CONSTANT R13, desc[UR4][R22.64+0x14370] ;  /* 0x01437004160d7981 */ /* 0x000f68000c1e9100 */
[----:B------:R-:W-:Y:S01]  /*2300*/  IMAD.X R7, RZ, RZ, R8, P0 ;  /* 0x000000ffff077224 */ /* 0x000fe200000e0608 */
[----:B------:R-:W-:Y:S01]  /*2310*/  IADD3 R94, P0, P1, R2, UR10, R15 ;  /* 0x0000000a025e7c10 */ /* 0x000fe2000f91e00f */
[----:B------:R0:W-:Y:S03]  /*2320*/  STG.E.U8 desc[UR4][R72.64+-0x800000], R10 ;  /* 0x8000000a48007986 */ /* 0x0001e6000c101104 */
[----:B------:R-:W-:Y:S01]  /*2330*/  IADD3.X R95, PT, PT, RZ, UR11, RZ, P0, P1 ;  /* 0x0000000bff5f7c10 */ /* 0x000fe200087e24ff */
[----:B------:R-:W-:Y:S01]  /*2340*/  IMAD.MOV.U32 R15, RZ, RZ, R94 ;  /* 0x000000ffff0f7224 */ /* 0x000fe200078e005e */
[----:B------:R-:W5:Y:S04]  /*2350*/  LDG.E.U8.CONSTANT R8, desc[UR4][R22.64+0x14230] ;  /* 0x0142300416087981 */ /* 0x000f68000c1e9100 */
[----:B------:R-:W5:Y:S01]  /*2360*/  LDG.E.U8.CONSTANT R2, desc[UR4][R22.64+0x14258] ;  /* 0x0142580416027981 */ /* 0x000f62000c1e9100 */
[----:B0-----:R-:W-:Y:S01]  /*2370*/  MOV R72, R6 ;  /* 0x0000000600487202 */ /* 0x001fe20000000f00 */
[----:B------:R-:W-:Y:S01]  /*2380*/  IMAD.MOV.U32 R73, RZ, RZ, R7 ;  /* 0x000000ffff497224 */ /* 0x000fe200078e0007 */
[----:B------:R-:W-:Y:S01]  /*2390*/  IADD3 R6, P0, PT, R15, 0x3000000, RZ ;  /* 0x030000000f067810 */ /* 0x000fe20007f1e0ff */
[----:B------:R-:W5:Y:S01]  /*23a0*/  LDG.E.U8.CONSTANT R10, desc[UR4][R22.64+0x142f8] ;  /* 0x0142f804160a7981 */ /* 0x000f62000c1e9100 */
[----:B------:R-:W-:-:S05]  /*23b0*/  MOV R7, R95 ;  /* 0x0000005f00077202 */ /* 0x000fca0000000f00 */
[----:B------:R-:W-:Y:S01]  /*23c0*/  IMAD.X R7, RZ, RZ, R7, P0 ;  /* 0x000000ffff077224 */ /* 0x000fe200000e0607 */
[----:B------:R-:W-:Y:S01]  /*23d0*/  IADD3 R96, P0, P1, R0, UR10, R17 ;  /* 0x0000000a00607c10 */ /* 0x000fe2000f91e011 */
[----:B------:R-:W-:Y:S01]  /*23e0*/  IMAD.MOV.U32 R100, RZ, RZ, R6 ;  /* 0x000000ffff647224 */ /* 0x000fe200078e0006 */
[----:B------:R-:W5:Y:S02]  /*23f0*/  LDG.E.U8.CONSTANT R0, desc[UR4][R22.64+0x14280] ;  /* 0x0142800416007981 */ /* 0x000f64000c1e9100 */
[----:B------:R-:W-:Y:S01]  /*2400*/  IADD3.X R97, PT, PT, RZ, UR11, RZ, P0, P1 ;  /* 0x0000000bff617c10 */ /* 0x000fe200087e24ff */
[----:B------:R-:W-:Y:S01]  /*2410*/  IMAD.MOV.U32 R6, RZ, RZ, R96 ;  /* 0x000000ffff067224 */ /* 0x000fe200078e0060 */
[----:B------:R-:W-:Y:S01]  /*2420*/  MOV R101, R7 ;  /* 0x0000000700657202 */ /* 0x000fe20000000f00 */
[----:B------:R0:W-:Y:S02]  /*2430*/  STG.E.U8 desc[UR4][R72.64+-0x800000], R12 ;  /* 0x8000000c48007986 */ /* 0x0001e4000c101104 */
[----:B------:R-:W-:Y:S01]  /*2440*/  IMAD.MOV.U32 R15, RZ, RZ, R97 ;  /* 0x000000ffff0f7224 */ /* 0x000fe200078e0061 */
[----:B------:R-:W-:Y:S01]  /*2450*/  IADD3 R6, P0, PT, R6, 0x3000000, RZ ;  /* 0x0300000006067810 */ /* 0x000fe20007f1e0ff */
[----:B------:R-:W5:Y:S03]  /*2460*/  LDG.E.U8.CONSTANT R17, desc[UR4][R22.64+0x14410] ;  /* 0x0144100416117981 */ /* 0x000f66000c1e9100 */
[----:B------:R-:W-:Y:S01]  /*2470*/  IADD3.X R7, PT, PT, RZ, R15, RZ, P0, !PT ;  /* 0x0000000fff077210 */ /* 0x000fe200007fe4ff */
[----:B------:R1:W-:Y:S04]  /*2480*/  STG.E.U8 desc[UR4][R100.64+-0x800000], R14 ;  /* 0x8000000e64007986 */ /* 0x0003e8000c101104 */
[----:B------:R1:W-:Y:S01]  /*2490*/  STG.E.U8 desc[UR4][R6.64+-0x800000], R16 ;  /* 0x8000001006007986 */ /* 0x0003e2000c101104 */
[----:B0-----:R-:W-:-:S03]  /*24a0*/  IADD3 R72, P0, PT, R98, 0x5000000, RZ ;  /* 0x0500000062487810 */ /* 0x001fc60007f1e0ff */
[----:B------:R-:W5:Y:S04]  /*24b0*/  LDG.E.U8.CONSTANT R12, desc[UR4][R22.64+0x14348] ;  /* 0x01434804160c7981 */ /* 0x000f68000c1e9100 */
[----:B-1----:R-:W5:Y:S04]  /*24c0*/  LDG.E.U8.CONSTANT R14, desc[UR4][R22.64+0x14398] ;  /* 0x01439804160e7981 */ /* 0x002f68000c1e9100 */
[----:B------:R-:W5:Y:S04]  /*24d0*/  LDG.E.U8.CONSTANT R6, desc[UR4][R22.64+0x142a8] ;  /* 0x0142a80416067981 */ /* 0x000f68000c1e9100 */
[----:B------:R-:W5:Y:S01]  /*24e0*/  LDG.E.U8.CONSTANT R7, desc[UR4][R22.64+0x142d0] ;  /* 0x0142d00416077981 */ /* 0x000f62000c1e9100 */
[----:B------:R-:W-:Y:S01]  /*24f0*/  IADD3.X R73, PT, PT, RZ, R87, RZ, P0, !PT ;  /* 0x00000057ff497210 */ /* 0x000fe200007fe4ff */
[----:B------:R-:W-:Y:S01]  /*2500*/  IMAD.MOV.U32 R98, RZ, RZ, R72 ;  /* 0x000000ffff627224 */ /* 0x000fe200078e0048 */
[----:B------:R-:W-:Y:S01]  /*2510*/  IADD3 R72, P0, PT, R76, 0x5000000, RZ ;  /* 0x050000004c487810 */ /* 0x000fe20007f1e0ff */
[----:B------:R-:W5:Y:S02]  /*2520*/  LDG.E.U8.CONSTANT R16, desc[UR4][R22.64+0x143e8] ;  /* 0x0143e80416107981 */ /* 0x000f64000c1e9100 */
[----:B------:R-:W-:-:S02]  /*2530*/  IMAD.MOV.U32 R99, RZ, RZ, R73 ;  /* 0x000000ffff637224 */ /* 0x000fc400078e0049 */
[----:B------:R-:W-:-:S04]  /*2540*/  IMAD.MOV.U32 R73, RZ, RZ, R83 ;  /* 0x000000ffff497224 */ /* 0x000fc800078e0053 */
[----:B------:R-:W-:Y:S01]  /*2550*/  IMAD.X R73, RZ, RZ, R73, P0 ;  /* 0x000000ffff497224 */ /* 0x000fe200000e0649 */
[----:B------:R0:W-:Y:S03]  /*2560*/  STG.E.U8 desc[UR4][R98.64], R18 ;  /* 0x0000001262007986 */ /* 0x0001e6000c101104 */
[----:B0-----:R-:W-:Y:S02]  /*2570*/  IMAD.MOV.U32 R99, RZ, RZ, R73 ;  /* 0x000000ffff637224 */ /* 0x001fe400078e0049 */
[----:B------:R-:W-:Y:S01]  /*2580*/  IMAD.MOV.U32 R73, RZ, RZ, R24 ;  /* 0x000000ffff497224 */ /* 0x000fe200078e0018 */
[----:B------:R-:W-:Y:S02]  /*2590*/  MOV R98, R72 ;  /* 0x0000004800627202 */ /* 0x000fe40000000f00 */
[----:B------:R-:W-:Y:S02]  /*25a0*/  MOV R72, R25 ;  /* 0x0000001900487202 */ /* 0x000fe40000000f00 */
[----:B------:R-:W-:-:S05]  /*25b0*/  IADD3 R76, P0, PT, R73, 0x5000000, RZ ;  /* 0x05000000494c7810 */ /* 0x000fca0007f1e0ff */
[----:B------:R-:W-:Y:S02]  /*25c0*/  IMAD.X R15, RZ, RZ, R72, P0 ;  /* 0x000000ffff0f7224 */ /* 0x000fe400000e0648 */
[----:B------:R-:W-:Y:S02]  /*25d0*/  IMAD.MOV.U32 R72, RZ, RZ, R26 ;  /* 0x000000ffff487224 */ /* 0x000fe400078e001a */
[----:B------:R-:W-:Y:S01]  /*25e0*/  IMAD.MOV.U32 R18, RZ, RZ, R27 ;  /* 0x000000ffff127224 */ /* 0x000fe200078e001b */
[----:B------:R0:W-:Y:S02]  /*25f0*/  STG.E.U8 desc[UR4][R98.64], R19 ;  /* 0x0000001362007986 */ /* 0x0001e4000c101104 */
[----:B------:R-:W-:-:S04]  /*2600*/  IADD3 R72, P0, PT, R72, 0x5000000, RZ ;  /* 0x0500000048487810 */ /* 0x000fc80007f1e0ff */
[----:B------:R-:W-:Y:S01]  /*2610*/  IADD3.X R73, PT, PT, RZ, R18, RZ, P0, !PT ;  /* 0x00000012ff497210 */ /* 0x000fe200007fe4ff */
[----:B------:R-:W-:Y:S02]  /*2620*/  IMAD.MOV.U32 R18, RZ, RZ, R28 ;  /* 0x000000ffff127224 */ /* 0x000fe400078e001c */
[----:B0-----:R-:W-:Y:S01]  /*2630*/  IMAD.MOV.U32 R98, RZ, RZ, R76 ;  /* 0x000000ffff627224 */ /* 0x001fe200078e004c */
[----:B------:R-:W-:Y:S02]  /*2640*/  MOV R99, R15 ;  /* 0x0000000f00637202 */ /* 0x000fe40000000f00 */
[----:B------:R-:W-:Y:S01]  /*2650*/  IADD3 R18, P0, PT, R18, 0x5000000, RZ ;  /* 0x0500000012127810 */ /* 0x000fe20007f1e0ff */
[----:B------:R-:W5:Y:S04]  /*2660*/  LDG.E.U8.CONSTANT R15, desc[UR4][R22.64+0x143c0] ;  /* 0x0143c004160f7981 */ /* 0x000f68000c1e9100 */
[----:B------:R-:W-:Y:S04]  /*2670*/  STG.E.U8 desc[UR4][R98.64], R20 ;  /* 0x0000001462007986 */ /* 0x000fe8000c101104 */
[----:B------:R0:W-:Y:S02]  /*2680*/  STG.E.U8 desc[UR4][R72.64], R21 ;  /* 0x0000001548007986 */ /* 0x0001e4000c101104 */
[----:B0-----:R-:W-:-:S05]  /*2690*/  IMAD.MOV.U32 R72, RZ, RZ, R29 ;  /* 0x000000ffff487224 */ /* 0x001fca00078e001d */
[----:B------:R-:W-:-:S05]  /*26a0*/  IADD3.X R19, PT, PT, RZ, R72, RZ, P0, !PT ;  /* 0x00000048ff137210 */ /* 0x000fca00007fe4ff */
[----:B------:R-:W-:Y:S01]  /*26b0*/  IMAD.MOV.U32 R73, RZ, RZ, R19 ;  /* 0x000000ffff497224 */ /* 0x000fe200078e0013 */
[----:B------:R-:W-:Y:S01]  /*26c0*/  MOV R19, R30 ;  /* 0x0000001e00137202 */ /* 0x000fe20000000f00 */
[----:B------:R-:W-:Y:S02]  /*26d0*/  IMAD.MOV.U32 R72, RZ, RZ, R18 ;  /* 0x000000ffff487224 */ /* 0x000fe400078e0012 */
[----:B------:R-:W-:Y:S01]  /*26e0*/  IMAD.MOV.U32 R18, RZ, RZ, R31 ;  /* 0x000000ffff127224 */ /* 0x000fe200078e001f */
[----:B------:R-:W-:-:S04]  /*26f0*/  IADD3 R20, P0, PT, R19, 0x5000000, RZ ;  /* 0x0500000013147810 */ /* 0x000fc80007f1e0ff */
[----:B------:R-:W-:Y:S01]  /*2700*/  MOV R98, R20 ;  /* 0x0000001400627202 */ /* 0x000fe20000000f00 */
[----:B------:R-:W-:Y:S02]  /*2710*/  IMAD.X R19, RZ, RZ, R18, P0 ;  /* 0x000000ffff137224 */ /* 0x000fe400000e0612 */
[----:B------:R-:W-:Y:S02]  /*2720*/  IMAD.MOV.U32 R20, RZ, RZ, R32 ;  /* 0x000000ffff147224 */ /* 0x000fe400078e0020 */
[----:B------:R-:W-:Y:S01]  /*2730*/  IMAD.MOV.U32 R99, RZ, RZ, R19 ;  /* 0x000000ffff637224 */ /* 0x000fe200078e0013 */
[----:B------:R-:W-:Y:S01]  /*2740*/  MOV R19, R33 ;  /* 0x0000002100137202 */ /* 0x000fe20000000f00 */
[----:B------:R0:W-:Y:S01]  /*2750*/  STG.E.U8 desc[UR4][R72.64], R80 ;  /* 0x0000005048007986 */ /* 0x0001e2000c101104 */
[----:B------:R-:W-:-:S03]  /*2760*/  IADD3 R18, P0, PT, R20, 0x5000000, RZ ;  /* 0x0500000014127810 */ /* 0x000fc60007f1e0ff */
[----:B------:R1:W-:Y:S02]  /*2770*/  STG.E.U8 desc[UR4][R98.64], R86 ;  /* 0x0000005662007986 */ /* 0x0003e4000c101104 */
[----:B------:R-:W-:Y:S02]  /*2780*/  IMAD.X R19, RZ, RZ, R19, P0 ;  /* 0x000000ffff137224 */ /* 0x000fe400000e0613 */
[----:B0-----:R-:W-:Y:S02]  /*2790*/  IMAD.MOV.U32 R72, RZ, RZ, R34 ;  /* 0x000000ffff487224 */ /* 0x001fe400078e0022 */
[----:B-1----:R-:W-:-:S03]  /*27a0*/  IMAD.MOV.U32 R86, RZ, RZ, R18 ;  /* 0x000000ffff567224 */ /* 0x002fc600078e0012 */
[----:B------:R-:W-:Y:S01]  /*27b0*/  IADD3 R20, P0, PT, R72, 0x5000000, RZ ;  /* 0x0500000048147810 */ /* 0x000fe20007f1e0ff */
[----:B------:R-:W-:Y:S01]  /*27c0*/  IMAD.MOV.U32 R18, RZ, RZ, R35 ;  /* 0x000000ffff127224 */ /* 0x000fe200078e0023 */
[----:B------:R-:W-:-:S04]  /*27d0*/  MOV R87, R19 ;  /* 0x0000001300577202 */ /* 0x000fc80000000f00 */
[----:B------:R-:W-:Y:S01]  /*27e0*/  IADD3.X R19, PT, PT, RZ, R18, RZ, P0, !PT ;  /* 0x00000012ff137210 */ /* 0x000fe200007fe4ff */
[----:B--2---:R0:W-:Y:S01]  /*27f0*/  STG.E.U8 desc[UR4][R86.64], R81 ;  /* 0x0000005156007986 */ /* 0x0041e2000c101104 */
[----:B------:R-:W-:Y:S02]  /*2800*/  IMAD.MOV.U32 R73, RZ, RZ, R37 ;  /* 0x000000ffff497224 */ /* 0x000fe400078e0025 */
[----:B------:R-:W-:Y:S02]  /*2810*/  IMAD.MOV.U32 R21, RZ, RZ, R38 ;  /* 0x000000ffff157224 */ /* 0x000fe400078e0026 */
[----:B0-----:R-:W-:Y:S01]  /*2820*/  IMAD.MOV.U32 R87, RZ, RZ, R19 ;  /* 0x000000ffff577224 */ /* 0x001fe200078e0013 */
[----:B------:R-:W-:Y:S01]  /*2830*/  MOV R19, R36 ;  /* 0x0000002400137202 */ /* 0x000fe20000000f00 */
[----:B------:R-:W-:-:S03]  /*2840*/  IMAD.MOV.U32 R86, RZ, RZ, R20 ;  /* 0x000000ffff567224 */ /* 0x000fc600078e0014 */
[----:B------:R-:W-:Y:S02]  /*2850*/  IADD3 R18, P0, PT, R19, 0x5000000, RZ ;  /* 0x0500000013127810 */ /* 0x000fe40007f1e0ff */
[----:B------:R0:W-:Y:S01]  /*2860*/  STG.E.U8 desc[UR4][R86.64], R75 ;  /* 0x0000004b56007986 */ /* 0x0001e2000c101104 */
[----:B------:R-:W-:Y:S02]  /*2870*/  MOV R72, R39 ;  /* 0x0000002700487202 */ /* 0x000fe40000000f00 */
[----:B------:R-:W-:Y:S01]  /*2880*/  IMAD.X R19, RZ, RZ, R73, P0 ;  /* 0x000000ffff137224 */ /* 0x000fe200000e0649 */
[----:B0-----:R-:W-:Y:S02]  /*2890*/  MOV R86, R18 ;  /* 0x0000001200567202 */ /* 0x001fe40000000f00 */
[----:B------:R-:W-:Y:S01]  /*28a0*/  IADD3 R18, P0, PT, R21, 0x5000000, RZ ;  /* 0x0500000015127810 */ /* 0x000fe20007f1e0ff */
[----:B------:R-:W-:-:S04]  /*28b0*/  IMAD.MOV.U32 R87, RZ, RZ, R19 ;  /* 0x000000ffff577224 */ /* 0x000fc800078e0013 */
[----:B------:R-:W-:Y:S01]  /*28c0*/  IMAD.X R19, RZ, RZ, R72, P0 ;  /* 0x000000ffff137224 */ /* 0x000fe200000e0648 */
[----:B------:R-:W-:Y:S01]  /*28d0*/  STG.E.U8 desc[UR4][R86.64], R74 ;  /* 0x0000004a56007986 */ /* 0x000fe2000c101104 */
[----:B------:R-:W-:-:S03]  /*28e0*/  IMAD.MOV.U32 R20, RZ, RZ, R40 ;  /* 0x000000ffff147224 */ /* 0x000fc600078e0028 */
[----:B------:R0:W-:Y:S01]  /*28f0*/  STG.E.U8 desc[UR4][R18.64], R77 ;  /* 0x0000004d12007986 */ /* 0x0001e2000c101104 */
[----:B------:R-:W-:Y:S02]  /*2900*/  MOV R21, R41 ;  /* 0x0000002900157202 */ /* 0x000fe40000000f00 */
[----:B------:R-:W-:Y:S01]  /*2910*/  IADD3 R20, P0, PT, R20, 0x5000000, RZ ;  /* 0x0500000014147810 */ /* 0x000fe20007f1e0ff */
[----:B0-----:R-:W2:Y:S04]  /*2920*/  LDG.E.U8.CONSTANT R18, desc[UR4][R22.64+0x14438] ;  /* 0x0144380416127981 */ /* 0x001ea8000c1e9100 */
[----:B------:R-:W-:Y:S01]  /*2930*/  IMAD.X R21, RZ, RZ, R21, P0 ;  /* 0x000000ffff157224 */ /* 0x000fe200000e0615 */
[----:B------:R-:W2:Y:S01]  /*2940*/  LDG.E.U8.CONSTANT R19, desc[UR4][R22.64+0x14460] ;  /* 0x0144600416137981 */ /* 0x000ea2000c1e9100 */
[----:B------:R-:W-:-:S03]  /*2950*/  IMAD.MOV.U32 R73, RZ, RZ, R42 ;  /* 0x000000ffff497224 */ /* 0x000fc600078e002a */
[----:B------:R0:W-:Y:S02]  /*2960*/  STG.E.U8 desc[UR4][R20.64], R5 ;  /* 0x0000000514007986 */ /* 0x0001e4000c101104 */
[----:B------:R-:W-:Y:S01]  /*2970*/  IADD3 R72, P0, PT, R73, 0x5000000, RZ ;  /* 0x0500000049487810 */ /* 0x000fe20007f1e0ff */
[----:B------:R-:W-:Y:S01]  /*2980*/  IMAD.MOV.U32 R74, RZ, RZ, R44 ;  /* 0x000000ffff4a7224 */ /* 0x000fe200078e002c */
[----:B------:R-:W-:Y:S01]  /*2990*/  MOV R75, R49 ;  /* 0x00000031004b7202 */ /* 0x000fe20000000f00 */
[----:B------:R-:W2:Y:S01]  /*29a0*/  LDG.E.U8.CONSTANT R77, desc[UR4][R22.64+0x1e0c8] ;  /* 0x01e0c804164d7981 */ /* 0x000ea2000c1e9100 */
[----:B0-----:R-:W-:-:S03]  /*29b0*/  MOV R20, R43 ;  /* 0x0000002b00147202 */ /* 0x001fc60000000f00 */
[----:B------:R-:W2:Y:S02]  /*29c0*/  LDG.E.U8.CONSTANT R5, desc[UR4][R22.64+0x144b0] ;  /* 0x0144b00416057981 */ /* 0x000ea4000c1e9100 */
[----:B------:R-:W-:Y:S02]  /*29d0*/  IMAD.X R73, RZ, RZ, R20, P0 ;  /* 0x000000ffff497224 */ /* 0x000fe400000e0614 */
[----:B------:R-:W-:Y:S01]  /*29e0*/  IMAD.MOV.U32 R80, RZ, RZ, R72 ;  /* 0x000000ffff507224 */ /* 0x000fe200078e0048 */
[----:B------:R-:W-:Y:S01]  /*29f0*/  IADD3 R72, P0, PT, R74, 0x5000000, RZ ;  /* 0x050000004a487810 */ /* 0x000fe20007f1e0ff */
[----:B------:R-:W2:Y:S01]  /*2a00*/  LDG.E.U8.CONSTANT R20, desc[UR4][R22.64+0x14488] ;  /* 0x0144880416147981 */ /* 0x000ea2000c1e9100 */
[----:B------:R-:W-:Y:S01]  /*2a10*/  MOV R81, R73 ;  /* 0x0000004900517202 */ /* 0x000fe20000000f00 */
[----:B------:R-:W-:Y:S01]  /*2a20*/  IMAD.MOV.U32 R73, RZ, RZ, R45 ;  /* 0x000000ffff497224 */ /* 0x000fe200078e002d */
[----:B------:R-:W-:-:S04]  /*2a30*/  MOV R21, R46 ;  /* 0x0000002e00157202 */ /* 0x000fc80000000f00 */
[----:B------:R-:W-:Y:S01]  /*2a40*/  IADD3.X R73, PT, PT, RZ, R73, RZ, P0, !PT ;  /* 0x00000049ff497210 */ /* 0x000fe200007fe4ff */
[----:B---3--:R0:W-:Y:S01]  /*2a50*/  STG.E.U8 desc[UR4][R80.64], R3 ;  /* 0x0000000350007986 */ /* 0x0081e2000c101104 */
[----:B------:R-:W-:Y:S02]  /*2a60*/  IMAD.MOV.U32 R74, RZ, RZ, R47 ;  /* 0x000000ffff4a7224 */ /* 0x000fe400078e002f */
[----:B0-----:R-:W-:Y:S01]  /*2a70*/  IMAD.MOV.U32 R80, RZ, RZ, R72 ;  /* 0x000000ffff507224 */ /* 0x001fe200078e0048 */
[----:B------:R-:W3:Y:S01]  /*2a80*/  LDG.E.U8.CONSTANT R3, desc[UR4][R22.64+0x144d8] ;  /* 0x0144d80416037981 */ /* 0x000ee2000c1e9100 */
[----:B------:R-:W-:Y:S01]  /*2a90*/  IMAD.MOV.U32 R81, RZ, RZ, R73 ;  /* 0x000000ffff517224 */ /* 0x000fe200078e0049 */
[----:B------:R-:W-:Y:S02]  /*2aa0*/  IADD3 R72, P0, PT, R21, 0x5000000, RZ ;  /* 0x0500000015487810 */ /* 0x000fe40007f1e0ff */
[----:B------:R-:W-:Y:S01]  /*2ab0*/  MOV R76, R52 ;  /* 0x00000034004c7202 */ /* 0x000fe20000000f00 */
[----:B------:R-:W3:Y:S04]  /*2ac0*/  LDG.E.U8.CONSTANT R21, desc[UR4][R22.64+0x1e050] ;  /* 0x01e0500416157981 */ /* 0x000ee8000c1e9100 */
[----:B----4-:R0:W-:Y:S01]  /*2ad0*/  STG.E.U8 desc[UR4][R80.64], R4 ;  /* 0x0000000450007986 */ /* 0x0101e2000c101104 */
[----:B------:R-:W-:Y:S01]  /*2ae0*/  IMAD.X R73, RZ, RZ, R74, P0 ;  /* 0x000000ffff497224 */ /* 0x000fe200000e064a */
[----:B0-----:R-:W-:Y:S01]  /*2af0*/  MOV R80, R72 ;  /* 0x0000004800507202 */ /* 0x001fe20000000f00 */
[----:B------:R-:W-:Y:S01]  /*2b00*/  IMAD.MOV.U32 R72, RZ, RZ, R48 ;  /* 0x000000ffff487224 */ /* 0x000fe200078e0030 */
[----:B------:R-:W4:Y:S04]  /*2b10*/  LDG.E.U8.CONSTANT R4, desc[UR4][R22.64+0x1e000] ;  /* 0x01e0000416047981 */ /* 0x000f28000c1e9100 */
[----:B------:R-:W-:Y:S01]  /*2b20*/  IADD3 R72, P0, PT, R72, 0x5000000, RZ ;  /* 0x0500000048487810 */ /* 0x000fe20007f1e0ff */
[----:B------:R-:W-:-:S04]  /*2b30*/  IMAD.MOV.U32 R81, RZ, RZ, R73 ;  /* 0x000000ffff517224 */ /* 0x000fc800078e0049 */
[----:B------:R-:W-:Y:S01]  /*2b40*/  IMAD.X R73, RZ, RZ, R75, P0 ;  /* 0x000000ffff497224 */ /* 0x000fe200000e064b */
[----:B------:R0:W-:Y:S01]  /*2b50*/  STG.E.U8 desc[UR4][R80.64], R9 ;  /* 0x0000000950007986 */ /* 0x0001e2000c101104 */
[----:B------:R-:W-:-:S03]  /*2b60*/  IMAD.MOV.U32 R74, RZ, RZ, R51 ;  /* 0x000000ffff4a7224 */ /* 0x000fc600078e0033 */
[----:B0-----:R-:W-:Y:S01]  /*2b70*/  MOV R81, R73 ;  /* 0x0000004900517202 */ /* 0x001fe20000000f00 */
[----:B------:R-:W-:Y:S01]  /*2b80*/  IMAD.MOV.U32 R73, RZ, RZ, R50 ;  /* 0x000000ffff497224 */ /* 0x000fe200078e0032 */
[----:B------:R-:W4:Y:S01]  /*2b90*/  LDG.E.U8.CONSTANT R9, desc[UR4][R22.64+0x1e028] ;  /* 0x01e0280416097981 */ /* 0x000f22000c1e9100 */
[----:B------:R-:W-:-:S03]  /*2ba0*/  IMAD.MOV.U32 R80, RZ, RZ, R72 ;  /* 0x000000ffff507224 */ /* 0x000fc600078e0048 */
[----:B------:R-:W-:-:S04]  /*2bb0*/  IADD3 R72, P0, PT, R73, 0x5000000, RZ ;  /* 0x0500000049487810 */ /* 0x000fc80007f1e0ff */
[----:B------:R-:W-:Y:S01]  /*2bc0*/  IADD3.X R73, PT, PT, RZ, R74, RZ, P0, !PT ;  /* 0x0000004aff497210 */ /* 0x000fe200007fe4ff */
[----:B-----5:R0:W-:Y:S01]  /*2bd0*/  STG.E.U8 desc[UR4][R80.64], R8 ;  /* 0x0000000850007986 */ /* 0x0201e2000c101104 */
[----:B------:R-:W-:Y:S02]  /*2be0*/  IMAD.MOV.U32 R75, RZ, RZ, R54 ;  /* 0x000000ffff4b7224 */ /* 0x000fe400078e0036 */
[----:B0-----:R-:W-:Y:S01]  /*2bf0*/  IMAD.MOV.U32 R80, RZ, RZ, R72 ;  /* 0x000000ffff507224 */ /* 0x001fe200078e0048 */
[----:B------:R-:W-:Y:S01]  /*2c00*/  IADD3 R72, P0, PT, R76, 0x5000000, RZ ;  /* 0x050000004c487810 */ /* 0x000fe20007f1e0ff */
[----:B------:R-:W-:Y:S02]  /*2c10*/  IMAD.MOV.U32 R81, RZ, RZ, R73 ;  /* 0x000000ffff517224 */ /* 0x000fe400078e0049 */
[----:B------:R-:W-:-:S03]  /*2c20*/  IMAD.MOV.U32 R73, RZ, RZ, R53 ;  /* 0x000000ffff497224 */ /* 0x000fc600078e0035 */
[----:B------:R0:W-:Y:S01]  /*2c30*/  STG.E.U8 desc[UR4][R80.64], R2 ;  /* 0x0000000250007986 */ /* 0x0001e2000c101104 */
[----:B------:R-:W-:Y:S01]  /*2c40*/  IMAD.X R73, RZ, RZ, R73, P0 ;  /* 0x000000ffff497224 */ /* 0x000fe200000e0649 */
[----:B------:R-:W-:Y:S02]  /*2c50*/  MOV R76, R55 ;  /* 0x00000037004c7202 */ /* 0x000fe40000000f00 */
[----:B0-----:R-:W5:Y:S01]  /*2c60*/  LDG.E.U8.CONSTANT R2, desc[UR4][R22.64+0x1e078] ;  /* 0x01e0780416027981 */ /* 0x001f62000c1e9100 */
[----:B------:R-:W-:Y:S01]  /*2c70*/  MOV R80, R72 ;  /* 0x0000004800507202 */ /* 0x000fe20000000f00 */
[----:B------:R-:W-:Y:S01]  /*2c80*/  IMAD.MOV.U32 R81, RZ, RZ, R73 ;  /* 0x000000ffff517224 */ /* 0x000fe200078e0049 */
[----:B------:R-:W-:-:S04]  /*2c90*/  IADD3 R72, P0, PT, R75, 0x5000000, RZ ;  /* 0x050000004b487810 */ /* 0x000fc80007f1e0ff */
[----:B------:R0:W-:Y:S01]  /*2ca0*/  STG.E.U8 desc[UR4][R80.64], R0 ;  /* 0x0000000050007986 */ /* 0x0001e2000c101104 */
[----:B------:R-:W-:Y:S02]  /*2cb0*/  IMAD.X R73, RZ, RZ, R76, P0 ;  /* 0x000000ffff497224 */ /* 0x000fe400000e064c */
[----:B------:R-:W-:Y:S01]  /*2cc0*/  IMAD.MOV.U32 R74, RZ, RZ, R57 ;  /* 0x000000ffff4a7224 */ /* 0x000fe200078e0039 */
[----:B------:R-:W-:Y:S01]  /*2cd0*/  MOV R75, R58 ;  /* 0x0000003a004b7202 */ /* 0x000fe20000000f00 */
[----:B0-----:R-:W-:Y:S01]  /*2ce0*/  IMAD.MOV.U32 R80, RZ, RZ, R72 ;  /* 0x000000ffff507224 */ /* 0x001fe200078e0048 */
[----:B------:R-:W5:Y:S01]  /*2cf0*/  LDG.E.U8.CONSTANT R0, desc[UR4][R22.64+0x1e0a0] ;  /* 0x01e0a00416007981 */ /* 0x000f62000c1e9100 */
[----:B------:R-:W-:Y:S01]  /*2d00*/  IMAD.MOV.U32 R72, RZ, RZ, R56 ;  /* 0x000000ffff487224 */ /* 0x000fe200078e0038 */
[----:B------:R-:W-:-:S04]  /*2d10*/  MOV R81, R73 ;  /* 0x0000004900517202 */ /* 0x000fc80000000f00 */
[----:B------:R-:W-:Y:S01]  /*2d20*/  IADD3 R72, P0, PT, R72, 0x5000000, RZ ;  /* 0x0500000048487810 */ /* 0x000fe20007f1e0ff */
[----:B------:R0:W-:Y:S03]  /*2d30*/  STG.E.U8 desc[UR4][R80.64], R6 ;  /* 0x0000000650007986 */ /* 0x0001e6000c101104 */
[----:B------:R-:W-:Y:S02]  /*2d40*/  IADD3.X R73, PT, PT, RZ, R74, RZ, P0, !PT ;  /* 0x0000004aff497210 */ /* 0x000fe400007fe4ff */
[----:B------:R-:W-:Y:S01]  /*2d50*/  IADD3 R74, P0, PT, R75, 0x5000000, RZ ;  /* 0x050000004b4a7810 */ /* 0x000fe20007f1e0ff */
[----:B0-----:R-:W-:Y:S02]  /*2d60*/  IMAD.MOV.U32 R80, RZ, RZ, R72 ;  /* 0x000000ffff507224 */ /* 0x001fe400078e0048 */
[----:B------:R-:W-:Y:S02]  /*2d70*/  IMAD.MOV.U32 R72, RZ, RZ, R59 ;  /* 0x000000ffff487224 */ /* 0x000fe400078e003b */
[----:B------:R-:W-:-:S02]  /*2d80*/  IMAD.MOV.U32 R81, RZ, RZ, R73 ;  /* 0x000000ffff517224 */ /* 0x000fc400078e0049 */
[----:B------:R-:W-:Y:S01]  /*2d90*/  IMAD.X R75, RZ, RZ, R72, P0 ;  /* 0x000000ffff4b7224 */ /* 0x000fe200000e0648 */
[----:B------:R-:W-:Y:S02]  /*2da0*/  MOV R73, R60 ;  /* 0x0000003c00497202 */ /* 0x000fe40000000f00 */
[----:B------:R0:W-:Y:S02]  /*2db0*/  STG.E.U8 desc[UR4][R80.64], R7 ;  /* 0x0000000750007986 */ /* 0x0001e4000c101104 */
[----:B------:R-:W-:Y:S02]  /*2dc0*/  IADD3 R72, P0, PT, R73, 0x5000000, RZ ;  /* 0x0500000049487810 */ /* 0x000fe40007f1e0ff */
[----:B------:R1:W-:Y:S01]  /*2dd0*/  STG.E.U8 desc[UR4][R74.64], R10 ;  /* 0x0000000a4a007986 */ /* 0x0003e2000c101104 */
[----:B------:R-:W-:-:S03]  /*2de0*/  IMAD.MOV.U32 R76, RZ, RZ, R62 ;  /* 0x000000ffff4c7224 */ /* 0x000fc600078e003e */
[----:B0-----:R-:W5:Y:S01]  /*2df0*/  LDG.E.U8.CONSTANT R80, desc[UR4][R22.64+0x1e1e0] ;  /* 0x01e1e00416507981 */ /* 0x001f62000c1e9100 */
[----:B-1----:R-:W-:-:S03]  /*2e00*/  IMAD.MOV.U32 R75, RZ, RZ, R61 ;  /* 0x000000ffff4b7224 */ /* 0x002fc600078e003d */
[----:B------:R-:W5:Y:S01]  /*2e10*/  LDG.E.U8.CONSTANT R10, desc[UR4][R22.64+0x1e118] ;  /* 0x01e11804160a7981 */ /* 0x000f62000c1e9100 */
[----:B------:R-:W-:-:S03]  /*2e20*/  IMAD.X R73, RZ, RZ, R75, P0 ;  /* 0x000000ffff497224 */ /* 0x000fc600000e064b */
[----:B------:R-:W5:Y:S01]  /*2e30*/  LDG.E.U8.CONSTANT R75, desc[UR4][R22.64+0x1e0f0] ;  /* 0x01e0f004164b7981 */ /* 0x000f62000c1e9100 */
[----:B------:R-:W-:Y:S01]  /*2e40*/  MOV R86, R72 ;  /* 0x0000004800567202 */ /* 0x000fe20000000f00 */
[----:B------:R-:W-:-:S05]  /*2e50*/  IMAD.MOV.U32 R87, RZ, RZ, R73 ;  /* 0x000000ffff577224 */ /* 0x000fca00078e0049 */
[----:B------:R0:W-:Y:S04]  /*2e60*/  STG.E.U8 desc[UR4][R86.64], R11 ;  /* 0x0000000b56007986 */ /* 0x0001e8000c101104 */
[----:B0-----:R-:W5:Y:S01]  /*2e70*/  LDG.E.U8.CONSTANT R11, desc[UR4][R22.64+0x1e140] ;  /* 0x01e14004160b7981 */ /* 0x001f62000c1e9100 */
[----:B------:R-:W-:Y:S02]  /*2e80*/  IADD3 R72, P0, PT, R76, 0x5000000, RZ ;  /* 0x050000004c487810 */ /* 0x000fe40007f1e0ff */
[----:B------:R-:W-:Y:S01]  /*2e90*/  MOV R73, R63 ;  /* 0x0000003f00497202 */ /* 0x000fe20000000f00 */
[----:B------:R-:W-:Y:S02]  /*2ea0*/  IMAD.MOV.U32 R74, RZ, RZ, R64 ;  /* 0x000000ffff4a7224 */ /* 0x000fe400078e0040 */
[----:B------:R-:W-:-:S02]  /*2eb0*/  IMAD.MOV.U32 R86, RZ, RZ, R72 ;  /* 0x000000ffff567224 */ /* 0x000fc400078e0048 */
[----:B------:R-:W-:Y:S01]  /*2ec0*/  IMAD.X R73, RZ, RZ, R73, P0 ;  /* 0x000000ffff497224 */ /* 0x000fe200000e0649 */
[----:B------:R-:W-:Y:S01]  /*2ed0*/  IADD3 R74, P0, PT, R74, 0x5000000, RZ ;  /* 0x050000004a4a7810 */ /* 0x000fe20007f1e0ff */
[----:B------:R-:W-:-:S03]  /*2ee0*/  IMAD.MOV.U32 R72, RZ, RZ, R65 ;  /* 0x000000ffff487224 */ /* 0x000fc600078e0041 */
[----:B------:R-:W-:Y:S02]  /*2ef0*/  MOV R87, R73 ;  /* 0x0000004900577202 */ /* 0x000fe40000000f00 */
[----:B------:R-:W-:Y:S02]  /*2f00*/  IADD3.X R73, PT, PT, RZ, R72, RZ, P0, !PT ;  /* 0x00000048ff497210 */ /* 0x000fe400007fe4ff */
[----:B------:R-:W-:Y:S01]  /*2f10*/  MOV R72, R66 ;  /* 0x0000004200487202 */ /* 0x000fe20000000f00 */
[----:B------:R0:W-:Y:S03]  /*2f20*/  STG.E.U8 desc[UR4][R86.64], R12 ;  /* 0x0000000c56007986 */ /* 0x0001e6000c101104 */
[----:B------:R-:W-:Y:S01]  /*2f30*/  IADD3 R72, P0, PT, R72, 0x5000000, RZ ;  /* 0x0500000048487810 */ /* 0x000fe20007f1e0ff */
[----:B------:R-:W-:Y:S02]  /*2f40*/  IMAD.MOV.U32 R99, RZ, RZ, R73 ;  /* 0x000000ffff637224 */ /* 0x000fe400078e0049 */
[----:B------:R-:W-:-:S02]  /*2f50*/  IMAD.MOV.U32 R76, RZ, RZ, R68 ;  /* 0x000000ffff4c7224 */ /* 0x000fc400078e0044 */
[----:B0-----:R-:W-:Y:S01]  /*2f60*/  IMAD.MOV.U32 R87, RZ, RZ, R67 ;  /* 0x000000ffff577224 */ /* 0x001fe200078e0043 */
[----:B------:R-:W5:Y:S01]  /*2f70*/  LDG.E.U8.CONSTANT R12, desc[UR4][R22.64+0x1e168] ;  /* 0x01e16804160c7981 */ /* 0x000f62000c1e9100 */
[----:B------:R-:W-:Y:S02]  /*2f80*/  IMAD.MOV.U32 R98, RZ, RZ, R74 ;  /* 0x000000ffff627224 */ /* 0x000fe400078e004a */
[----:B------:R-:W-:Y:S01]  /*2f90*/  IMAD.X R73, RZ, RZ, R87, P0 ;  /* 0x000000ffff497224 */ /* 0x000fe200000e0657 */
[----:B------:R-:W-:Y:S02]  /*2fa0*/  MOV R86, R72 ;  /* 0x0000004800567202 */ /* 0x000fe40000000f00 */
[----:B------:R-:W-:Y:S01]  /*2fb0*/  IADD3 R76, P0, PT, R76, 0x5000000, RZ ;  /* 0x050000004c4c7810 */ /* 0x000fe20007f1e0ff */
[----:B------:R-:W-:Y:S01]  /*2fc0*/  IMAD.MOV.U32 R87, RZ, RZ, R73 ;  /* 0x000000ffff577224 */ /* 0x000fe200078e0049 */
[----:B------:R-:W-:Y:S01]  /*2fd0*/  MOV R72, R69 ;  /* 0x0000004500487202 */ /* 0x000fe20000000f00 */
[----:B------:R0:W-:Y:S04]  /*2fe0*/  STG.E.U8 desc[UR4][R98.64], R13 ;  /* 0x0000000d62007986 */ /* 0x0001e8000c101104 */
[----:B------:R1:W-:Y:S01]  /*2ff0*/  STG.E.U8 desc[UR4][R86.64], R14 ;  /* 0x0000000e56007986 */ /* 0x0003e2000c101104 */
[----:B------:R-:W-:-:S02]  /*3000*/  IMAD.X R73, RZ, RZ, R72, P0 ;  /* 0x000000ffff497224 */ /* 0x000fc400000e0648 */
[----:B0-----:R-:W-:Y:S01]  /*3010*/  IMAD.MOV.U32 R98, RZ, RZ, R70 ;  /* 0x000000ffff627224 */ /* 0x001fe200078e0046 */
[----:B------:R-:W5:Y:S01]  /*3020*/  LDG.E.U8.CONSTANT R13, desc[UR4][R22.64+0x1e190] ;  /* 0x01e19004160d7981 */ /* 0x000f62000c1e9100 */
[----:B-1----:R-:W-:-:S03]  /*3030*/  IMAD.MOV.U32 R86, RZ, RZ, R76 ;  /* 0x000000ffff567224 */ /* 0x002fc600078e004c */
[----:B------:R-:W5:Y:S01]  /*3040*/  LDG.E.U8.CONSTANT R14, desc[UR4][R22.64+0x1e1b8] ;  /* 0x01e1b804160e7981 */ /* 0x000f62000c1e9100 */
[----:B------:R-:W-:Y:S01]  /*3050*/  IMAD.MOV.U32 R76, RZ, RZ, R71 ;  /* 0x000000ffff4c7224 */ /* 0x000fe200078e0047 */
[----:B------:R-:W-:Y:S02]  /*3060*/  IADD3 R72, P0, PT, R98, 0x5000000, RZ ;  /* 0x0500000062487810 */ /* 0x000fe40007f1e0ff */
[----:B------:R-:W-:Y:S02]  /*3070*/  MOV R87, R73 ;  /* 0x0000004900577202 */ /* 0x000fe40000000f00 */
[----:B------:R-:W-:Y:S01]  /*3080*/  IADD3.X R73, PT, PT, RZ, R76, RZ, P0, !PT ;  /* 0x0000004cff497210 */ /* 0x000fe200007fe4ff */
[----:B------:R-:W-:-:S04]  /*3090*/  IMAD.MOV.U32 R98, RZ, RZ, R72 ;  /* 0x000000ffff627224 */ /* 0x000fc800078e0048 */
[----:B------:R-:W-:Y:S01]  /*30a0*/  IMAD.MOV.U32 R99, RZ, RZ, R73 ;  /* 0x000000ffff637224 */ /* 0x000fe200078e0049 */
[----:B------:R-:W-:Y:S01]  /*30b0*/  MOV R73, R78 ;  /* 0x0000004e00497202 */ /* 0x000fe20000000f00 */
[----:B------:R0:W-:Y:S03]  /*30c0*/  STG.E.U8 desc[UR4][R86.64], R15 ;  /* 0x0000000f56007986 */ /* 0x0001e6000c101104 */
[----:B------:R-:W-:Y:S01]  /*30d0*/  IADD3 R72, P0, PT, R73, 0x5000000, RZ ;  /* 0x0500000049487810 */ /* 0x000fe20007f1e0ff */
[----:B0-----:R-:W-:-:S03]  /*30e0*/  IMAD.MOV.U32 R87, RZ, RZ, R79 ;  /* 0x000000ffff577224 */ /* 0x001fc600078e004f */
[----:B------:R-:W-:Y:S01]  /*30f0*/  MOV R86, R72 ;  /* 0x0000004800567202 */ /* 0x000fe20000000f00 */
[----:B------:R-:W-:Y:S02]  /*3100*/  IMAD.MOV.U32 R72, RZ, RZ, R84 ;  /* 0x000000ffff487224 */ /* 0x000fe400078e0054 */
[----:B------:R-:W-:-:S03]  /*3110*/  IMAD.X R73, RZ, RZ, R87, P0 ;  /* 0x000000ffff497224 */ /* 0x000fc600000e0657 */
[----:B------:R-:W-:Y:S01]  /*3120*/  IADD3 R72, P0, PT, R72, 0x5000000, RZ ;  /* 0x0500000048487810 */ /* 0x000fe20007f1e0ff */
[----:B------:R-:W-:Y:S01]  /*3130*/  IMAD.MOV.U32 R87, RZ, RZ, R73 ;  /* 0x000000ffff577224 */ /* 0x000fe200078e0049 */
[----:B------:R-:W-:Y:S01]  /*3140*/  MOV R73, R85 ;  /* 0x0000005500497202 */ /* 0x000fe20000000f00 */
[----:B------:R-:W-:Y:S01]  /*3150*/  IMAD.MOV.U32 R76, RZ, RZ, R88 ;  /* 0x000000ffff4c7224 */ /* 0x000fe200078e0058 */
[----:B------:R0:W-:Y:S03]  /*3160*/  STG.E.U8 desc[UR4][R98.64], R16 ;  /* 0x0000001062007986 */ /* 0x0001e6000c101104 */
[----:B------:R-:W-:Y:S01]  /*3170*/  IMAD.X R73, RZ, RZ, R73, P0 ;  /* 0x000000ffff497224 */ /* 0x000fe200000e0649 */
[----:B------:R1:W-:Y:S01]  /*3180*/  STG.E.U8 desc[UR4][R86.64], R17 ;  /* 0x0000001156007986 */ /* 0x0003e2000c101104 */
[----:B------:R-:W-:-:S03]  /*3190*/  IADD3 R76, P0, PT, R76, 0x5000000, RZ ;  /* 0x050000004c4c7810 */ /* 0x000fc60007f1e0ff */
[----:B0-----:R-:W5:Y:S01]  /*31a0*/  LDG.E.U8.CONSTANT R16, desc[UR4][R22.64+0x1e208] ;  /* 0x01e2080416107981 */ /* 0x001f62000c1e9100 */
[----:B-1----:R-:W-:-:S03]  /*31b0*/  IMAD.MOV.U32 R86, RZ, RZ, R72 ;  /* 0x000000ffff567224 */ /* 0x002fc600078e0048 */
[----:B------:R-:W5:Y:S01]  /*31c0*/  LDG.E.U8.CONSTANT R17, desc[UR4][R22.64+0x1e230] ;  /* 0x01e2300416117981 */ /* 0x000f62000c1e9100 */
        /* <DEDUP_REMOVED lines=12> */
[----:B------:R-:W-:Y:S02]  /*3290*/  IMAD.X R73, RZ, RZ, R8, P0 ;  /* 0x000000ffff497224 */ /* 0x000fe400000e0608 */
[----:B------:R-:W2:Y:S01]  /*32a0*/  LDG.E.U8.CONSTANT R8, desc[UR4][R22.64+0x1e258] ;  /* 0x01e2580416087981 */ /* 0x000ea2000c1e9100 */
[----:B0-----:R-:W-:Y:S02]  /*32b0*/  MOV R86, R72 ;  /* 0x0000004800567202 */ /* 0x001fe40000000f00 */
[----:B------:R-:W-:Y:S01]  /*32c0*/  IADD3 R72, P0, PT, R15, 0x5000000, RZ ;  /* 0x050000000f487810 */ /* 0x000fe20007f1e0ff */
[----:B------:R-:W-:-:S02]  /*32d0*/  IMAD.MOV.U32 R87, RZ, RZ, R73 ;  /* 0x000000ffff577224 */ /* 0x000fc400078e0049 */
[----:B------:R-:W-:Y:S02]  /*32e0*/  IMAD.MOV.U32 R6, RZ, RZ, R96 ;  /* 0x000000ffff067224 */ /* 0x000fe400078e0060 */
[----:B------:R-:W-:Y:S02]  /*32f0*/  IMAD.X R73, RZ, RZ, R7, P0 ;  /* 0x000000ffff497224 */ /* 0x000fe400000e0607 */
[----:B------:R-:W2:Y:S01]  /*3300*/  LDG.E.U8.CONSTANT R7, desc[UR4][R22.64+0x1e280] ;  /* 0x01e2800416077981 */ /* 0x000ea2000c1e9100 */
[----:B------:R-:W-:Y:S02]  /*3310*/  IADD3 R6, P0, PT, R6, 0x5000000, RZ ;  /* 0x0500000006067810 */ /* 0x000fe40007f1e0ff */
[----:B------:R-:W-:Y:S01]  /*3320*/  MOV R15, R97 ;  /* 0x00000061000f7202 */ /* 0x000fe20000000f00 */
[----:B------:R-:W-:Y:S04]  /*3330*/  STG.E.U8 desc[UR4][R86.64], R20 ;  /* 0x0000001456007986 */ /* 0x000fe8000c101104 */
[----:B------:R-:W-:Y:S01]  /*3340*/  IMAD.X R15, RZ, RZ, R15, P0 ;  /* 0x000000ffff0f7224 */ /* 0x000fe200000e060f */
[----:B------:R0:W-:Y:S01]  /*3350*/  STG.E.U8 desc[UR4][R72.64], R5 ;  /* 0x0000000548007986 */ /* 0x0001e2000c101104 */
[----:B------:R-:W-:Y:S01]  /*3360*/  IMAD.MOV.U32 R98, RZ, RZ, R90 ;  /* 0x000000ffff627224 */ /* 0x000fe200078e005a */
[----:B------:R-:W-:Y:S01]  /*3370*/  MOV R76, R82 ;  /* 0x00000052004c7202 */ /* 0x000fe20000000f00 */
[----:B0-----:R-:W-:Y:S01]  /*3380*/  IMAD.MOV.U32 R72, RZ, RZ, R6 ;  /* 0x000000ffff487224 */ /* 0x001fe200078e0006 */
[----:B------:R-:W-:Y:S01]  /*3390*/  MOV R73, R15 ;  /* 0x0000000f00497202 */ /* 0x000fe20000000f00 */
[----:B------:R-:W2:Y:S01]  /*33a0*/  LDG.E.U8.CONSTANT R6, desc[UR4][R22.64+0x1e2a8] ;  /* 0x01e2a80416067981 */ /* 0x000ea2000c1e9100 */
[----:B------:R-:W-:Y:S01]  /*33b0*/  IADD3 R20, P0, PT, R98, 0x8000000, RZ ;  /* 0x0800000062147810 */ /* 0x000fe20007f1e0ff */
[----:B------:R-:W-:-:S02]  /*33c0*/  IMAD.MOV.U32 R87, RZ, RZ, R91 ;  /* 0x000000ffff577224 */ /* 0x000fc400078e005b */
[----:B---3--:R0:W-:Y:S04]  /*33d0*/  STG.E.U8 desc[UR4][R72.64], R3 ;  /* 0x0000000348007986 */ /* 0x0081e8000c101104 */
[----:B------:R-:W3:Y:S01]  /*33e0*/  LDG.E.U8.CONSTANT R5, desc[UR4][R22.64+0x1e2d0] ;  /* 0x01e2d00416057981 */ /* 0x000ee2000c1e9100 */
[----:B------:R-:W-:Y:S01]  /*33f0*/  IADD3.X R15, PT, PT, RZ, R87, RZ, P0, !PT ;  /* 0x00000057ff0f7210 */ /* 0x000fe200007fe4ff */
[----:B------:R-:W-:Y:S02]  /*3400*/  IMAD.MOV.U32 R86, RZ, RZ, R20 ;  /* 0x000000ffff567224 */ /* 0x000fe400078e0014 */
[----:B0-----:R-:W3:Y:S01]  /*3410*/  LDG.E.U8.CONSTANT R3, desc[UR4][R22.64+0x1e2f8] ;  /* 0x01e2f80416037981 */ /* 0x001ee2000c1e9100 */
[----:B------:R-:W-:Y:S01]  /*3420*/  IADD3 R20, P0, PT, R76, 0x8000000, RZ ;  /* 0x080000004c147810 */ /* 0x000fe20007f1e0ff */
[----:B------:R-:W-:-:S02]  /*3430*/  IMAD.MOV.U32 R73, RZ, RZ, R83 ;  /* 0x000000ffff497224 */ /* 0x000fc400078e0053 */
[----:B------:R-:W-:Y:S02]  /*3440*/  IMAD.MOV.U32 R87, RZ, RZ, R15 ;  /* 0x000000ffff577224 */ /* 0x000fe400078e000f */
[----:B------:R-:W-:Y:S02]  /*3450*/  IMAD.X R15, RZ, RZ, R73, P0 ;  /* 0x000000ffff0f7224 */ /* 0x000fe400000e0649 */
[----:B------:R-:W-:Y:S01]  /*3460*/  IMAD.MOV.U32 R73, RZ, RZ, R24 ;  /* 0x000000ffff497224 */ /* 0x000fe200078e0018 */
[----:B----4-:R0:W-:Y:S01]  /*3470*/  STG.E.U8 desc[UR4][R86.64+-0x800000], R4 ;  /* 0x8000000456007986 */ /* 0x0101e2000c101104 */
[----:B------:R-:W-:-:S03]  /*3480*/  MOV R72, R25 ;  /* 0x0000001900487202 */ /* 0x000fc60000000f00 */
[----:B------:R-:W-:Y:S01]  /*3490*/  IADD3 R18, P0, PT, R73, 0x8000000, RZ ;  /* 0x0800000049127810 */ /* 0x000fe20007f1e0ff */
[----:B0-----:R-:W4:Y:S01]  /*34a0*/  LDG.E.U8.CONSTANT R4, desc[UR4][R22.64+0x1e320] ;  /* 0x01e3200416047981 */ /* 0x001f22000c1e9100 */
[----:B------:R-:W-:Y:S01]  /*34b0*/  MOV R86, R20 ;  /* 0x0000001400567202 */ /* 0x000fe20000000f00 */
[----:B------:R-:W-:Y:S02]  /*34c0*/  IMAD.MOV.U32 R87, RZ, RZ, R15 ;  /* 0x000000ffff577224 */ /* 0x000fe400078e000f */
[----:B------:R-:W-:Y:S01]  /*34d0*/  IMAD.X R19, RZ, RZ, R72, P0 ;  /* 0x000000ffff137224 */ /* 0x000fe200000e0648 */
[----:B------:R-:W4:Y:S01]  /*34e0*/  LDG.E.U8.CONSTANT R15, desc[UR4][R22.64+0x1e370] ;  /* 0x01e37004160f7981 */ /* 0x000f22000c1e9100 */
[----:B------:R-:W-:-:S03]  /*34f0*/  IMAD.MOV.U32 R72, RZ, RZ, R26 ;  /* 0x000000ffff487224 */ /* 0x000fc600078e001a */
[----:B------:R0:W-:Y:S02]  /*3500*/  STG.E.U8 desc[UR4][R86.64+-0x800000], R9 ;  /* 0x8000000956007986 */ /* 0x0001e4000c101104 */
[----:B------:R-:W-:Y:S01]  /*3510*/  IADD3 R20, P0, PT, R72, 0x8000000, RZ ;  /* 0x0800000048147810 */ /* 0x000fe20007f1e0ff */
[----:B0-----:R-:W-:Y:S01]  /*3520*/  IMAD.MOV.U32 R86, RZ, RZ, R18 ;  /* 0x000000ffff567224 */ /* 0x001fe200078e0012 */
[----:B------:R-:W4:Y:S01]  /*3530*/  LDG.E.U8.CONSTANT R9, desc[UR4][R22.64+0x1e348] ;  /* 0x01e3480416097981 */ /* 0x000f22000c1e9100 */
[----:B------:R-:W-:Y:S01]  /*3540*/  IMAD.MOV.U32 R18, RZ, RZ, R27 ;  /* 0x000000ffff127224 */ /* 0x000fe200078e001b */
[----:B------:R-:W-:-:S04]  /*3550*/  MOV R87, R19 ;  /* 0x0000001300577202 */ /* 0x000fc80000000f00 */
[----:B------:R-:W-:Y:S02]  /*3560*/  IADD3.X R19, PT, PT, RZ, R18, RZ, P0, !PT ;  /* 0x00000012ff137210 */ /* 0x000fe400007fe4ff */
[----:B------:R-:W-:Y:S01]  /*3570*/  MOV R18, R28 ;  /* 0x0000001c00127202 */ /* 0x000fe20000000f00 */
[----:B------:R0:W-:Y:S01]  /*3580*/  STG.E.U8 desc[UR4][R86.64+-0x800000], R21 ;  /* 0x8000001556007986 */ /* 0x0001e2000c101104 */
[----:B------:R-:W-:Y:S02]  /*3590*/  IMAD.MOV.U32 R72, RZ, RZ, R29 ;  /* 0x000000ffff487224 */ /* 0x000fe400078e001d */
[----:B------:R-:W-:Y:S01]  /*35a0*/  IADD3 R18, P0, PT, R18, 0x8000000, RZ ;  /* 0x0800000012127810 */ /* 0x000fe20007f1e0ff */
[----:B0-----:R-:W-:Y:S02]  /*35b0*/  IMAD.MOV.U32 R86, RZ, RZ, R20 ;  /* 0x000000ffff567224 */ /* 0x001fe400078e0014 */
[----:B------:R-:W-:Y:S02]  /*35c0*/  IMAD.MOV.U32 R87, RZ, RZ, R19 ;  /* 0x000000ffff577224 */ /* 0x000fe400078e0013 */
[----:B------:R-:W-:-:S03]  /*35d0*/  IMAD.X R19, RZ, RZ, R72, P0 ;  /* 0x000000ffff137224 */ /* 0x000fc600000e0648 */
[----:B-----5:R0:W-:Y:S01]  /*35e0*/  STG.E.U8 desc[UR4][R86.64+-0x800000], R2 ;  /* 0x8000000256007986 */ /* 0x0201e2000c101104 */
[----:B------:R-:W-:Y:S01]  /*35f0*/  IMAD.MOV.U32 R73, RZ, RZ, R19 ;  /* 0x000000ffff497224 */ /* 0x000fe200078e0013 */
[----:B------:R-:W-:Y:S01]  /*3600*/  MOV R72, R18 ;  /* 0x0000001200487202 */ /* 0x000fe20000000f00 */
[----:B------:R-:W-:Y:S01]  /*3610*/  IMAD.MOV.U32 R19, RZ, RZ, R30 ;  /* 0x000000ffff137224 */ /* 0x000fe200078e001e */
[----:B0-----:R-:W5:Y:S04]  /*3620*/  LDG.E.U8.CONSTANT R2, desc[UR4][R22.64+0x1e398] ;  /* 0x01e3980416027981 */ /* 0x001f68000c1e9100 */
[----:B------:R-:W-:Y:S02]  /*3630*/  IADD3 R20, P0, PT, R19, 0x8000000, RZ ;  /* 0x0800000013147810 */ /* 0x000fe40007f1e0ff */
[----:B------:R-:W-:Y:S01]  /*3640*/  MOV R18, R31 ;  /* 0x0000001f00127202 */ /* 0x000fe20000000f00 */
[----:B------:R0:W-:Y:S02]  /*3650*/  STG.E.U8 desc[UR4][R72.64+-0x800000], R0 ;  /* 0x8000000048007986 */ /* 0x0001e4000c101104 */
[----:B------:R-:W-:-:S02]  /*3660*/  IMAD.MOV.U32 R86, RZ, RZ, R20 ;  /* 0x000000ffff567224 */ /* 0x000fc400078e0014 */
[----:B------:R-:W-:Y:S02]  /*3670*/  IMAD.X R19, RZ, RZ, R18, P0 ;  /* 0x000000ffff137224 */ /* 0x000fe400000e0612 */
[----:B------:R-:W-:Y:S01]  /*3680*/  IMAD.MOV.U32 R20, RZ, RZ, R32 ;  /* 0x000000ffff147224 */ /* 0x000fe200078e0020 */
[----:B0-----:R-:W5:Y:S02]  /*3690*/  LDG.E.U8.CONSTANT R0, desc[UR4][R22.64+0x1e3c0] ;  /* 0x01e3c00416007981 */ /* 0x001f64000c1e9100 */
[----:B------:R-:W-:Y:S01]  /*36a0*/  MOV R87, R19 ;  /* 0x0000001300577202 */ /* 0x000fe20000000f00 */
[----:B------:R-:W-:Y:S01]  /*36b0*/  IMAD.MOV.U32 R19, RZ, RZ, R33 ;  /* 0x000000ffff137224 */ /* 0x000fe200078e0021 */
[----:B------:R-:W-:Y:S02]  /*36c0*/  IADD3 R18, P0, PT, R20, 0x8000000, RZ ;  /* 0x0800000014127810 */ /* 0x000fe40007f1e0ff */
[----:B------:R-:W-:Y:S01]  /*36d0*/  MOV R72, R34 ;  /* 0x0000002200487202 */ /* 0x000fe20000000f00 */
[----:B------:R0:W-:Y:S01]  /*36e0*/  STG.E.U8 desc[UR4][R86.64+-0x800000], R77 ;  /* 0x8000004d56007986 */ /* 0x0001e2000c101104 */
[----:B------:R-:W-:-:S02]  /*36f0*/  IADD3.X R19, PT, PT, RZ, R19, RZ, P0, !PT ;  /* 0x00000013ff137210 */ /* 0x000fc400007fe4ff */
[----:B------:R-:W-:Y:S01]  /*3700*/  IADD3 R20, P0, PT, R72, 0x8000000, RZ ;  /* 0x0800000048147810 */ /* 0x000fe20007f1e0ff */
[----:B0-----:R-:W-:Y:S01]  /*3710*/  IMAD.MOV.U32 R86, RZ, RZ, R18 ;  /* 0x000000ffff567224 */ /* 0x001fe200078e0012 */
[----:B------:R-:W-:Y:S01]  /*3720*/  MOV R73, R37 ;  /* 0x0000002500497202 */ /* 0x000fe20000000f00 */
[----:B------:R-:W-:Y:S01]  /*3730*/  IMAD.MOV.U32 R18, RZ, RZ, R35 ;  /* 0x000000ffff127224 */ /* 0x000fe200078e0023 */
[----:B------:R-:W5:Y:S01]  /*3740*/  LDG.E.U8.CONSTANT R77, desc[UR4][R22.64+0x280a0] ;  /* 0x0280a004164d7981 */ /* 0x000f62000c1e9100 */
[----:B------:R-:W-:Y:S02]  /*3750*/  IMAD.MOV.U32 R87, RZ, RZ, R19 ;  /* 0x000000ffff577224 */ /* 0x000fe400078e0013 */
[----:B------:R-:W-:Y:S02]  /*3760*/  IMAD.X R21, RZ, RZ, R18, P0 ;  /* 0x000000ffff157224 */ /* 0x000fe400000e0612 */
[----:B------:R-:W5:Y:S01]  /*3770*/  LDG.E.U8.CONSTANT R18, desc[UR4][R22.64+0x1e3e8] ;  /* 0x01e3e80416127981 */ /* 0x000f62000c1e9100 */
[----:B------:R-:W-:-:S03]  /*3780*/  IMAD.MOV.U32 R19, RZ, RZ, R36 ;  /* 0x000000ffff137224 */ /* 0x000fc600078e0024 */
[----:B------:R0:W-:Y:S02]  /*3790*/  STG.E.U8 desc[UR4][R86.64+-0x800000], R75 ;  /* 0x8000004b56007986 */ /* 0x0001e4000c101104 */
[----:B0-----:R-:W-:Y:S01]  /*37a0*/  MOV R86, R20 ;  /* 0x0000001400567202 */ /* 0x001fe20000000f00 */
[----:B------:R-:W-:Y:S01]  /*37b0*/  IMAD.MOV.U32 R87, RZ, RZ, R21 ;  /* 0x000000ffff577224 */ /* 0x000fe200078e0015 */
[----:B------:R-:W-:Y:S02]  /*37c0*/  IADD3 R20, P0, PT, R19, 0x8000000, RZ ;  /* 0x0800000013147810 */ /* 0x000fe40007f1e0ff */
[----:B------:R-:W5:Y:S04]  /*37d0*/  LDG.E.U8.CONSTANT R19, desc[UR4][R22.64+0x1e410] ;  /* 0x01e4100416137981 */ /* 0x000f68000c1e9100 */
[----:B------:R0:W-:Y:S01]  /*37e0*/  STG.E.U8 desc[UR4][R86.64+-0x800000], R10 ;  /* 0x8000000a56007986 */ /* 0x0001e2000c101104 */
[----:B------:R-:W-:-:S03]  /*37f0*/  IMAD.X R21, RZ, RZ, R73, P0 ;  /* 0x000000ffff157224 */ /* 0x000fc600000e0649 */
[----:B0-----:R-:W5:Y:S01]  /*3800*/  LDG.E.U8.CONSTANT R10, desc[UR4][R22.64+0x1e438] ;  /* 0x01e43804160a7981 */ /* 0x001f62000c1e9100 */
[----:B------:R-:W-:Y:S01]  /*3810*/  IMAD.MOV.U32 R86, RZ, RZ, R20 ;  /* 0x000000ffff567224 */ /* 0x000fe200078e0014 */
[----:B------:R-:W-:-:S05]  /*3820*/  MOV R87, R21 ;  /* 0x0000001500577202 */ /* 0x000fca0000000f00 */
[----:B------:R0:W-:Y:S04]  /*3830*/  STG.E.U8 desc[UR4][R86.64+-0x800000], R11 ;  /* 0x8000000b56007986 */ /* 0x0001e8000c101104 */
[----:B0-----:R-:W5:Y:S01]  /*3840*/  LDG.E.U8.CONSTANT R11, desc[UR4][R22.64+0x1e460] ;  /* 0x01e46004160b7981 */ /* 0x001f62000c1e9100 */
[----:B------:R-:W-:Y:S02]  /*3850*/  IMAD.MOV.U32 R21, RZ, RZ, R38 ;  /* 0x000000ffff157224 */ /* 0x000fe400078e0026 */
[----:B------:R-:W-:-:S03]  /*3860*/  IMAD.MOV.U32 R72, RZ, RZ, R39 ;  /* 0x000000ffff487224 */ /* 0x000fc600078e0027 */
[----:B------:R-:W-:-:S04]  /*3870*/  IADD3 R20, P0, PT, R21, 0x8000000, RZ ;  /* 0x0800000015147810 */ /* 0x000fc80007f1e0ff */
[----:B------:R-:W-:Y:S01]  /*3880*/  IADD3.X R21, PT, PT, RZ, R72, RZ, P0, !PT ;  /* 0x00000048ff157210 */ /* 0x000fe200007fe4ff */
[----:B------:R-:W-:Y:S01]  /*3890*/  IMAD.MOV.U32 R86, RZ, RZ, R20 ;  /* 0x000000ffff567224 */ /* 0x000fe200078e0014 */
[----:B------:R-:W-:Y:S01]  /*38a0*/  MOV R20, R40 ;  /* 0x0000002800147202 */ /* 0x000fe20000000f00 */
[----:B------:R-:W-:Y:S02]  /*38b0*/  IMAD.MOV.U32 R73, RZ, RZ, R42 ;  /* 0x000000ffff497224 */ /* 0x000fe400078e002a */
[----:B------:R-:W-:Y:S01]  /*38c0*/  IMAD.MOV.U32 R87, RZ, RZ, R21 ;  /* 0x000000ffff577224 */ /* 0x000fe200078e0015 */
[----:B------:R-:W-:Y:S01]  /*38d0*/  IADD3 R20, P0, PT, R20, 0x8000000, RZ ;  /* 0x0800000014147810 */ /* 0x000fe20007f1e0ff */
[----:B------:R-:W-:-:S03]  /*38e0*/  IMAD.MOV.U32 R21, RZ, RZ, R41 ;  /* 0x000000ffff157224 */ /* 0x000fc600078e0029 */
[----:B------:R0:W-:Y:S01]  /*38f0*/  STG.E.U8 desc[UR4][R86.64+-0x800000], R12 ;  /* 0x8000000c56007986 */ /* 0x0001e2000c101104 */
[----:B------:R-:W-:Y:S01]  /*3900*/  IMAD.X R21, RZ, RZ, R21, P0 ;  /* 0x000000ffff157224 */ /* 0x000fe200000e0615 */
[----:B------:R-:W-:Y:S01]  /*3910*/  IADD3 R72, P0, PT, R73, 0x8000000, RZ ;  /* 0x0800000049487810 */ /* 0x000fe20007f1e0ff */
[----:B------:R-:W-:Y:S01]  /*3920*/  IMAD.MOV.U32 R74, RZ, RZ, R44 ;  /* 0x000000ffff4a7224 */ /* 0x000fe200078e002c */
[----:B0-----:R-:W-:Y:S01]  /*3930*/  MOV R86, R20 ;  /* 0x0000001400567202 */ /* 0x001fe20000000f00 */
[----:B------:R-:W5:Y:S01]  /*3940*/  LDG.E.U8.CONSTANT R12, desc[UR4][R22.64+0x1e488] ;  /* 0x01e48804160c7981 */ /* 0x000f62000c1e9100 */
[----:B------:R-:W-:Y:S01]  /*3950*/  MOV R20, R43 ;  /* 0x0000002b00147202 */ /* 0x000fe20000000f00 */
[----:B------:R-:W-:-:S04]  /*3960*/  IMAD.MOV.U32 R87, RZ, RZ, R21 ;  /* 0x000000ffff577224 */ /* 0x000fc800078e0015 */
[----:B------:R-:W-:Y:S01]  /*3970*/  IMAD.X R73, RZ, RZ, R20, P0 ;  /* 0x000000ffff497224 */ /* 0x000fe200000e0614 */
[----:B------:R0:W-:Y:S01]  /*3980*/  STG.E.U8 desc[UR4][R86.64+-0x800000], R13 ;  /* 0x8000000d56007986 */ /* 0x0001e2000c101104 */
[----:B------:R-:W-:-:S03]  /*3990*/  IADD3 R20, P0, PT, R74, 0x8000000, RZ ;  /* 0x080000004a147810 */ /* 0x000fc60007f1e0ff */
[----:B------:R1:W-:Y:S04]  /*39a0*/  STG.E.U8 desc[UR4][R72.64+-0x800000], R14 ;  /* 0x8000000e48007986 */ /* 0x0003e8000c101104 */
[----:B0-----:R-:W5:Y:S01]  /*39b0*/  LDG.E.U8.CONSTANT R13, desc[UR4][R22.64+0x1e4b0] ;  /* 0x01e4b004160d7981 */ /* 0x001f62000c1e9100 */
[----:B-1----:R-:W-:Y:S01]  /*39c0*/  MOV R73, R45 ;  /* 0x0000002d00497202 */ /* 0x002fe20000000f00 */
[----:B------:R-:W-:Y:S02]  /*39d0*/  IMAD.MOV.U32 R86, RZ, RZ, R20 ;  /* 0x000000ffff567224 */ /* 0x000fe400078e0014 */
[----:B------:R-:W5:Y:S02]  /*39e0*/  LDG.E.U8.CONSTANT R14, desc[UR4][R22.64+0x1e4d8] ;  /* 0x01e4d804160e7981 */ /* 0x000f64000c1e9100 */
[----:B------:R-:W-:-:S05]  /*39f0*/  IMAD.X R21, RZ, RZ, R73, P0 ;  /* 0x000000ffff157224 */ /* 0x000fca00000e0649 */
[----:B------:R-:W-:Y:S01]  /*3a00*/  MOV R87, R21 ;  /* 0x0000001500577202 */ /* 0x000fe20000000f00 */
[----:B------:R-:W-:Y:S02]  /*3a10*/  IMAD.MOV.U32 R21, RZ, RZ, R46 ;  /* 0x000000ffff157224 */ /* 0x000fe400078e002e */
[----:B------:R-:W-:Y:S01]  /*3a20*/  IMAD.MOV.U32 R74, RZ, RZ, R47 ;  /* 0x000000ffff4a7224 */ /* 0x000fe200078e002f */
[----:B------:R-:W-:Y:S02]  /*3a30*/  MOV R72, R48 ;  /* 0x0000003000487202 */ /* 0x000fe40000000f00 */
[----:B------:R-:W-:Y:S01]  /*3a40*/  IADD3 R20, P0, PT, R21, 0x8000000, RZ ;  /* 0x0800000015147810 */ /* 0x000fe20007f1e0ff */
[----:B------:R0:W-:Y:S01]  /*3a50*/  STG.E.U8 desc[UR4][R86.64+-0x800000], R80 ;  /* 0x8000005056007986 */ /* 0x0001e2000c101104 */
[----:B------:R-:W-:Y:S02]  /*3a60*/  IMAD.MOV.U32 R75, RZ, RZ, R49 ;  /* 0x000000ffff4b7224 */ /* 0x000fe400078e0031 */
[----:B------:R-:W-:Y:S01]  /*3a70*/  IADD3.X R21, PT, PT, RZ, R74, RZ, P0, !PT ;  /* 0x0000004aff157210 */ /* 0x000fe200007fe4ff */
[----:B0-----:R-:W-:Y:S01]  /*3a80*/  IMAD.MOV.U32 R80, RZ, RZ, R20 ;  /* 0x000000ffff507224 */ /* 0x001fe200078e0014 */
[----:B------:R-:W-:-:S03]  /*3a90*/  IADD3 R20, P0, PT, R72, 0x8000000, RZ ;  /* 0x0800000048147810 */ /* 0x000fc60007f1e0ff */
[----:B------:R-:W-:Y:S01]  /*3aa0*/  IMAD.MOV.U32 R81, RZ, RZ, R21 ;  /* 0x000000ffff517224 */ /* 0x000fe200078e0015 */
[----:B------:R-:W-:Y:S01]  /*3ab0*/  MOV R73, R50 ;  /* 0x0000003200497202 */ /* 0x000fe20000000f00 */
[----:B------:R-:W-:-:S03]  /*3ac0*/  IMAD.X R21, RZ, RZ, R75, P0 ;  /* 0x000000ffff157224 */ /* 0x000fc600000e064b */
[----:B------:R0:W-:Y:S01]  /*3ad0*/  STG.E.U8 desc[UR4][R80.64+-0x800000], R16 ;  /* 0x8000001050007986 */ /* 0x0001e2000c101104 */
[----:B------:R-:W-:Y:S01]  /*3ae0*/  IADD3 R72, P0, PT, R73, 0x8000000, RZ ;  /* 0x0800000049487810 */ /* 0x000fe20007f1e0ff */
[----:B------:R-:W-:Y:S02]  /*3af0*/  IMAD.MOV.U32 R74, RZ, RZ, R51 ;  /* 0x000000ffff4a7224 */ /* 0x000fe400078e0033 */
[----:B------:R1:W-:Y:S01]  /*3b00*/  STG.E.U8 desc[UR4][R20.64+-0x800000], R17 ;  /* 0x8000001114007986 */ /* 0x0003e2000c101104 */
[----:B------:R-:W-:Y:S02]  /*3b10*/  IMAD.MOV.U32 R76, RZ, RZ, R52 ;  /* 0x000000ffff4c7224 */ /* 0x000fe400078e0034 */
[----:B------:R-:W-:Y:S01]  /*3b20*/  IMAD.X R73, RZ, RZ, R74, P0 ;  /* 0x000000ffff497224 */ /* 0x000fe200000e064a */
[----:B0-----:R-:W5:Y:S04]  /*3b30*/  LDG.E.U8.CONSTANT R16, desc[UR4][R22.64+0x28028] ;  /* 0x0280280416107981 */ /* 0x001f68000c1e9100 */
[----:B-1----:R-:W5:Y:S01]  /*3b40*/  LDG.E.U8.CONSTANT R20, desc[UR4][R22.64+0x28000] ;  /* 0x0280000416147981 */ /* 0x002f62000c1e9100 */
[----:B------:R-:W-:Y:S01]  /*3b50*/  MOV R80, R72 ;  /* 0x0000004800507202 */ /* 0x000fe20000000f00 */
[----:B------:R-:W-:Y:S01]  /*3b60*/  IMAD.MOV.U32 R81, RZ, RZ, R73 ;  /* 0x000000ffff517224 */ /* 0x000fe200078e0049 */
[----:B------:R-:W-:Y:S01]  /*3b70*/  IADD3 R72, P0, PT, R76, 0x8000000, RZ ;  /* 0x080000004c487810 */ /* 0x000fe20007f1e0ff */
[----:B------:R-:W5:Y:S01]  /*3b80*/  LDG.E.U8.CONSTANT R17, desc[UR4][R22.64+0x28050] ;  /* 0x0280500416117981 */ /* 0x000f62000c1e9100 */
[----:B------:R-:W-:Y:S01]  /*3b90*/  MOV R73, R53 ;  /* 0x0000003500497202 */ /* 0x000fe20000000f00 */
[----:B------:R-:W-:-:S02]  /*3ba0*/  IMAD.MOV.U32 R75, RZ, RZ, R54 ;  /* 0x000000ffff4b7224 */ /* 0x000fc400078e0036 */
[----:B------:R-:W5:Y:S02]  /*3bb0*/  LDG.E.U8.CONSTANT R21, desc[UR4][R22.64+0x28078] ;  /* 0x0280780416157981 */ /* 0x000f64000c1e9100 */
[----:B------:R-:W-:Y:S02]  /*3bc0*/  IMAD.X R73, RZ, RZ, R73, P0 ;  /* 0x000000ffff497224 */ /* 0x000fe400000e0649 */
[----:B--2---:R0:W-:Y:S01]  /*3bd0*/  STG.E.U8 desc[UR4][R80.64+-0x800000], R8 ;  /* 0x8000000850007986 */ /* 0x0041e2000c101104 */
[----:B------:R-:W-:Y:S02]  /*3be0*/  IMAD.MOV.U32 R76, RZ, RZ, R55 ;  /* 0x000000ffff4c7224 */ /* 0x000fe400078e0037 */
[----:B0-----:R-:W-:Y:S01]  /*3bf0*/  IMAD.MOV.U32 R80, RZ, RZ, R72 ;  /* 0x000000ffff507224 */ /* 0x001fe200078e0048 */
[----:B------:R-:W-:Y:S02]  /*3c00*/  MOV R81, R73 ;  /* 0x0000004900517202 */ /* 0x000fe40000000f00 */
[----:B------:R-:W-:-:S03]  /*3c10*/  IADD3 R72, P0, PT, R75, 0x8000000, RZ ;  /* 0x080000004b487810 */ /* 0x000fc60007f1e0ff */
[----:B------:R0:W-:Y:S01]  /*3c20*/  STG.E.U8 desc[UR4][R80.64+-0x800000], R7 ;  /* 0x8000000750007986 */ /* 0x0001e2000c101104 */
[----:B------:R-:W-:Y:S01]  /*3c30*/  IADD3.X R73, PT, PT, RZ, R76, RZ, P0, !PT ;  /* 0x0000004cff497210 */ /* 0x000fe200007fe4ff */
[----:B------:R-:W-:Y:S02]  /*3c40*/  IMAD.MOV.U32 R74, RZ, RZ, R57 ;  /* 0x000000ffff4a7224 */ /* 0x000fe400078e0039 */
[----:B------:R-:W-:Y:S02]  /*3c50*/  IMAD.MOV.U32 R75, RZ, RZ, R58 ;  /* 0x000000ffff4b7224 */ /* 0x000fe400078e003a */
[----:B0-----:R-:W-:Y:S01]  /*3c60*/  IMAD.MOV.U32 R80, RZ, RZ, R72 ;  /* 0x000000ffff507224 */ /* 0x001fe200078e0048 */
[----:B------:R-:W-:-:S04]  /*3c70*/  MOV R72, R56 ;  /* 0x0000003800487202 */ /* 0x000fc80000000f00 */
[----:B------:R-:W-:Y:S01]  /*3c80*/  IADD3 R72, P0, PT, R72, 0x8000000, RZ ;  /* 0x0800000048487810 */ /* 0x000fe20007f1e0ff */
[----:B------:R-:W-:-:S03]  /*3c90*/  IMAD.MOV.U32 R81, RZ, RZ, R73 ;  /* 0x000000ffff517224 */ /* 0x000fc600078e0049 */
[----:B------:R-:W-:Y:S01]  /*3ca0*/  MOV R86, R72 ;  /* 0x0000004800567202 */ /* 0x000fe20000000f00 */
[----:B------:R-:W-:Y:S01]  /*3cb0*/  IMAD.X R73, RZ, RZ, R74, P0 ;  /* 0x000000ffff497224 */ /* 0x000fe200000e064a */
[----:B------:R-:W-:Y:S02]  /*3cc0*/  IADD3 R74, P0, PT, R75, 0x8000000, RZ ;  /* 0x080000004b4a7810 */ /* 0x000fe40007f1e0ff */
[----:B------:R-:W-:Y:S01]  /*3cd0*/  MOV R72, R59 ;  /* 0x0000003b00487202 */ /* 0x000fe20000000f00 */
[----:B------:R0:W-:Y:S01]  /*3ce0*/  STG.E.U8 desc[UR4][R80.64+-0x800000], R6 ;  /* 0x8000000650007986 */ /* 0x0001e2000c101104 */
[----:B------:R-:W-:Y:S02]  /*3cf0*/  IMAD.MOV.U32 R87, RZ, RZ, R73 ;  /* 0x000000ffff577224 */ /* 0x000fe400078e0049 */
[----:B------:R-:W-:Y:S02]  /*3d00*/  IMAD.MOV.U32 R73, RZ, RZ, R60 ;  /* 0x000000ffff497224 */ /* 0x000fe400078e003c */
[----:B------:R-:W-:Y:S01]  /*3d10*/  IMAD.X R75, RZ, RZ, R72, P0 ;  /* 0x000000ffff4b7224 */ /* 0x000fe200000e0648 */
[----:B---3--:R1:W-:Y:S04]  /*3d20*/  STG.E.U8 desc[UR4][R86.64+-0x800000], R5 ;  /* 0x8000000556007986 */ /* 0x0083e8000c101104 */
[----:B0-----:R-:W2:Y:S01]  /*3d30*/  LDG.E.U8.CONSTANT R80, desc[UR4][R22.64+0x280c8] ;  /* 0x0280c80416507981 */ /* 0x001ea2000c1e9100 */
[----:B------:R-:W-:-:S03]  /*3d40*/  IADD3 R72, P0, PT, R73, 0x8000000, RZ ;  /* 0x0800000049487810 */ /* 0x000fc60007f1e0ff */
[----:B------:R0:W-:Y:S01]  /*3d50*/  STG.E.U8 desc[UR4][R74.64+-0x800000], R3 ;  /* 0x800000034a007986 */ /* 0x0001e2000c101104 */
[----:B------:R-:W-:-:S03]  /*3d60*/  IMAD.MOV.U32 R76, RZ, RZ, R62 ;  /* 0x000000ffff4c7224 */ /* 0x000fc600078e003e */
[----:B-1----:R-:W3:Y:S04]  /*3d70*/  LDG.E.U8.CONSTANT R5, desc[UR4][R22.64+0x280f0] ;  /* 0x0280f00416057981 */ /* 0x002ee8000c1e9100 */
[----:B------:R-:W3:Y:S01]  /*3d80*/  LDG.E.U8.CONSTANT R81, desc[UR4][R22.64+0x28208] ;  /* 0x0282080416517981 */ /* 0x000ee2000c1e9100 */
[----:B0-----:R-:W-:Y:S01]  /*3d90*/  MOV R75, R61 ;  /* 0x0000003d004b7202 */ /* 0x001fe20000000f00 */
[----:B------:R-:W-:Y:S02]  /*3da0*/  IMAD.MOV.U32 R86, RZ, RZ, R72 ;  /* 0x000000ffff567224 */ /* 0x000fe400078e0048 */
[----:B------:R-:W3:Y:S02]  /*3db0*/  LDG.E.U8.CONSTANT R3, desc[UR4][R22.64+0x28118] ;  /* 0x0281180416037981 */ /* 0x000ee4000c1e9100 */
[----:B------:R-:W-:Y:S01]  /*3dc0*/  IMAD.X R73, RZ, RZ, R75, P0 ;  /* 0x000000ffff497224 */ /* 0x000fe200000e064b */
[----:B------:R-:W-:Y:S01]  /*3dd0*/  IADD3 R72, P0, PT, R76, 0x8000000, RZ ;  /* 0x080000004c487810 */ /* 0x000fe20007f1e0ff */
[----:B------:R-:W3:Y:S03]  /*3de0*/  LDG.E.U8.CONSTANT R75, desc[UR4][R22.64+0x28190] ;  /* 0x02819004164b7981 */ /* 0x000ee6000c1e9100 */
[----:B------:R-:W-:Y:S01]  /*3df0*/  MOV R87, R73 ;  /* 0x0000004900577202 */ /* 0x000fe20000000f00 */
[----:B------:R-:W-:Y:S01]  /*3e00*/  IMAD.MOV.U32 R73, RZ, RZ, R63 ;  /* 0x000000ffff497224 */ /* 0x000fe200078e003f */
[----:B------:R-:W-:-:S03]  /*3e10*/  MOV R74, R64 ;  /* 0x00000040004a7202 */ /* 0x000fc60000000f00 */
[----:B----4-:R0:W-:Y:S01]  /*3e20*/  STG.E.U8 desc[UR4][R86.64+-0x800000], R4 ;  /* 0x8000000456007986 */ /* 0x0101e2000c101104 */
[----:B------:R-:W-:Y:S02]  /*3e30*/  IADD3.X R73, PT, PT, RZ, R73, RZ, P0, !PT ;  /* 0x00000049ff497210 */ /* 0x000fe400007fe4ff */
[----:B------:R-:W-:Y:S01]  /*3e40*/  IADD3 R74, P0, PT, R74, 0x8000000, RZ ;  /* 0x080000004a4a7810 */ /* 0x000fe20007f1e0ff */
[----:B0-----:R-:W-:Y:S01]  /*3e50*/  IMAD.MOV.U32 R86, RZ, RZ, R72 ;  /* 0x000000ffff567224 */ /* 0x001fe200078e0048 */
[----:B------:R-:W4:Y:S01]  /*3e60*/  LDG.E.U8.CONSTANT R4, desc[UR4][R22.64+0x28140] ;  /* 0x0281400416047981 */ /* 0x000f22000c1e9100 */
[----:B------:R-:W-:Y:S02]  /*3e70*/  IMAD.MOV.U32 R72, RZ, RZ, R65 ;  /* 0x000000ffff487224 */ /* 0x000fe400078e0041 */
[----:B------:R-:W-:Y:S02]  /*3e80*/  IMAD.MOV.U32 R87, RZ, RZ, R73 ;  /* 0x000000ffff577224 */ /* 0x000fe400078e0049 */
[----:B------:R-:W-:-:S02]  /*3e90*/  IMAD.X R73, RZ, RZ, R72, P0 ;  /* 0x000000ffff497224 */ /* 0x000fc400000e0648 */
[----:B------:R-:W-:Y:S01]  /*3ea0*/  IMAD.MOV.U32 R72, RZ, RZ, R66 ;  /* 0x000000ffff487224 */ /* 0x000fe200078e0042 */
[----:B------:R0:W-:Y:S04]  /*3eb0*/  STG.E.U8 desc[UR4][R86.64+-0x800000], R9 ;  /* 0x8000000956007986 */ /* 0x0001e8000c101104 */
[----:B------:R-:W-:Y:S01]  /*3ec0*/  IADD3 R72, P0, PT, R72, 0x8000000, RZ ;  /* 0x0800000048487810 */ /* 0x000fe20007f1e0ff */
[----:B------:R-:W-:Y:S01]  /*3ed0*/  IMAD.MOV.U32 R99, RZ, RZ, R73 ;  /* 0x000000ffff637224 */ /* 0x000fe200078e0049 */
[----:B------:R-:W-:Y:S02]  /*3ee0*/  MOV R98, R74 ;  /* 0x0000004a00627202 */ /* 0x000fe40000000f00 */
[----:B0-----:R-:W-:Y:S01]  /*3ef0*/  MOV R87, R67 ;  /* 0x0000004300577202 */ /* 0x001fe20000000f00 */
[----:B------:R-:W-:Y:S01]  /*3f00*/  IMAD.MOV.U32 R76, RZ, RZ, R68 ;  /* 0x000000ffff4c7224 */ /* 0x000fe200078e0044 */
[----:B------:R-:W4:Y:S03]  /*3f10*/  LDG.E.U8.CONSTANT R9, desc[UR4][R22.64+0x28168] ;  /* 0x0281680416097981 */ /* 0x000f26000c1e9100 */
[----:B------:R-:W-:-:S02]  /*3f20*/  IMAD.X R73, RZ, RZ, R87, P0 ;  /* 0x000000ffff497224 */ /* 0x000fc400000e0657 */
[----:B------:R-:W-:Y:S01]  /*3f30*/  IMAD.MOV.U32 R86, RZ, RZ, R72 ;  /* 0x000000ffff567224 */ /* 0x000fe200078e0048 */
[----:B------:R0:W-:Y:S01]  /*3f40*/  STG.E.U8 desc[UR4][R98.64+-0x800000], R15 ;  /* 0x8000000f62007986 */ /* 0x0001e2000c101104 */
[----:B------:R-:W-:Y:S01]  /*3f50*/  IMAD.MOV.U32 R72, RZ, RZ, R69 ;  /* 0x000000ffff487224 */ /* 0x000fe200078e0045 */
[----:B------:R-:W-:Y:S02]  /*3f60*/  MOV R87, R73 ;  /* 0x0000004900577202 */ /* 0x000fe40000000f00 */
[----:B------:R-:W-:-:S03]  /*3f70*/  IADD3 R76, P0, PT, R76, 0x8000000, RZ ;  /* 0x080000004c4c7810 */ /* 0x000fc60007f1e0ff */
[----:B-----5:R1:W-:Y:S01]  /*3f80*/  STG.E.U8 desc[UR4][R86.64+-0x800000], R2 ;  /* 0x8000000256007986 */ /* 0x0203e2000c101104 */
[----:B0-----:R-:W-:Y:S02]  /*3f90*/  MOV R98, R70 ;  /* 0x0000004600627202 */ /* 0x001fe40000000f00 */
[----:B------:R-:W-:Y:S02]  /*3fa0*/  IADD3.X R15, PT, PT, RZ, R72, RZ, P0, !PT ;  /* 0x00000048ff0f7210 */ /* 0x000fe400007fe4ff */
[----:B------:R-:W-:Y:S01]  /*3fb0*/  IADD3 R72, P0, PT, R98, 0x8000000, RZ ;  /* 0x0800000062487810 */ /* 0x000fe20007f1e0ff */
[----:B-1----:R-:W-:Y:S01]  /*3fc0*/  IMAD.MOV.U32 R86, RZ, RZ, R76 ;  /* 0x000000ffff567224 */ /* 0x002fe200078e004c */
[----:B------:R-:W5:Y:S01]  /*3fd0*/  LDG.E.U8.CONSTANT R2, desc[UR4][R22.64+0x281b8] ;  /* 0x0281b80416027981 */ /* 0x000f62000c1e9100 */
[----:B------:R-:W-:Y:S02]  /*3fe0*/  IMAD.MOV.U32 R76, RZ, RZ, R71 ;  /* 0x000000ffff4c7224 */ /* 0x000fe400078e0047 */
[----:B------:R-:W-:-:S02]  /*3ff0*/  IMAD.MOV.U32 R87, RZ, RZ, R15 ;  /* 0x000000ffff577224 */ /* 0x000fc400078e000f */
[----:B------:R-:W-:-:S03]  /*4000*/  IMAD.X R73, RZ, RZ, R76, P0 ;  /* 0x000000ffff497224 */ /* 0x000fc600000e064c */
[----:B------:R0:W-:Y:S01]  /*4010*/  STG.E.U8 desc[UR4][R86.64+-0x800000], R0 ;  /* 0x8000000056007986 */ /* 0x0001e2000c101104 */
[----:B------:R-:W-:Y:S02]  /*4020*/  IMAD.MOV.U32 R99, RZ, RZ, R73 ;  /* 0x000000ffff637224 */ /* 0x000fe400078e0049 */
[----:B------:R-:W-:Y:S01]  /*4030*/  IMAD.MOV.U32 R73, RZ, RZ, R78 ;  /* 0x000000ffff497224 */ /* 0x000fe200078e004e */
[----:B------:R-:W-:-:S04]  /*4040*/  MOV R98, R72 ;  /* 0x0000004800627202 */ /* 0x000fc80000000f00 */
[----:B------:R-:W-:Y:S01]  /*4050*/  IADD3 R72, P0, PT, R73, 0x8000000, RZ ;  /* 0x0800000049487810 */ /* 0x000fe20007f1e0ff */
[----:B0-----:R-:W5:Y:S01]  /*4060*/  LDG.E.U8.CONSTANT R0, desc[UR4][R22.64+0x281e0] ;  /* 0x0281e00416007981 */ /* 0x001f62000c1e9100 */
[----:B------:R-:W-:-:S03]  /*4070*/  MOV R87, R79 ;  /* 0x0000004f00577202 */ /* 0x000fc60000000f00 */
[----:B------:R-:W-:Y:S02]  /*4080*/  IMAD.MOV.U32 R86, RZ, RZ, R72 ;  /* 0x000000ffff567224 */ /* 0x000fe400078e0048 */
[----:B------:R-:W-:Y:S02]  /*4090*/  IMAD.MOV.U32 R72, RZ, RZ, R84 ;  /* 0x000000ffff487224 */ /* 0x000fe400078e0054 */
[----:B------:R-:W-:Y:S01]  /*40a0*/  IMAD.X R73, RZ, RZ, R87, P0 ;  /* 0x000000ffff497224 */ /* 0x000fe200000e0657 */
[----:B------:R-:W-:Y:S02]  /*40b0*/  MOV R76, R88 ;  /* 0x00000058004c7202 */ /* 0x000fe40000000f00 */
[----:B------:R-:W-:Y:S02]  /*40c0*/  IADD3 R72, P0, PT, R72, 0x8000000, RZ ;  /* 0x0800000048487810 */ /* 0x000fe40007f1e0ff */
[----:B------:R-:W-:Y:S01]  /*40d0*/  MOV R87, R73 ;  /* 0x0000004900577202 */ /* 0x000fe20000000f00 */
[----:B------:R-:W-:Y:S01]  /*40e0*/  IMAD.MOV.U32 R73, RZ, RZ, R85 ;  /* 0x000000ffff497224 */ /* 0x000fe200078e0055 */
[----:B------:R0:W-:Y:S04]  /*40f0*/  STG.E.U8 desc[UR4][R98.64+-0x800000], R18 ;  /* 0x8000001262007986 */ /* 0x0001e8000c101104 */
[----:B------:R-:W-:-:S02]  /*4100*/  IADD3.X R73, PT, PT, RZ, R73, RZ, P0, !PT ;  /* 0x00000049ff497210 */ /* 0x000fc400007fe4ff */
[----:B------:R-:W-:Y:S01]  /*4110*/  IADD3 R76, P0, PT, R76, 0x8000000, RZ ;  /* 0x080000004c4c7810 */ /* 0x000fe20007f1e0ff */
[----:B0-----:R-:W-:Y:S02]  /*4120*/  IMAD.MOV.U32 R98, RZ, RZ, R72 ;  /* 0x000000ffff627224 */ /* 0x001fe400078e0048 */
[----:B------:R-:W-:Y:S02]  /*4130*/  IMAD.MOV.U32 R72, RZ, RZ, R89 ;  /* 0x000000ffff487224 */ /* 0x000fe400078e0059 */
[----:B------:R-:W-:Y:S02]  /*4140*/  IMAD.MOV.U32 R99, RZ, RZ, R73 ;  /* 0x000000ffff637224 */ /* 0x000fe400078e0049 */
[----:B------:R-:W-:Y:S01]  /*4150*/  IMAD.X R7, RZ, RZ, R72, P0 ;  /* 0x000000ffff077224 */ /* 0x000fe200000e0648 */
[----:B------:R0:W-:Y:S04]  /*4160*/  STG.E.U8 desc[UR4][R86.64+-0x800000], R19 ;  /* 0x8000001356007986 */ /* 0x0001e8000c101104 */
[----:B------:R1:W-:Y:S01]  /*4170*/  STG.E.U8 desc[UR4][R98.64+-0x800000], R10 ;  /* 0x8000000a62007986 */ /* 0x0003e2000c101104 */
[----:B------:R-:W-:Y:S01]  /*4180*/  MOV R8, R93 ;  /* 0x0000005d00087202 */ /* 0x000fe20000000f00 */
[----:B------:R-:W-:-:S02]  /*4190*/  IMAD.MOV.U32 R15, RZ, RZ, R94 ;  /* 0x000000ffff0f7224 */ /* 0x000fc400078e005e */
[----:B0-----:R-:W5:Y:S01]  /*41a0*/  LDG.E.U8.CONSTANT R86, desc[UR4][R22.64+0x28230] ;  /* 0x0282300416567981 */ /* 0x001f62000c1e9100 */
[----:B-1----:R-:W-:-:S03]  /*41b0*/  IMAD.MOV.U32 R99, RZ, RZ, R7 ;  /* 0x000000ffff637224 */ /* 0x002fc600078e0007 */
[----:B------:R-:W5:Y:S01]  /*41c0*/  LDG.E.U8.CONSTANT R10, desc[UR4][R22.64+0x282d0] ;  /* 0x0282d004160a7981 */ /* 0x000f62000c1e9100 */
[----:B------:R-:W-:Y:S01]  /*41d0*/  IMAD.MOV.U32 R7, RZ, RZ, R92 ;  /* 0x000000ffff077224 */ /* 0x000fe200078e005c */
[----:B------:R-:W-:-:S04]  /*41e0*/  MOV R98, R76 ;  /* 0x0000004c00627202 */ /* 0x000fc80000000f00 */
[----:B------:R-:W-:Y:S01]  /*41f0*/  IADD3 R72, P0, PT, R7, 0x8000000, RZ ;  /* 0x0800000007487810 */ /* 0x000fe20007f1e0ff */
[----:B------:R0:W-:Y:S01]  /*4200*/  STG.E.U8 desc[UR4][R98.64+-0x800000], R11 ;  /* 0x8000000b62007986 */ /* 0x0001e2000c101104 */
[----:B------:R-:W-:-:S03]  /*4210*/  IMAD.MOV.U32 R7, RZ, RZ, R95 ;  /* 0x000000ffff077224 */ /* 0x000fc600078e005f */
[----:B------:R-:W-:Y:S02]  /*4220*/  IMAD.X R73, RZ, RZ, R8, P0 ;  /* 0x000000ffff497224 */ /* 0x000fe400000e0608 */
[----:B------:R-:W5:Y:S01]  /*4230*/  LDG.E.U8.CONSTANT R8, desc[UR4][R22.64+0x28258] ;  /* 0x0282580416087981 */ /* 0x000f62000c1e9100 */
[----:B0-----:R-:W-:Y:S01]  /*4240*/  IMAD.MOV.U32 R98, RZ, RZ, R72 ;  /* 0x000000ffff627224 */ /* 0x001fe200078e0048 */
[----:B------:R-:W-:Y:S01]  /*4250*/  IADD3 R72, P0, PT, R15, 0x8000000, RZ ;  /* 0x080000000f487810 */ /* 0x000fe20007f1e0ff */
[----:B------:R-:W-:Y:S01]  /*4260*/  IMAD.MOV.U32 R6, RZ, RZ, R96 ;  /* 0x000000ffff067224 */ /* 0x000fe200078e0060 */
[----:B------:R-:W-:Y:S01]  /*4270*/  MOV R99, R73 ;  /* 0x0000004900637202 */ /* 0x000fe20000000f00 */
[----:B------:R-:W5:Y:S01]  /*4280*/  LDG.E.U8.CONSTANT R11, desc[UR4][R22.64+0x282f8] ;  /* 0x0282f804160b7981 */ /* 0x000f62000c1e9100 */
[----:B------:R-:W-:-:S03]  /*4290*/  IADD3.X R73, PT, PT, RZ, R7, RZ, P0, !PT ;  /* 0x00000007ff497210 */ /* 0x000fc600007fe4ff */
[----:B------:R-:W5:Y:S01]  /*42a0*/  LDG.E.U8.CONSTANT R7, desc[UR4][R22.64+0x28280] ;  /* 0x0282800416077981 */ /* 0x000f62000c1e9100 */
[----:B------:R-:W-:-:S05]  /*42b0*/  IADD3 R6, P0, PT, R6, 0x8000000, RZ ;  /* 0x0800000006067810 */ /* 0x000fca0007f1e0ff */
[----:B------:R-:W-:Y:S02]  /*42c0*/  IMAD.MOV.U32 R100, RZ, RZ, R6 ;  /* 0x000000ffff647224 */ /* 0x000fe400078e0006 */
[----:B------:R-:W5:Y:S01]  /*42d0*/  LDG.E.U8.CONSTANT R6, desc[UR4][R22.64+0x282a8] ;  /* 0x0282a80416067981 */ /* 0x000f62000c1e9100 */
[----:B------:R-:W-:-:S03]  /*42e0*/  IMAD.MOV.U32 R15, RZ, RZ, R97 ;  /* 0x000000ffff0f7224 */ /* 0x000fc600078e0061 */
[----:B------:R0:W-:Y:S02]  /*42f0*/  STG.E.U8 desc[UR4][R98.64+-0x800000], R12 ;  /* 0x8000000c62007986 */ /* 0x0001e4000c101104 */
[----:B------:R-:W-:Y:S02]  /*4300*/  IADD3.X R15, PT, PT, RZ, R15, RZ, P0, !PT ;  /* 0x0000000fff0f7210 */ /* 0x000fe400007fe4ff */
[----:B------:R1:W-:Y:S01]  /*4310*/  STG.E.U8 desc[UR4][R72.64+-0x800000], R13 ;  /* 0x8000000d48007986 */ /* 0x0003e2000c101104 */
[----:B------:R-:W-:Y:S01]  /*4320*/  IMAD.MOV.U32 R87, RZ, RZ, R91 ;  /* 0x000000ffff577224 */ /* 0x000fe200078e005b */
[----:B0-----:R-:W-:Y:S01]  /*4330*/  MOV R98, R90 ;  /* 0x0000005a00627202 */ /* 0x001fe20000000f00 */
[----:B------:R-:W-:Y:S01]  /*4340*/  IMAD.MOV.U32 R76, RZ, RZ, R82 ;  /* 0x000000ffff4c7224 */ /* 0x000fe200078e0052 */
[----:B------:R-:W5:Y:S02]  /*4350*/  LDG.E.U8.CONSTANT R12, desc[UR4][R22.64+0x28320] ;  /* 0x02832004160c7981 */ /* 0x000f64000c1e9100 */
[----:B-1----:R-:W-:Y:S01]  /*4360*/  IADD3 R72, P0, PT, R98, 0xa000000, RZ ;  /* 0x0a00000062487810 */ /* 0x002fe20007f1e0ff */
[----:B------:R-:W-:Y:S01]  /*4370*/  IMAD.MOV.U32 R101, RZ, RZ, R15 ;  /* 0x000000ffff657224 */ /* 0x000fe200078e000f */
[----:B------:R-:W5:Y:S03]  /*4380*/  LDG.E.U8.CONSTANT R13, desc[UR4][R22.64+0x28348] ;  /* 0x02834804160d7981 */ /* 0x000f66000c1e9100 */
[----:B------:R-:W-:Y:S01]  /*4390*/  IMAD.X R73, RZ, RZ, R87, P0 ;  /* 0x000000ffff497224 */ /* 0x000fe200000e0657 */
[----:B------:R-:W-:-:S02]  /*43a0*/  MOV R98, R72 ;  /* 0x0000004800627202 */ /* 0x000fc40000000f00 */
[----:B------:R-:W-:Y:S01]  /*43b0*/  IADD3 R72, P0, PT, R76, 0xa000000, RZ ;  /* 0x0a0000004c487810 */ /* 0x000fe20007f1e0ff */
[----:B------:R-:W-:Y:S01]  /*43c0*/  IMAD.MOV.U32 R99, RZ, RZ, R73 ;  /* 0x000000ffff637224 */ /* 0x000fe200078e0049 */
[----:B------:R-:W-:-:S05]  /*43d0*/  MOV R73, R83 ;  /* 0x0000005300497202 */ /* 0x000fca0000000f00 */
[----:B------:R-:W-:-:S05]  /*43e0*/  IMAD.X R73, RZ, RZ, R73, P0 ;  /* 0x000000ffff497224 */ /* 0x000fca00000e0649 */
[----:B------:R-:W-:Y:S01]  /*43f0*/  MOV R19, R73 ;  /* 0x0000004900137202 */ /* 0x000fe20000000f00 */
[----:B------:R-:W-:Y:S02]  /*4400*/  IMAD.MOV.U32 R73, RZ, RZ, R24 ;  /* 0x000000ffff497224 */ /* 0x000fe400078e0018 */
[----:B------:R-:W-:Y:S02]  /*4410*/  IMAD.MOV.U32 R18, RZ, RZ, R72 ;  /* 0x000000ffff127224 */ /* 0x000fe400078e0048 */
[----:B------:R-:W-:Y:S01]  /*4420*/  IMAD.MOV.U32 R72, RZ, RZ, R25 ;  /* 0x000000ffff487224 */ /* 0x000fe200078e0019 */
[----:B------:R-:W-:Y:S01]  /*4430*/  IADD3 R76, P0, PT, R73, 0xa000000, RZ ;  /* 0x0a000000494c7810 */ /* 0x000fe20007f1e0ff */
[----:B------:R0:W-:Y:S03]  /*4440*/  STG.E.U8 desc[UR4][R100.64+-0x800000], R14 ;  /* 0x8000000e64007986 */ /* 0x0001e6000c101104 */
[----:B------:R-:W-:-:S02]  /*4450*/  IADD3.X R15, PT, PT, RZ, R72, RZ, P0, !PT ;  /* 0x00000048ff0f7210 */ /* 0x000fc400007fe4ff */
[----:B------:R-:W-:Y:S01]  /*4460*/  MOV R72, R26 ;  /* 0x0000001a00487202 */ /* 0x000fe20000000f00 */
[----:B------:R1:W-:Y:S04]  /*4470*/  STG.E.U8 desc[UR4][R98.64], R20 ;  /* 0x0000001462007986 */ /* 0x0003e8000c101104 */
[----:B0-----:R-:W5:Y:S04]  /*4480*/  LDG.E.U8.CONSTANT R14, desc[UR4][R22.64+0x28370] ;  /* 0x02837004160e7981 */ /* 0x001f68000c1e9100 */
[----:B------:R0:W-:Y:S01]  /*4490*/  STG.E.U8 desc[UR4][R18.64], R16 ;  /* 0x0000001012007986 */ /* 0x0001e2000c101104 */
[----:B-1----:R-:W-:Y:S01]  /*44a0*/  IADD3 R20, P0, PT, R72, 0xa000000, RZ ;  /* 0x0a00000048147810 */ /* 0x002fe20007f1e0ff */
[----:B------:R-:W-:-:S02]  /*44b0*/  IMAD.MOV.U32 R98, RZ, RZ, R76 ;  /* 0x000000ffff627224 */ /* 0x000fc400078e004c */
[----:B0-----:R-:W-:Y:S01]  /*44c0*/  IMAD.MOV.U32 R18, RZ, RZ, R27 ;  /* 0x000000ffff127224 */ /* 0x001fe200078e001b */
[----:B------:R-:W5:Y:S03]  /*44d0*/  LDG.E.U8.CONSTANT R16, desc[UR4][R22.64+0x283c0] ;  /* 0x0283c00416107981 */ /* 0x000f66000c1e9100 */
[----:B------:R-:W-:Y:S02]  /*44e0*/  IMAD.X R19, RZ, RZ, R18, P0 ;  /* 0x000000ffff137224 */ /* 0x000fe400000e0612 */
[----:B------:R-:W-:Y:S02]  /*44f0*/  IMAD.MOV.U32 R18, RZ, RZ, R28 ;  /* 0x000000ffff127224 */ /* 0x000fe400078e001c */
[----:B------:R-:W-:Y:S01]  /*4500*/  IMAD.MOV.U32 R99, RZ, RZ, R15 ;  /* 0x000000ffff637224 */ /* 0x000fe200078e000f */
[----:B------:R-:W-:Y:S01]  /*4510*/  MOV R72, R29 ;  /* 0x0000001d00487202 */ /* 0x000fe20000000f00 */
[----:B------:R-:W5:Y:S01]  /*4520*/  LDG.E.U8.CONSTANT R15, desc[UR4][R22.64+0x28398] ;  /* 0x02839804160f7981 */ /* 0x000f62000c1e9100 */
[----:B------:R-:W-:-:S03]  /*4530*/  IADD3 R18, P0, PT, R18, 0xa000000, RZ ;  /* 0x0a00000012127810 */ /* 0x000fc60007f1e0ff */
[----:B------:R0:W-:Y:S02]  /*4540*/  STG.E.U8 desc[UR4][R98.64], R17 ;  /* 0x0000001162007986 */ /* 0x0001e4000c101104 */
[----:B0-----:R-:W-:Y:S02]  /*4550*/  IMAD.MOV.U32 R99, RZ, RZ, R19 ;  /* 0x000000ffff637224 */ /* 0x001fe400078e0013 */
[----:B------:R-:W5:Y:S01]  /*4560*/  LDG.E.U8.CONSTANT R17, desc[UR4][R22.64+0x283e8] ;  /* 0x0283e80416117981 */ /* 0x000f62000c1e9100 */
[----:B------:R-:W-:-:S05]  /*4570*/  IMAD.X R19, RZ, RZ, R72, P0 ;  /* 0x000000ffff137224 */ /* 0x000fca00000e0648 */
[----:B------:R-:W-:Y:S01]  /*4580*/  MOV R73, R19 ;  /* 0x0000001300497202 */ /* 0x000fe20000000f00 */
[----:B------:R-:W-:Y:S01]  /*4590*/  IMAD.MOV.U32 R19, RZ, RZ, R30 ;  /* 0x000000ffff137224 */ /* 0x000fe200078e001e */
[----:B------:R-:W-:Y:S01]  /*45a0*/  MOV R98, R20 ;  /* 0x0000001400627202 */ /* 0x000fe20000000f00 */
[----:B------:R-:W-:Y:S02]  /*45b0*/  IMAD.MOV.U32 R72, RZ, RZ, R18 ;  /* 0x000000ffff487224 */ /* 0x000fe400078e0012 */
[----:B------:R-:W-:Y:S01]  /*45c0*/  IMAD.MOV.U32 R18, RZ, RZ, R31 ;  /* 0x000000ffff127224 */ /* 0x000fe200078e001f */
[----:B------:R-:W-:Y:S01]  /*45d0*/  IADD3 R20, P0, PT, R19, 0xa000000, RZ ;  /* 0x0a00000013147810 */ /* 0x000fe20007f1e0ff */
[----:B------:R0:W-:Y:S03]  /*45e0*/  STG.E.U8 desc[UR4][R98.64], R21 ;  /* 0x0000001562007986 */ /* 0x0001e6000c101104 */
[----:B------:R-:W-:Y:S01]  /*45f0*/  IADD3.X R19, PT, PT, RZ, R18, RZ, P0, !PT ;  /* 0x00000012ff137210 */ /* 0x000fe200007fe4ff */
[----:B------:R1:W-:Y:S01]  /*4600*/  STG.E.U8 desc[UR4][R72.64], R77 ;  /* 0x0000004d48007986 */ /* 0x0003e2000c101104 */
[----:B0-----:R-:W-:Y:S01]  /*4610*/  IMAD.MOV.U32 R98, RZ, RZ, R20 ;  /* 0x000000ffff627224 */ /* 0x001fe200078e0014 */
[----:B------:R-:W-:-:S02]  /*4620*/  MOV R20, R32 ;  /* 0x0000002000147202 */ /* 0x000fc40000000f00 */
[----:B------:R-:W-:Y:S02]  /*4630*/  IMAD.MOV.U32 R99, RZ, RZ, R19 ;  /* 0x000000ffff637224 */ /* 0x000fe400078e0013 */
[----:B------:R-:W-:Y:S01]  /*4640*/  IMAD.MOV.U32 R19, RZ, RZ, R33 ;  /* 0x000000ffff137224 */ /* 0x000fe200078e0021 */
[----:B------:R-:W-:Y:S01]  /*4650*/  IADD3 R18, P0, PT, R20, 0xa000000, RZ ;  /* 0x0a00000014127810 */ /* 0x000fe20007f1e0ff */
[----:B-1----:R-:W-:Y:S01]  /*4660*/  IMAD.MOV.U32 R72, RZ, RZ, R34 ;  /* 0x000000ffff487224 */ /* 0x002fe200078e0022 */
[----:B--2---:R0:W-:Y:S03]  /*4670*/  STG.E.U8 desc[UR4][R98.64], R80 ;  /* 0x0000005062007986 */ /* 0x0041e6000c101104 */
[----:B------:R-:W-:Y:S01]  /*4680*/  IMAD.X R19, RZ, RZ, R19, P0 ;  /* 0x000000ffff137224 */ /* 0x000fe200000e0613 */
[----:B------:R-:W-:Y:S01]  /*4690*/  IADD3 R20, P0, PT, R72, 0xa000000, RZ ;  /* 0x0a00000048147810 */ /* 0x000fe20007f1e0ff */
[----:B------:R-:W2:Y:S01]  /*46a0*/  LDG.E.U8.CONSTANT R77, desc[UR4][R22.64+0x320a0] ;  /* 0x0320a004164d7981 */ /* 0x000ea2000c1e9100 */
[----:B0-----:R-:W-:Y:S01]  /*46b0*/  MOV R98, R18 ;  /* 0x0000001200627202 */ /* 0x001fe20000000f00 */
[----:B------:R-:W-:Y:S01]  /*46c0*/  IMAD.MOV.U32 R73, RZ, RZ, R37 ;  /* 0x000000ffff497224 */ /* 0x000fe200078e0025 */
[----:B------:R-:W-:Y:S01]  /*46d0*/  MOV R18, R35 ;  /* 0x0000002300127202 */ /* 0x000fe20000000f00 */
[----:B------:R-:W-:Y:S01]  /*46e0*/  IMAD.MOV.U32 R99, RZ, RZ, R19 ;  /* 0x000000ffff637224 */ /* 0x000fe200078e0013 */
[----:B------:R-:W-:Y:S01]  /*46f0*/  MOV R21, R38 ;  /* 0x0000002600157202 */ /* 0x000fe20000000f00 */
[----:B------:R-:W2:Y:S02]  /*4700*/  LDG.E.U8.CONSTANT R80, desc[UR4][R22.64+0x320c8] ;  /* 0x0320c80416507981 */ /* 0x000ea4000c1e9100 */
[----:B------:R-:W-:-:S02]  /*4710*/  IMAD.X R19, RZ, RZ, R18, P0 ;  /* 0x000000ffff137224 */ /* 0x000fc400000e0612 */
[----:B---3--:R0:W-:Y:S03]  /*4720*/  STG.E.U8 desc[UR4][R98.64], R5 ;  /* 0x0000000562007986 */ /* 0x0081e6000c101104 */
[----:B0-----:R-:W-:Y:S01]  /*4730*/  MOV R99, R19 ;  /* 0x0000001300637202 */ /* 0x001fe20000000f00 */
[----:B------:R-:W-:Y:S01]  /*4740*/  IMAD.MOV.U32 R19, RZ, RZ, R36 ;  /* 0x000000ffff137224 */ /* 0x000fe200078e0024 */
[----:B------:R-:W3:Y:S01]  /*4750*/  LDG.E.U8.CONSTANT R5, desc[UR4][R22.64+0x28410] ;  /* 0x0284100416057981 */ /* 0x000ee2000c1e9100 */
[----:B------:R-:W-:-:S03]  /*4760*/  IMAD.MOV.U32 R98, RZ, RZ, R20 ;  /* 0x000000ffff627224 */ /* 0x000fc600078e0014 */
[----:B------:R-:W-:-:S04]  /*4770*/  IADD3 R18, P0, PT, R19, 0xa000000, RZ ;  /* 0x0a00000013127810 */ /* 0x000fc80007f1e0ff */
[----:B------:R-:W-:Y:S01]  /*4780*/  IADD3.X R19, PT, PT, RZ, R73, RZ, P0, !PT ;  /* 0x00000049ff137210 */ /* 0x000fe200007fe4ff */
[----:B------:R0:W-:Y:S01]  /*4790*/  STG.E.U8 desc[UR4][R98.64], R3 ;  /* 0x0000000362007986 */ /* 0x0001e2000c101104 */
[----:B------:R-:W-:Y:S02]  /*47a0*/  IMAD.MOV.U32 R72, RZ, RZ, R39 ;  /* 0x000000ffff487224 */ /* 0x000fe400078e0027 */
[----:B------:R-:W-:Y:S02]  /*47b0*/  IMAD.MOV.U32 R20, RZ, RZ, R40 ;  /* 0x000000ffff147224 */ /* 0x000fe400078e0028 */
[----:B0-----:R-:W-:Y:S01]  /*47c0*/  IMAD.MOV.U32 R98, RZ, RZ, R18 ;  /* 0x000000ffff627224 */ /* 0x001fe200078e0012 */
[----:B------:R-:W-:Y:S01]  /*47d0*/  IADD3 R18, P0, PT, R21, 0xa000000, RZ ;  /* 0x0a00000015127810 */ /* 0x000fe20007f1e0ff */
[----:B------:R-:W-:Y:S01]  /*47e0*/  IMAD.MOV.U32 R99, RZ, RZ, R19 ;  /* 0x000000ffff637224 */ /* 0x000fe200078e0013 */
[----:B------:R-:W2:Y:S01]  /*47f0*/  LDG.E.U8.CONSTANT R3, desc[UR4][R22.64+0x28438] ;  /* 0x0284380416037981 */ /* 0x000ea2000c1e9100 */
[----:B------:R-:W-:-:S02]  /*4800*/  MOV R21, R41 ;  /* 0x0000002900157202 */ /* 0x000fc40000000f00 */
[----:B------:R-:W-:Y:S01]  /*4810*/  IMAD.X R19, RZ, RZ, R72, P0 ;  /* 0x000000ffff137224 */ /* 0x000fe200000e0648 */
[----:B----4-:R0:W-:Y:S01]  /*4820*/  STG.E.U8 desc[UR4][R98.64], R4 ;  /* 0x0000000462007986 */ /* 0x0101e2000c101104 */
[----:B------:R-:W-:Y:S01]  /*4830*/  IMAD.MOV.U32 R73, RZ, RZ, R42 ;  /* 0x000000ffff497224 */ /* 0x000fe200078e002a */
[----:B0-----:R-:W-:Y:S02]  /*4840*/  MOV R98, R18 ;  /* 0x0000001200627202 */ /* 0x001fe40000000f00 */
[----:B------:R-:W4:Y:S01]  /*4850*/  LDG.E.U8.CONSTANT R4, desc[UR4][R22.64+0x28460] ;  /* 0x0284600416047981 */ /* 0x000f22000c1e9100 */
[----:B------:R-:W-:Y:S01]  /*4860*/  IADD3 R18, P0, PT, R20, 0xa000000, RZ ;  /* 0x0a00000014127810 */ /* 0x000fe20007f1e0ff */
[----:B------:R-:W-:-:S04]  /*4870*/  IMAD.MOV.U32 R99, RZ, RZ, R19 ;  /* 0x000000ffff637224 */ /* 0x000fc800078e0013 */
[----:B------:R-:W-:Y:S01]  /*4880*/  IMAD.X R19, RZ, RZ, R21, P0 ;  /* 0x000000ffff137224 */ /* 0x000fe200000e0615 */
[----:B------:R0:W-:Y:S01]  /*4890*/  STG.E.U8 desc[UR4][R98.64], R9 ;  /* 0x0000000962007986 */ /* 0x0001e2000c101104 */
[----:B------:R-:W-:Y:S01]  /*48a0*/  IMAD.MOV.U32 R20, RZ, RZ, R43 ;  /* 0x000000ffff147224 */ /* 0x000fe200078e002b */
[----:B------:R-:W-:Y:S01]  /*48b0*/  MOV R74, R44 ;  /* 0x0000002c004a7202 */ /* 0x000fe20000000f00 */
[----:B0-----:R-:W-:Y:S01]  /*48c0*/  IMAD.MOV.U32 R98, RZ, RZ, R18 ;  /* 0x000000ffff627224 */ /* 0x001fe200078e0012 */
[----:B------:R-:W-:Y:S01]  /*48d0*/  MOV R99, R19 ;  /* 0x0000001300637202 */ /* 0x000fe20000000f00 */
[----:B------:R-:W4:Y:S01]  /*48e0*/  LDG.E.U8.CONSTANT R9, desc[UR4][R22.64+0x28488] ;  /* 0x0284880416097981 */ /* 0x000f22000c1e9100 */
[----:B------:R-:W-:-:S03]  /*48f0*/  IADD3 R18, P0, PT, R73, 0xa000000, RZ ;  /* 0x0a00000049127810 */ /* 0x000fc60007f1e0ff */
[----:B------:R0:W-:Y:S01]  /*4900*/  STG.E.U8 desc[UR4][R98.64], R75 ;  /* 0x0000004b62007986 */ /* 0x0001e2000c101104 */
[----:B------:R-:W-:Y:S01]  /*4910*/  IADD3.X R19, PT, PT, RZ, R20, RZ, P0, !PT ;  /* 0x00000014ff137210 */ /* 0x000fe200007fe4ff */
[----:B------:R-:W-:Y:S02]  /*4920*/  IMAD.MOV.U32 R73, RZ, RZ, R45 ;  /* 0x000000ffff497224 */ /* 0x000fe400078e002d */
[----:B0-----:R-:W-:Y:S01]  /*4930*/  IMAD.MOV.U32 R98, RZ, RZ, R18 ;  /* 0x000000ffff627224 */ /* 0x001fe200078e0012 */
[----:B------:R-:W-:Y:S01]  /*4940*/  IADD3 R18, P0, PT, R74, 0xa000000, RZ ;  /* 0x0a0000004a127810 */ /* 0x000fe20007f1e0ff */
[----:B------:R-:W-:-:S04]  /*4950*/  IMAD.MOV.U32 R99, RZ, RZ, R19 ;  /* 0x000000ffff637224 */ /* 0x000fc800078e0013 */
[----:B------:R-:W-:Y:S01]  /*4960*/  IMAD.X R19, RZ, RZ, R73, P0 ;  /* 0x000000ffff137224 */ /* 0x000fe200000e0649 */
[----:B-----5:R0:W-:Y:S04]  /*4970*/  STG.E.U8 desc[UR4][R98.64], R2 ;  /* 0x0000000262007986 */ /* 0x0201e8000c101104 */
[----:B------:R1:W-:Y:S01]  /*4980*/  STG.E.U8 desc[UR4][R18.64], R0 ;  /* 0x0000000012007986 */ /* 0x0003e2000c101104 */
[----:B------:R-:W-:Y:S01]  /*4990*/  MOV R21, R46 ;  /* 0x0000002e00157202 */ /* 0x000fe20000000f00 */
[----:B------:R-:W-:Y:S02]  /*49a0*/  IMAD.MOV.U32 R74, RZ, RZ, R47 ;  /* 0x000000ffff4a7224 */ /* 0x000fe400078e002f */
[----:B------:R-:W-:Y:S01]  /*49b0*/  IMAD.MOV.U32 R72, RZ, RZ, R48 ;  /* 0x000000ffff487224 */ /* 0x000fe200078e0030 */
[----:B0-----:R-:W5:Y:S04]  /*49c0*/  LDG.E.U8.CONSTANT R2, desc[UR4][R22.64+0x284d8] ;  /* 0x0284d80416027981 */ /* 0x001f68000c1e9100 */
[----:B-1----:R-:W5:Y:S01]  /*49d0*/  LDG.E.U8.CONSTANT R18, desc[UR4][R22.64+0x284b0] ;  /* 0x0284b00416127981 */ /* 0x002f62000c1e9100 */
[----:B------:R-:W-:-:S02]  /*49e0*/  IADD3 R20, P0, PT, R21, 0xa000000, RZ ;  /* 0x0a00000015147810 */ /* 0x000fc40007f1e0ff */
[----:B------:R-:W-:Y:S01]  /*49f0*/  MOV R75, R49 ;  /* 0x00000031004b7202 */ /* 0x000fe20000000f00 */
[----:B------:R-:W5:Y:S01]  /*4a00*/  LDG.E.U8.CONSTANT R0, desc[UR4][R22.64+0x32000] ;  /* 0x0320000416007981 */ /* 0x000f62000c1e9100 */
[----:B------:R-:W-:Y:S01]  /*4a10*/  MOV R98, R20 ;  /* 0x0000001400627202 */ /* 0x000fe20000000f00 */
[----:B------:R-:W-:Y:S01]  /*4a20*/  IMAD.X R21, RZ, RZ, R74, P0 ;  /* 0x000000ffff157224 */ /* 0x000fe200000e064a */
[----:B------:R-:W-:Y:S01]  /*4a30*/  IADD3 R20, P0, PT, R72, 0xa000000, RZ ;  /* 0x0a00000048147810 */ /* 0x000fe20007f1e0ff */
[----:B------:R-:W-:Y:S01]  /*4a40*/  IMAD.MOV.U32 R73, RZ, RZ, R50 ;  /* 0x000000ffff497224 */ /* 0x000fe200078e0032 */
[----:B------:R-:W5:Y:S01]  /*4a50*/  LDG.E.U8.CONSTANT R19, desc[UR4][R22.64+0x32028] ;  /* 0x0320280416137981 */ /* 0x000f62000c1e9100 */
[----:B------:R-:W-:Y:S02]  /*4a60*/  IMAD.MOV.U32 R99, RZ, RZ, R21 ;  /* 0x000000ffff637224 */ /* 0x000fe400078e0015 */
[----:B------:R-:W-:-:S03]  /*4a70*/  IMAD.X R21, RZ, RZ, R75, P0 ;  /* 0x000000ffff157224 */ /* 0x000fc600000e064b */
[----:B------:R0:W-:Y:S01]  /*4a80*/  STG.E.U8 desc[UR4][R98.64], R81 ;  /* 0x0000005162007986 */ /* 0x0001e2000c101104 */
[----:B------:R-:W-:Y:S01]  /*4a90*/  IMAD.MOV.U32 R74, RZ, RZ, R51 ;  /* 0x000000ffff4a7224 */ /* 0x000fe200078e0033 */
[----:B------:R-:W-:Y:S01]  /*4aa0*/  MOV R76, R52 ;  /* 0x00000034004c7202 */ /* 0x000fe20000000f00 */
[----:B0-----:R-:W-:Y:S01]  /*4ab0*/  IMAD.MOV.U32 R98, RZ, RZ, R20 ;  /* 0x000000ffff627224 */ /* 0x001fe200078e0014 */
[----:B------:R-:W-:Y:S02]  /*4ac0*/  MOV R99, R21 ;  /* 0x0000001500637202 */ /* 0x000fe40000000f00 */
[----:B------:R-:W-:-:S03]  /*4ad0*/  IADD3 R20, P0, PT, R73, 0xa000000, RZ ;  /* 0x0a00000049147810 */ /* 0x000fc60007f1e0ff */
[----:B------:R0:W-:Y:S01]  /*4ae0*/  STG.E.U8 desc[UR4][R98.64], R86 ;  /* 0x0000005662007986 */ /* 0x0001e2000c101104 */
[----:B------:R-:W-:Y:S01]  /*4af0*/  IADD3.X R21, PT, PT, RZ, R74, RZ, P0, !PT ;  /* 0x0000004aff157210 */ /* 0x000fe200007fe4ff */
[----:B------:R-:W-:-:S04]  /*4b00*/  IMAD.MOV.U32 R73, RZ, RZ, R53 ;  /* 0x000000ffff497224 */ /* 0x000fc800078e0035 */
[----:B------:R-:W-:Y:S02]  /*4b10*/  IMAD.MOV.U32 R87, RZ, RZ, R21 ;  /* 0x000000ffff577224 */ /* 0x000fe400078e0015 */
[----:B0-----:R-:W-:Y:S01]  /*4b20*/  IMAD.MOV.U32 R86, RZ, RZ, R20 ;  /* 0x000000ffff567224 */ /* 0x001fe200078e0014 */
[----:B------:R-:W-:-:S05]  /*4b30*/  IADD3 R20, P0, PT, R76, 0xa000000, RZ ;  /* 0x0a0000004c147810 */ /* 0x000fca0007f1e0ff */
[----:B------:R-:W-:Y:S01]  /*4b40*/  IMAD.X R21, RZ, RZ, R73, P0 ;  /* 0x000000ffff157224 */ /* 0x000fe200000e0649 */
[----:B------:R-:W-:Y:S04]  /*4b50*/  STG.E.U8 desc[UR4][R86.64], R8 ;  /* 0x0000000856007986 */ /* 0x000fe8000c101104 */
[----:B------:R0:W-:Y:S04]  /*4b60*/  STG.E.U8 desc[UR4][R20.64], R7 ;  /* 0x0000000714007986 */ /* 0x0001e8000c101104 */
[----:B0-----:R-:W5:Y:S04]  /*4b70*/  LDG.E.U8.CONSTANT R20, desc[UR4][R22.64+0x32050] ;  /* 0x0320500416147981 */ /* 0x001f68000c1e9100 */
[----:B------:R-:W5:Y:S01]  /*4b80*/  LDG.E.U8.CONSTANT R21, desc[UR4][R22.64+0x32078] ;  /* 0x0320780416157981 */ /* 0x000f62000c1e9100 */
[----:B------:R-:W-:-:S04]  /*4b90*/  MOV R75, R54 ;  /* 0x00000036004b7202 */ /* 0x000fc80000000f00 */
[----:B------:R-:W-:Y:S01]  /*4ba0*/  IADD3 R72, P0, PT, R75, 0xa000000, RZ ;  /* 0x0a0000004b487810 */ /* 0x000fe20007f1e0ff */
[----:B------:R-:W-:-:S03]  /*4bb0*/  IMAD.MOV.U32 R76, RZ, RZ, R55 ;  /* 0x000000ffff4c7224 */ /* 0x000fc600078e0037 */
[----:B------:R-:W-:Y:S01]  /*4bc0*/  MOV R86, R72 ;  /* 0x0000004800567202 */ /* 0x000fe20000000f00 */
[----:B------:R-:W-:Y:S01]  /*4bd0*/  IMAD.MOV.U32 R72, RZ, RZ, R56 ;  /* 0x000000ffff487224 */ /* 0x000fe200078e0038 */
[----:B------:R-:W-:Y:S01]  /*4be0*/  MOV R74, R57 ;  /* 0x00000039004a7202 */ /* 0x000fe20000000f00 */
[----:B------:R-:W-:-:S03]  /*4bf0*/  IMAD.X R73, RZ, RZ, R76, P0 ;  /* 0x000000ffff497224 */ /* 0x000fc600000e064c */
[----:B------:R-:W-:Y:S01]  /*4c00*/  IADD3 R72, P0, PT, R72, 0xa000000, RZ ;  /* 0x0a00000048487810 */ /* 0x000fe20007f1e0ff */
[----:B------:R-:W-:-:S04]  /*4c10*/  IMAD.MOV.U32 R87, RZ, RZ, R73 ;  /* 0x000000ffff577224 */ /* 0x000fc800078e0049 */
[----:B------:R-:W-:Y:S02]  /*4c20*/  IMAD.X R73, RZ, RZ, R74, P0 ;  /* 0x000000ffff497224 */ /* 0x000fe400000e064a */
[----:B------:R-:W-:Y:S02]  /*4c30*/  IMAD.MOV.U32 R75, RZ, RZ, R58 ;  /* 0x000000ffff4b7224 */ /* 0x000fe400078e003a */
[----:B------:R-:W-:Y:S01]  /*4c40*/  IMAD.MOV.U32 R98, RZ, RZ, R72 ;  /* 0x000000ffff627224 */ /* 0x000fe200078e0048 */
[----:B------:R-:W-:Y:S01]  /*4c50*/  MOV R99, R73 ;  /* 0x0000004900637202 */ /* 0x000fe20000000f00 */
[----:B------:R-:W-:Y:S01]  /*4c60*/  IMAD.MOV.U32 R72, RZ, RZ, R59 ;  /* 0x000000ffff487224 */ /* 0x000fe200078e003b */
[----:B------:R-:W-:Y:S01]  /*4c70*/  STG.E.U8 desc[UR4][R86.64], R6 ;  /* 0x0000000656007986 */ /* 0x000fe2000c101104 */
[----:B------:R-:W-:-:S03]  /*4c80*/  IADD3 R74, P0, PT, R75, 0xa000000, RZ ;  /* 0x0a0000004b4a7810 */ /* 0x000fc60007f1e0ff */
[----:B------:R0:W-:Y:S01]  /*4c90*/  STG.E.U8 desc[UR4][R98.64], R10 ;  /* 0x0000000a62007986 */ /* 0x0001e2000c101104 */
[----:B------:R-:W-:Y:S01]  /*4ca0*/  IADD3.X R75, PT, PT, RZ, R72, RZ, P0, !PT ;  /* 0x00000048ff4b7210 */ /* 0x000fe200007fe4ff */
[----:B------:R-:W-:Y:S02]  /*4cb0*/  IMAD.MOV.U32 R73, RZ, RZ, R60 ;  /* 0x000000ffff497224 */ /* 0x000fe400078e003c */
[----:B0-----:R-:W5:Y:S03]  /*4cc0*/  LDG.E.U8.CONSTANT R10, desc[UR4][R22.64+0x320f0] ;  /* 0x0320f004160a7981 */ /* 0x001f66000c1e9100 */
[----:B------:R-:W-:Y:S01]  /*4cd0*/  IADD3 R72, P0, PT, R73, 0xa000000, RZ ;  /* 0x0a00000049487810 */ /* 0x000fe20007f1e0ff */
[----:B------:R0:W-:Y:S04]  /*4ce0*/  STG.E.U8 desc[UR4][R74.64], R11 ;  /* 0x0000000b4a007986 */ /* 0x0001e8000c101104 */
[----:B------:R-:W-:-:S02]  /*4cf0*/  IMAD.MOV.U32 R98, RZ, RZ, R72 ;  /* 0x000000ffff627224 */ /* 0x000fc400078e0048 */
[----:B0-----:R-:W-:Y:S01]  /*4d00*/  IMAD.MOV.U32 R75, RZ, RZ, R61 ;  /* 0x000000ffff4b7224 */ /* 0x001fe200078e003d */
[----:B------:R-:W5:Y:S04]  /*4d10*/  LDG.E.U8.CONSTANT R11, desc[UR4][R22.64+0x32118] ;  /* 0x03211804160b7981 */ /* 0x000f68000c1e9100 */
[----:B------:R-:W-:Y:S02]  /*4d20*/  IADD3.X R73, PT, PT, RZ, R75, RZ, P0, !PT ;  /* 0x0000004bff497210 */ /* 0x000fe400007fe4ff */
[----:B------:R-:W-:-:S03]  /*4d30*/  MOV R76, R62 ;  /* 0x0000003e004c7202 */ /* 0x000fc60000000f00 */
[----:B------:R-:W-:Y:S01]  /*4d40*/  IMAD.MOV.U32 R99, RZ, RZ, R73 ;  /* 0x000000ffff637224 */ /* 0x000fe200078e0049 */
[----:B------:R-:W-:Y:S01]  /*4d50*/  IADD3 R72, P0, PT, R76, 0xa000000, RZ ;  /* 0x0a0000004c487810 */ /* 0x000fe20007f1e0ff */
[----:B------:R-:W-:-:S03]  /*4d60*/  IMAD.MOV.U32 R73, RZ, RZ, R63 ;  /* 0x000000ffff497224 */ /* 0x000fc600078e003f */
[----:B------:R0:W-:Y:S01]  /*4d70*/  STG.E.U8 desc[UR4][R98.64], R12 ;  /* 0x0000000c62007986 */ /* 0x0001e2000c101104 */
[----:B------:R-:W-:Y:S02]  /*4d80*/  IMAD.X R73, RZ, RZ, R73, P0 ;  /* 0x000000ffff497224 */ /* 0x000fe400000e0649 */
[----:B------:R-:W-:Y:S01]  /*4d90*/  IMAD.MOV.U32 R74, RZ, RZ, R64 ;  /* 0x000000ffff4a7224 */ /* 0x000fe200078e0040 */
[----:B0-----:R-:W5:Y:S01]  /*4da0*/  LDG.E.U8.CONSTANT R12, desc[UR4][R22.64+0x32140] ;  /* 0x03214004160c7981 */ /* 0x001f62000c1e9100 */
[----:B------:R-:W-:Y:S01]  /*4db0*/  MOV R98, R72 ;  /* 0x0000004800627202 */ /* 0x000fe20000000f00 */
[----:B------:R-:W-:Y:S02]  /*4dc0*/  IMAD.MOV.U32 R99, RZ, RZ, R73 ;  /* 0x000000ffff637224 */ /* 0x000fe400078e0049 */
[----:B------:R-:W-:Y:S02]  /*4dd0*/  IADD3 R74, P0, PT, R74, 0xa000000, RZ ;  /* 0x0a0000004a4a7810 */ /* 0x000fe40007f1e0ff */
[----:B------:R-:W-:Y:S01]  /*4de0*/  MOV R72, R65 ;  /* 0x0000004100487202 */ /* 0x000fe20000000f00 */
[----:B------:R0:W-:Y:S04]  /*4df0*/  STG.E.U8 desc[UR4][R98.64], R13 ;  /* 0x0000000d62007986 */ /* 0x0001e8000c101104 */
[----:B------:R-:W-:Y:S01]  /*4e00*/  IMAD.X R75, RZ, RZ, R72, P0 ;  /* 0x000000ffff4b7224 */ /* 0x000fe200000e0648 */
[----:B0-----:R-:W5:Y:S04]  /*4e10*/  LDG.E.U8.CONSTANT R13, desc[UR4][R22.64+0x32168] ;  /* 0x03216804160d7981 */ /* 0x001f68000c1e9100 */
[----:B------:R0:W-:Y:S04]  /*4e20*/  STG.E.U8 desc[UR4][R74.64], R14 ;  /* 0x0000000e4a007986 */ /* 0x0001e8000c101104 */
[----:B0-----:R-:W5:Y:S01]  /*4e30*/  LDG.E.U8.CONSTANT R14, desc[UR4][R22.64+0x32190] ;  /* 0x03219004160e7981 */ /* 0x001f62000c1e9100 */
[----:B------:R-:W-:Y:S01]  /*4e40*/  IMAD.MOV.U32 R72, RZ, RZ, R66 ;  /* 0x000000ffff487224 */ /* 0x000fe200078e0042 */
[----:B------:R-:W-:Y:S01]  /*4e50*/  MOV R87, R67 ;  /* 0x0000004300577202 */ /* 0x000fe20000000f00 */
[----:B------:R-:W-:Y:S01]  /*4e60*/  IMAD.MOV.U32 R76, RZ, RZ, R68 ;  /* 0x000000ffff4c7224 */ /* 0x000fe200078e0044 */
[----:B------:R-:W-:Y:S01]  /*4e70*/  MOV R98, R70 ;  /* 0x0000004600627202 */ /* 0x000fe20000000f00 */
[----:B------:R-:W5:Y:S01]  /*4e80*/  LDG.E.U8.CONSTANT R75, desc[UR4][R22.64+0x321b8] ;  /* 0x0321b804164b7981 */ /* 0x000f62000c1e9100 */
[----:B------:R-:W-:-:S05]  /*4e90*/  IADD3 R72, P0, PT, R72, 0xa000000, RZ ;  /* 0x0a00000048487810 */ /* 0x000fca0007f1e0ff */
[----:B------:R-:W-:Y:S02]  /*4ea0*/  IMAD.X R73, RZ, RZ, R87, P0 ;  /* 0x000000ffff497224 */ /* 0x000fe400000e0657 */
[----:B------:R-:W-:Y:S01]  /*4eb0*/  IMAD.MOV.U32 R100, RZ, RZ, R72 ;  /* 0x000000ffff647224 */ /* 0x000fe200078e0048 */
[----:B------:R-:W-:Y:S01]  /*4ec0*/  IADD3 R76, P0, PT, R76, 0xa000000, RZ ;  /* 0x0a0000004c4c7810 */ /* 0x000fe20007f1e0ff */
[----:B------:R-:W-:Y:S01]  /*4ed0*/  IMAD.MOV.U32 R72, RZ, RZ, R69 ;  /* 0x000000ffff487224 */ /* 0x000fe200078e0045 */
[----:B------:R-:W-:-:S04]  /*4ee0*/  MOV R101, R73 ;  /* 0x0000004900657202 */ /* 0x000fc80000000f00 */
[----:B------:R-:W-:Y:S01]  /*4ef0*/  IADD3.X R73, PT, PT, RZ, R72, RZ, P0, !PT ;  /* 0x00000048ff497210 */ /* 0x000fe200007fe4ff */
[----:B------:R0:W-:Y:S01]  /*4f00*/  STG.E.U8 desc[UR4][R100.64], R15 ;  /* 0x0000000f64007986 */ /* 0x0001e2000c101104 */
[----:B------:R-:W-:Y:S01]  /*4f10*/  IADD3 R72, P0, PT, R98, 0xa000000, RZ ;  /* 0x0a00000062487810 */ /* 0x000fe20007f1e0ff */
[----:B0-----:R-:W-:Y:S02]  /*4f20*/  IMAD.MOV.U32 R100, RZ, RZ, R76 ;  /* 0x000000ffff647224 */ /* 0x001fe400078e004c */
[----:B------:R-:W-:Y:S02]  /*4f30*/  IMAD.MOV.U32 R76, RZ, RZ, R71 ;  /* 0x000000ffff4c7224 */ /* 0x000fe400078e0047 */
[----:B------:R-:W-:Y:S02]  /*4f40*/  IMAD.MOV.U32 R101, RZ, RZ, R73 ;  /* 0x000000ffff657224 */ /* 0x000fe400078e0049 */
[----:B------:R-:W-:-:S04]  /*4f50*/  IMAD.X R73, RZ, RZ, R76, P0 ;  /* 0x000000ffff497224 */ /* 0x000fc800000e064c */
[----:B------:R-:W-:Y:S02]  /*4f60*/  IMAD.MOV.U32 R99, RZ, RZ, R73 ;  /* 0x000000ffff637224 */ /* 0x000fe400078e0049 */
[----:B------:R-:W-:Y:S01]  /*4f70*/  IMAD.MOV.U32 R73, RZ, RZ, R78 ;  /* 0x000000ffff497224 */ /* 0x000fe200078e004e */
[----:B------:R-:W-:Y:S02]  /*4f80*/  MOV R98, R72 ;  /* 0x0000004800627202 */ /* 0x000fe40000000f00 */
[----:B------:R-:W-:Y:S02]  /*4f90*/  MOV R87, R79 ;  /* 0x0000004f00577202 */ /* 0x000fe40000000f00 */
[----:B------:R-:W-:Y:S01]  /*4fa0*/  IADD3 R72, P0, PT, R73, 0xa000000, RZ ;  /* 0x0a00000049487810 */ /* 0x000fe20007f1e0ff */
[----:B------:R0:W-:Y:S04]  /*4fb0*/  STG.E.U8 desc[UR4][R100.64], R16 ;  /* 0x0000001064007986 */ /* 0x0001e8000c101104 */
[----:B------:R1:W-:Y:S01]  /*4fc0*/  STG.E.U8 desc[UR4][R98.64], R17 ;  /* 0x0000001162007986 */ /* 0x0003e2000c101104 */
[----:B------:R-:W-:Y:S01]  /*4fd0*/  IMAD.X R73, RZ, RZ, R87, P0 ;  /* 0x000000ffff497224 */ /* 0x000fe200000e0657 */
[----:B------:R-:W-:-:S02]  /*4fe0*/  MOV R76, R88 ;  /* 0x00000058004c7202 */ /* 0x000fc40000000f00 */
[----:B0-----:R-:W5:Y:S01]  /*4ff0*/  LDG.E.U8.CONSTANT R16, desc[UR4][R22.64+0x321e0] ;  /* 0x0321e00416107981 */ /* 0x001f62000c1e9100 */
[----:B-1----:R-:W-:-:S03]  /*5000*/  IMAD.MOV.U32 R98, RZ, RZ, R72 ;  /* 0x000000ffff627224 */ /* 0x002fc600078e0048 */
[----:B------:R-:W5:Y:S01]  /*5010*/  LDG.E.U8.CONSTANT R17, desc[UR4][R22.64+0x32208] ;  /* 0x0322080416117981 */ /* 0x000f62000c1e9100 */
[----:B------:R-:W-:Y:S01]  /*5020*/  IMAD.MOV.U32 R72, RZ, RZ, R84 ;  /* 0x000000ffff487224 */ /* 0x000fe200078e0054 */
[----:B------:R-:W-:Y:S01]  /*5030*/  MOV R99, R73 ;  /* 0x0000004900637202 */ /* 0x000fe20000000f00 */
[----:B------:R-:W-:-:S03]  /*5040*/  IMAD.MOV.U32 R73, RZ, RZ, R85 ;  /* 0x000000ffff497224 */ /* 0x000fc600078e0055 */
[----:B------:R-:W-:Y:S01]  /*5050*/  IADD3 R72, P0, PT, R72, 0xa000000, RZ ;  /* 0x0a00000048487810 */ /* 0x000fe20007f1e0ff */
[----:B---3--:R0:W-:Y:S03]  /*5060*/  STG.E.U8 desc[UR4][R98.64], R5 ;  /* 0x0000000562007986 */ /* 0x0081e6000c101104 */
[----:B------:R-:W-:Y:S02]  /*5070*/  IADD3.X R73, PT, PT, RZ, R73, RZ, P0, !PT ;  /* 0x00000049ff497210 */ /* 0x000fe400007fe4ff */
[----:B------:R-:W-:Y:S01]  /*5080*/  IADD3 R76, P0, PT, R76, 0xa000000, RZ ;  /* 0x0a0000004c4c7810 */ /* 0x000fe20007f1e0ff */
[----:B0-----:R-:W-:Y:S01]  /*5090*/  IMAD.MOV.U32 R98, RZ, RZ, R72 ;  /* 0x000000ffff627224 */ /* 0x001fe200078e0048 */
[----:B------:R-:W3:Y:S01]  /*50a0*/  LDG.E.U8.CONSTANT R5, desc[UR4][R22.64+0x32230] ;  /* 0x0322300416057981 */ /* 0x000ee2000c1e9100 */
[----:B------:R-:W-:Y:S02]  /*50b0*/  IMAD.MOV.U32 R72, RZ, RZ, R89 ;  /* 0x000000ffff487224 */ /* 0x000fe400078e0059 */
[----:B------:R-:W-:-:S02]  /*50c0*/  IMAD.MOV.U32 R99, RZ, RZ, R73 ;  /* 0x000000ffff637224 */ /* 0x000fc400078e0049 */
[----:B------:R-:W-:-:S03]  /*50d0*/  IMAD.X R7, RZ, RZ, R72, P0 ;  /* 0x000000ffff077224 */ /* 0x000fc600000e0648 */
[----:B--2---:R0:W-:Y:S01]  /*50e0*/  STG.E.U8 desc[UR4][R98.64], R3 ;  /* 0x0000000362007986 */ /* 0x0041e2000c101104 */
[----:B------:R-:W-:Y:S01]  /*50f0*/  MOV R8, R93 ;  /* 0x0000005d00087202 */ /* 0x000fe20000000f00 */
[----:B------:R-:W-:Y:S02]  /*5100*/  IMAD.MOV.U32 R15, RZ, RZ, R94 ;  /* 0x000000ffff0f7224 */ /* 0x000fe400078e005e */
[----:B0-----:R-:W-:Y:S01]  /*5110*/  IMAD.MOV.U32 R99, RZ, RZ, R7 ;  /* 0x000000ffff637224 */ /* 0x001fe200078e0007 */
[----:B------:R-:W2:Y:S01]  /*5120*/  LDG.E.U8.CONSTANT R3, desc[UR4][R22.64+0x32258] ;  /* 0x0322580416037981 */ /* 0x000ea2000c1e9100 */
[----:B------:R-:W-:-:S05]  /*5130*/  IMAD.MOV.U32 R7, RZ, RZ, R92 ;  /* 0x000000ffff077224 */ /* 0x000fca00078e005c */
[----:B------:R-:W-:Y:S02]  /*5140*/  IADD3 R72, P0, PT, R7, 0xa000000, RZ ;  /* 0x0a00000007487810 */ /* 0x000fe40007f1e0ff */
[----:B------:R-:W-:-:S03]  /*5150*/  MOV R7, R95 ;  /* 0x0000005f00077202 */ /* 0x000fc60000000f00 */
[----:B------:R-:W-:Y:S01]  /*5160*/  IMAD.X R73, RZ, RZ, R8, P0 ;  /* 0x000000ffff497224 */ /* 0x000fe200000e0608 */
[----:B------:R-:W-:Y:S02]  /*5170*/  IADD3 R8, P0, PT, R15, 0xa000000, RZ ;  /* 0x0a0000000f087810 */ /* 0x000fe40007f1e0ff */
[----:B------:R-:W-:Y:S01]  /*5180*/  MOV R98, R76 ;  /* 0x0000004c00627202 */ /* 0x000fe20000000f00 */
[----:B------:R-:W-:Y:S02]  /*5190*/  IMAD.MOV.U32 R6, RZ, RZ, R96 ;  /* 0x000000ffff067224 */ /* 0x000fe400078e0060 */
[----:B------:R-:W-:Y:S02]  /*51a0*/  IMAD.X R7, RZ, RZ, R7, P0 ;  /* 0x000000ffff077224 */ /* 0x000fe400000e0607 */
[----:B----4-:R0:W-:Y:S01]  /*51b0*/  STG.E.U8 desc[UR4][R98.64], R4 ;  /* 0x0000000462007986 */ /* 0x0101e2000c101104 */
[----:B------:R-:W-:Y:S01]  /*51c0*/  IADD3 R6, P0, PT, R6, 0xa000000, RZ ;  /* 0x0a00000006067810 */ /* 0x000fe20007f1e0ff */
[----:B------:R-:W-:-:S02]  /*51d0*/  IMAD.MOV.U32 R15, RZ, RZ, R97 ;  /* 0x000000ffff0f7224 */ /* 0x000fc400078e0061 */
[----:B------:R1:W-:Y:S01]  /*51e0*/  STG.E.U8 desc[UR4][R72.64], R9 ;  /* 0x0000000948007986 */ /* 0x0003e2000c101104 */
[----:B------:R-:W-:-:S03]  /*51f0*/  IMAD.MOV.U32 R87, RZ, RZ, R91 ;  /* 0x000000ffff577224 */ /* 0x000fc600078e005b */
[----:B0-----:R-:W4:Y:S01]  /*5200*/  LDG.E.U8.CONSTANT R4, desc[UR4][R22.64+0x32280] ;  /* 0x0322800416047981 */ /* 0x001f22000c1e9100 */
[----:B------:R-:W-:Y:S01]  /*5210*/  MOV R98, R90 ;  /* 0x0000005a00627202 */ /* 0x000fe20000000f00 */
[----:B-1----:R-:W-:Y:S01]  /*5220*/  IMAD.MOV.U32 R72, RZ, RZ, R8 ;  /* 0x000000ffff487224 */ /* 0x002fe200078e0008 */
[----:B------:R-:W-:Y:S01]  /*5230*/  MOV R73, R7 ;  /* 0x0000000700497202 */ /* 0x000fe20000000f00 */
[----:B------:R-:W-:Y:S01]  /*5240*/  IMAD.MOV.U32 R76, RZ, RZ, R82 ;  /* 0x000000ffff4c7224 */ /* 0x000fe200078e0052 */
[----:B------:R-:W-:Y:S01]  /*5250*/  IADD3.X R7, PT, PT, RZ, R15, RZ, P0, !PT ;  /* 0x0000000fff077210 */ /* 0x000fe200007fe4ff */
[----:B------:R-:W4:Y:S01]  /*5260*/  LDG.E.U8.CONSTANT R9, desc[UR4][R22.64+0x32370] ;  /* 0x0323700416097981 */ /* 0x000f22000c1e9100 */
[----:B------:R-:W-:-:S03]  /*5270*/  IADD3 R8, P0, PT, R98, 0xd000000, RZ ;  /* 0x0d00000062087810 */ /* 0x000fc60007f1e0ff */
[----:B-----5:R0:W-:Y:S02]  /*5280*/  STG.E.U8 desc[UR4][R72.64], R18 ;  /* 0x0000001248007986 */ /* 0x0201e4000c101104 */
[----:B0-----:R-:W-:Y:S02]  /*5290*/  IMAD.MOV.U32 R72, RZ, RZ, R6 ;  /* 0x000000ffff487224 */ /* 0x001fe400078e0006 */
[----:B------:R-:W5:Y:S01]  /*52a0*/  LDG.E.U8.CONSTANT R6, desc[UR4][R22.64+0x322a8] ;  /* 0x0322a80416067981 */ /* 0x000f62000c1e9100 */
[----:B------:R-:W-:Y:S02]  /*52b0*/  IMAD.MOV.U32 R73, RZ, RZ, R7 ;  /* 0x000000ffff497224 */ /* 0x000fe400078e0007 */
[----:B------:R-:W-:Y:S01]  /*52c0*/  IMAD.X R7, RZ, RZ, R87, P0 ;  /* 0x000000ffff077224 */ /* 0x000fe200000e0657 */
[----:B------:R-:W-:-:S03]  /*52d0*/  MOV R98, R8 ;  /* 0x0000000800627202 */ /* 0x000fc60000000f00 */
[----:B------:R-:W-:Y:S01]  /*52e0*/  IMAD.MOV.U32 R99, RZ, RZ, R7 ;  /* 0x000000ffff637224 */ /* 0x000fe200078e0007 */
[----:B------:R0:W-:Y:S01]  /*52f0*/  STG.E.U8 desc[UR4][R72.64], R2 ;  /* 0x0000000248007986 */ /* 0x0001e2000c101104 */
[----:B------:R-:W-:-:S03]  /*5300*/  IADD3 R8, P0, PT, R76, 0xd000000, RZ ;  /* 0x0d0000004c087810 */ /* 0x000fc60007f1e0ff */
[----:B------:R-:W5:Y:S01]  /*5310*/  LDG.E.U8.CONSTANT R7, desc[UR4][R22.64+0x322d0] ;  /* 0x0322d00416077981 */ /* 0x000f62000c1e9100 */
[----:B0-----:R-:W-:-:S03]  /*5320*/  MOV R73, R83 ;  /* 0x0000005300497202 */ /* 0x001fc60000000f00 */
[----:B------:R0:W-:Y:S02]  /*5330*/  STG.E.U8 desc[UR4][R98.64+-0x800000], R0 ;  /* 0x8000000062007986 */ /* 0x0001e4000c101104 */
[----:B------:R-:W-:Y:S02]  /*5340*/  IMAD.X R15, RZ, RZ, R73, P0 ;  /* 0x000000ffff0f7224 */ /* 0x000fe400000e0649 */
[----:B------:R-:W5:Y:S01]  /*5350*/  LDG.E.U8.CONSTANT R2, desc[UR4][R22.64+0x322f8] ;  /* 0x0322f80416027981 */ /* 0x000f62000c1e9100 */
[----:B------:R-:W-:Y:S02]  /*5360*/  IMAD.MOV.U32 R73, RZ, RZ, R24 ;  /* 0x000000ffff497224 */ /* 0x000fe400078e0018 */
[----:B------:R-:W-:Y:S02]  /*5370*/  IMAD.MOV.U32 R72, RZ, RZ, R25 ;  /* 0x000000ffff487224 */ /* 0x000fe400078e0019 */
[----:B0-----:R-:W-:Y:S01]  /*5380*/  IMAD.MOV.U32 R98, RZ, RZ, R8 ;  /* 0x000000ffff627224 */ /* 0x001fe200078e0008 */
[----:B------:R-:W-:Y:S01]  /*5390*/  IADD3 R8, P0, PT, R73, 0xd000000, RZ ;  /* 0x0d00000049087810 */ /* 0x000fe20007f1e0ff */
[----:B------:R-:W-:Y:S01]  /*53a0*/  IMAD.MOV.U32 R18, RZ, RZ, R27 ;  /* 0x000000ffff127224 */ /* 0x000fe200078e001b */
[----:B------:R-:W-:Y:S01]  /*53b0*/  MOV R99, R15 ;  /* 0x0000000f00637202 */ /* 0x000fe20000000f00 */
[----:B------:R-:W5:Y:S01]  /*53c0*/  LDG.E.U8.CONSTANT R0, desc[UR4][R22.64+0x32320] ;  /* 0x0323200416007981 */ /* 0x000f62000c1e9100 */
[----:B------:R-:W-:-:S02]  /*53d0*/  IADD3.X R15, PT, PT, RZ, R72, RZ, P0, !PT ;  /* 0x00000048ff0f7210 */ /* 0x000fc400007fe4ff */
[----:B------:R-:W-:Y:S01]  /*53e0*/  MOV R72, R26 ;  /* 0x0000001a00487202 */ /* 0x000fe20000000f00 */
[----:B------:R0:W-:Y:S02]  /*53f0*/  STG.E.U8 desc[UR4][R98.64+-0x800000], R19 ;  /* 0x8000001362007986 */ /* 0x0001e4000c101104 */
[----:B0-----:R-:W-:Y:S01]  /*5400*/  IMAD.MOV.U32 R98, RZ, RZ, R8 ;  /* 0x000000ffff627224 */ /* 0x001fe200078e0008 */
[----:B------:R-:W-:Y:S01]  /*5410*/  IADD3 R8, P0, PT, R72, 0xd000000, RZ ;  /* 0x0d00000048087810 */ /* 0x000fe20007f1e0ff */
[----:B------:R-:W-:-:S04]  /*5420*/  IMAD.MOV.U32 R99, RZ, RZ, R15 ;  /* 0x000000ffff637224 */ /* 0x000fc800078e000f */
[----:B------:R-:W-:Y:S02]  /*5430*/  IMAD.X R15, RZ, RZ, R18, P0 ;  /* 0x000000ffff0f7224 */ /* 0x000fe400000e0612 */
[----:B------:R-:W-:Y:S01]  /*5440*/  IMAD.MOV.U32 R18, RZ, RZ, R28 ;  /* 0x000000ffff127224 */ /* 0x000fe200078e001c */
[----:B------:R-:W-:Y:S01]  /*5450*/  MOV R72, R29 ;  /* 0x0000001d00487202 */ /* 0x000fe20000000f00 */
[----:B------:R0:W-:Y:S03]  /*5460*/  STG.E.U8 desc[UR4][R98.64+-0x800000], R20 ;  /* 0x8000001462007986 */ /* 0x0001e6000c101104 */
[----:B------:R-:W-:-:S05]  /*5470*/  IADD3 R18, P0, PT, R18, 0xd000000, RZ ;  /* 0x0d00000012127810 */ /* 0x000fca0007f1e0ff */
[----:B------:R-:W-:Y:S01]  /*5480*/  IMAD.X R19, RZ, RZ, R72, P0 ;  /* 0x000000ffff137224 */ /* 0x000fe200000e0648 */
[----:B0-----:R-:W-:Y:S02]  /*5490*/  MOV R98, R8 ;  /* 0x0000000800627202 */ /* 0x001fe40000000f00 */
[----:B------:R-:W5:Y:S02]  /*54a0*/  LDG.E.U8.CONSTANT R8, desc[UR4][R22.64+0x32348] ;  /* 0x0323480416087981 */ /* 0x000f64000c1e9100 */
[----:B------:R-:W-:Y:S01]  /*54b0*/  MOV R73, R19 ;  /* 0x0000001300497202 */ /* 0x000fe20000000f00 */
[----:B------:R-:W-:Y:S02]  /*54c0*/  IMAD.MOV.U32 R19, RZ, RZ, R30 ;  /* 0x000000ffff137224 */ /* 0x000fe400078e001e */
[----:B------:R-:W-:Y:S02]  /*54d0*/  IMAD.MOV.U32 R72, RZ, RZ, R18 ;  /* 0x000000ffff487224 */ /* 0x000fe400078e0012 */
[----:B------:R-:W-:Y:S01]  /*54e0*/  IMAD.MOV.U32 R18, RZ, RZ, R31 ;  /* 0x000000ffff127224 */ /* 0x000fe200078e001f */
[----:B------:R-:W-:Y:S01]  /*54f0*/  IADD3 R20, P0, PT, R19, 0xd000000, RZ ;  /* 0x0d00000013147810 */ /* 0x000fe20007f1e0ff */
[----:B------:R-:W-:-:S03]  /*5500*/  IMAD.MOV.U32 R99, RZ, RZ, R15 ;  /* 0x000000ffff637224 */ /* 0x000fc600078e000f */
[----:B------:R-:W-:Y:S02]  /*5510*/  IADD3.X R15, PT, PT, RZ, R18, RZ, P0, !PT ;  /* 0x00000012ff0f7210 */ /* 0x000fe400007fe4ff */
[----:B------:R0:W-:Y:S04]  /*5520*/  STG.E.U8 desc[UR4][R98.64+-0x800000], R21 ;  /* 0x8000001562007986 */ /* 0x0001e8000c101104 */
[----:B------:R1:W-:Y:S01]  /*5530*/  STG.E.U8 desc[UR4][R72.64+-0x800000], R77 ;  /* 0x8000004d48007986 */ /* 0x0003e2000c101104 */
[----:B0-----:R-:W-:-:S03]  /*5540*/  IMAD.MOV.U32 R99, RZ, RZ, R15 ;  /* 0x000000ffff637224 */ /* 0x001fc600078e000f */
[----:B------:R-:W5:Y:S04]  /*5550*/  LDG.E.U8.CONSTANT R15, desc[UR4][R22.64+0x32398] ;  /* 0x03239804160f7981 */ /* 0x000f68000c1e9100 */
[----:B-1----:R-:W5:Y:S01]  /*5560*/  LDG.E.U8.CONSTANT R77, desc[UR4][R22.64+0x323c0] ;  /* 0x0323c004164d7981 */ /* 0x002f62000c1e9100 */
[----:B------:R-:W-:Y:S01]  /*5570*/  IMAD.MOV.U32 R98, RZ, RZ, R20 ;  /* 0x000000ffff627224 */ /* 0x000fe200078e0014 */
[----:B------:R-:W-:Y:S01]  /*5580*/  MOV R20, R32 ;  /* 0x0000002000147202 */ /* 0x000fe20000000f00 */
[----:B------:R-:W-:Y:S02]  /*5590*/  IMAD.MOV.U32 R19, RZ, RZ, R33 ;  /* 0x000000ffff137224 */ /* 0x000fe400078e0021 */
[----:B------:R-:W-:Y:S01]  /*55a0*/  IMAD.MOV.U32 R72, RZ, RZ, R34 ;  /* 0x000000ffff487224 */ /* 0x000fe200078e0022 */
[----:B------:R-:W-:-:S04]  /*55b0*/  IADD3 R18, P0, PT, R20, 0xd000000, RZ ;  /* 0x0d00000014127810 */ /* 0x000fc80007f1e0ff */
[----:B------:R-:W-:Y:S01]  /*55c0*/  MOV R86, R18 ;  /* 0x0000001200567202 */ /* 0x000fe20000000f00 */
[----:B------:R-:W-:Y:S01]  /*55d0*/  IMAD.X R19, RZ, RZ, R19, P0 ;  /* 0x000000ffff137224 */ /* 0x000fe200000e0613 */
[----:B------:R-:W-:Y:S02]  /*55e0*/  IADD3 R20, P0, PT, R72, 0xd000000, RZ ;  /* 0x0d00000048147810 */ /* 0x000fe40007f1e0ff */
[----:B------:R-:W-:Y:S01]  /*55f0*/  MOV R18, R35 ;  /* 0x0000002300127202 */ /* 0x000fe20000000f00 */
[----:B------:R-:W-:Y:S01]  /*5600*/  IMAD.MOV.U32 R87, RZ, RZ, R19 ;  /* 0x000000ffff577224 */ /* 0x000fe200078e0013 */
[----:B------:R-:W-:Y:S03]  /*5610*/  STG.E.U8 desc[UR4][R98.64+-0x800000], R80 ;  /* 0x8000005062007986 */ /* 0x000fe6000c101104 */
[----:B------:R-:W-:Y:S01]  /*5620*/  IMAD.X R19, RZ, RZ, R18, P0 ;  /* 0x000000ffff137224 */ /* 0x000fe200000e0612 */
[----:B------:R0:W-:Y:S01]  /*5630*/  STG.E.U8 desc[UR4][R86.64+-0x800000], R10 ;  /* 0x8000000a56007986 */ /* 0x0001e2000c101104 */
[----:B------:R-:W-:-:S03]  /*5640*/  IMAD.MOV.U32 R73, RZ, RZ, R37 ;  /* 0x000000ffff497224 */ /* 0x000fc600078e0025 */
[----:B------:R-:W5:Y:S01]  /*5650*/  LDG.E.U8.CONSTANT R18, desc[UR4][R22.64+0x323e8] ;  /* 0x0323e80416127981 */ /* 0x000f62000c1e9100 */
[----:B0-----:R-:W-:Y:S01]  /*5660*/  MOV R87, R19 ;  /* 0x0000001300577202 */ /* 0x001fe20000000f00 */
[----:B------:R-:W-:Y:S02]  /*5670*/  IMAD.MOV.U32 R19, RZ, RZ, R36 ;  /* 0x000000ffff137224 */ /* 0x000fe400078e0024 */
[----:B------:R-:W5:Y:S01]  /*5680*/  LDG.E.U8.CONSTANT R10, desc[UR4][R22.64+0x32410] ;  /* 0x03241004160a7981 */ /* 0x000f62000c1e9100 */
[----:B------:R-:W-:Y:S02]  /*5690*/  IMAD.MOV.U32 R86, RZ, RZ, R20 ;  /* 0x000000ffff567224 */ /* 0x000fe400078e0014 */
[----:B------:R-:W-:-:S03]  /*56a0*/  IADD3 R20, P0, PT, R19, 0xd000000, RZ ;  /* 0x0d00000013147810 */ /* 0x000fc60007f1e0ff */
[----:B------:R0:W-:Y:S01]  /*56b0*/  STG.E.U8 desc[UR4][R86.64+-0x800000], R11 ;  /* 0x8000000b56007986 */ /* 0x0001e2000c101104 */
[----:B------:R-:W-:Y:S01]  /*56c0*/  IADD3.X R21, PT, PT, RZ, R73, RZ, P0, !PT ;  /* 0x00000049ff157210 */ /* 0x000fe200007fe4ff */
[----:B------:R-:W-:Y:S02]  /*56d0*/  IMAD.MOV.U32 R72, RZ, RZ, R39 ;  /* 0x000000ffff487224 */ /* 0x000fe400078e0027 */
[----:B------:R-:W5:Y:S02]  /*56e0*/  LDG.E.U8.CONSTANT R19, desc[UR4][R22.64+0x324d8] ;  /* 0x0324d80416137981 */ /* 0x000f64000c1e9100 */
[----:B0-----:R-:W-:Y:S01]  /*56f0*/  IMAD.MOV.U32 R87, RZ, RZ, R21 ;  /* 0x000000ffff577224 */ /* 0x001fe200078e0015 */
[----:B------:R-:W-:Y:S01]  /*5700*/  MOV R21, R38 ;  /* 0x0000002600157202 */ /* 0x000fe20000000f00 */
[----:B------:R-:W-:Y:S01]  /*5710*/  IMAD.MOV.U32 R86, RZ, RZ, R20 ;  /* 0x000000ffff567224 */ /* 0x000fe200078e0014 */
[----:B------:R-:W5:Y:S02]  /*5720*/  LDG.E.U8.CONSTANT R11, desc[UR4][R22.64+0x32438] ;  /* 0x03243804160b7981 */ /* 0x000f64000c1e9100 */
[----:B------:R-:W-:-:S02]  /*5730*/  IADD3 R20, P0, PT, R21, 0xd000000, RZ ;  /* 0x0d00000015147810 */ /* 0x000fc40007f1e0ff */
[----:B------:R0:W-:Y:S03]  /*5740*/  STG.E.U8 desc[UR4][R86.64+-0x800000], R12 ;  /* 0x8000000c56007986 */ /* 0x0001e6000c101104 */
[----:B------:R-:W-:Y:S01]  /*5750*/  IMAD.X R21, RZ, RZ, R72, P0 ;  /* 0x000000ffff157224 */ /* 0x000fe200000e0648 */
[----:B0-----:R-:W-:Y:S01]  /*5760*/  MOV R86, R20 ;  /* 0x0000001400567202 */ /* 0x001fe20000000f00 */
[----:B------:R-:W-:Y:S01]  /*5770*/  IMAD.MOV.U32 R20, RZ, RZ, R40 ;  /* 0x000000ffff147224 */ /* 0x000fe200078e0028 */
[----:B------:R-:W5:Y:S01]  /*5780*/  LDG.E.U8.CONSTANT R12, desc[UR4][R22.64+0x32460] ;  /* 0x03246004160c7981 */ /* 0x000f62000c1e9100 */
[----:B------:R-:W-:Y:S01]  /*5790*/  IMAD.MOV.U32 R87, RZ, RZ, R21 ;  /* 0x000000ffff577224 */ /* 0x000fe200078e0015 */
[----:B------:R-:W-:Y:S02]  /*57a0*/  MOV R21, R41 ;  /* 0x0000002900157202 */ /* 0x000fe40000000f00 */
[----:B------:R-:W-:-:S05]  /*57b0*/  IADD3 R20, P0, PT, R20, 0xd000000, RZ ;  /* 0x0d00000014147810 */ /* 0x000fca0007f1e0ff */
[----:B------:R-:W-:Y:S01]  /*57c0*/  IMAD.X R21, RZ, RZ, R21, P0 ;  /* 0x000000ffff157224 */ /* 0x000fe200000e0615 */
[----:B------:R0:W-:Y:S02]  /*57d0*/  STG.E.U8 desc[UR4][R86.64+-0x800000], R13 ;  /* 0x8000000d56007986 */ /* 0x0001e4000c101104 */
[----:B0-----:R-:W-:Y:S02]  /*57e0*/  IMAD.MOV.U32 R86, RZ, RZ, R20 ;  /* 0x000000ffff567224 */ /* 0x001fe400078e0014 */
[----:B------:R-:W-:Y:S01]  /*57f0*/  MOV R87, R21 ;  /* 0x0000001500577202 */ /* 0x000fe20000000f00 */
[----:B------:R-:W5:Y:S04]  /*5800*/  LDG.E.U8.CONSTANT R13, desc[UR4][R22.64+0x32488] ;  /* 0x03248804160d7981 */ /* 0x000f68000c1e9100 */
[----:B------:R0:W-:Y:S04]  /*5810*/  STG.E.U8 desc[UR4][R86.64+-0x800000], R14 ;  /* 0x8000000e56007986 */ /* 0x0001e8000c101104 */
[----:B0-----:R-:W5:Y:S01]  /*5820*/  LDG.E.U8.CONSTANT R14, desc[UR4][R22.64+0x324b0] ;  /* 0x0324b004160e7981 */ /* 0x001f62000c1e9100 */
[----:B------:R-:W-:-:S02]  /*5830*/  IMAD.MOV.U32 R73, RZ, RZ, R42 ;  /* 0x000000ffff497224 */ /* 0x000fc400078e002a */
[----:B------:R-:W-:-:S03]  /*5840*/  IMAD.MOV.U32 R20, RZ, RZ, R43 ;  /* 0x000000ffff147224 */ /* 0x000fc600078e002b */
[----:B------:R-:W-:Y:S01]  /*5850*/  IADD3 R72, P0, PT, R73, 0xd000000, RZ ;  /* 0x0d00000049487810 */ /* 0x000fe20007f1e0ff */
[----:B------:R-:W-:-:S03]  /*5860*/  IMAD.MOV.U32 R74, RZ, RZ, R44 ;  /* 0x000000ffff4a7224 */ /* 0x000fc600078e002c */
[----:B------:R-:W-:Y:S02]  /*5870*/  IADD3.X R73, PT, PT, RZ, R20, RZ, P0, !PT ;  /* 0x00000014ff497210 */ /* 0x000fe400007fe4ff */
[----:B------:R-:W-:-:S03]  /*5880*/  IADD3 R20, P0, PT, R74, 0xd000000, RZ ;  /* 0x0d0000004a147810 */ /* 0x000fc60007f1e0ff */
[----:B------:R0:W-:Y:S02]  /*5890*/  STG.E.U8 desc[UR4][R72.64+-0x800000], R75 ;  /* 0x8000004b48007986 */ /* 0x0001e4000c101104 */
[----:B0-----:R-:W-:-:S05]  /*58a0*/  IMAD.MOV.U32 R73, RZ, RZ, R45 ;  /* 0x000000ffff497224 */ /* 0x001fca00078e002d */
[----:B------:R-:W-:Y:S01]  /*58b0*/  IADD3.X R21, PT, PT, RZ, R73, RZ, P0, !PT ;  /* 0x00000049ff157210 */ /* 0x000fe200007fe4ff */
[----:B------:R-:W-:-:S04]  /*58c0*/  IMAD.MOV.U32 R86, RZ, RZ, R20 ;  /* 0x000000ffff567224 */ /* 0x000fc800078e0014 */
[----:B------:R-:W-:Y:S01]  /*58d0*/  IMAD.MOV.U32 R87, RZ, RZ, R21 ;  /* 0x000000ffff577224 */ /* 0x000fe200078e0015 */
[----:B------:R-:W-:Y:S01]  /*58e0*/  MOV R21, R46 ;  /* 0x0000002e00157202 */ /* 0x000fe20000000f00 */
[----:B------:R-:W-:-:S03]  /*58f0*/  IMAD.MOV.U32 R74, RZ, RZ, R47 ;  /* 0x000000ffff4a7224 */ /* 0x000fc600078e002f */
[----:B------:R-:W-:Y:S01]  /*5900*/  IADD3 R20, P0, PT, R21, 0xd000000, RZ ;  /* 0x0d00000015147810 */ /* 0x000fe20007f1e0ff */
[----:B------:R-:W-:Y:S01]  /*5910*/  IMAD.MOV.U32 R72, RZ, RZ, R48 ;  /* 0x000000ffff487224 */ /* 0x000fe200078e0030 */
[----:B------:R0:W-:Y:S03]  /*5920*/  STG.E.U8 desc[UR4][R86.64+-0x800000], R16 ;  /* 0x8000001056007986 */ /* 0x0001e6000c101104 */
[----:B------:R-:W-:Y:S01]  /*5930*/  IMAD.X R21, RZ, RZ, R74, P0 ;  /* 0x000000ffff157224 */ /* 0x000fe200000e064a */
[----:B------:R-:W-:Y:S01]  /*5940*/  MOV R75, R49 ;  /* 0x00000031004b7202 */ /* 0x000fe20000000f00 */
[----:B------:R-:W-:Y:S01]  /*5950*/  IMAD.MOV.U32 R73, RZ, RZ, R50 ;  /* 0x000000ffff497224 */ /* 0x000fe200078e0032 */
[----:B0-----:R-:W-:Y:S01]  /*5960*/  MOV R86, R20 ;  /* 0x0000001400567202 */ /* 0x001fe20000000f00 */
[----:B------:R-:W-:Y:S01]  /*5970*/  IMAD.MOV.U32 R87, RZ, RZ, R21 ;  /* 0x000000ffff577224 */ /* 0x000fe200078e0015 */
[----:B------:R-:W-:Y:S01]  /*5980*/  IADD3 R20, P0, PT, R72, 0xd000000, RZ ;  /* 0x0d00000048147810 */ /* 0x000fe20007f1e0ff */
[----:B------:R-:W5:Y:S01]  /*5990*/  LDG.E.U8.CONSTANT R16, desc[UR4][R22.64+0x3c000] ;  /* 0x03c0000416107981 */ /* 0x000f62000c1e9100 */
[----:B------:R-:W-:-:S03]  /*59a0*/  IMAD.MOV.U32 R74, RZ, RZ, R51 ;  /* 0x000000ffff4a7224 */ /* 0x000fc600078e0033 */
[----:B------:R0:W-:Y:S01]  /*59b0*/  STG.E.U8 desc[UR4][R86.64+-0x800000], R17 ;  /* 0x8000001156007986 */ /* 0x0001e2000c101104 */
[----:B------:R-:W-:Y:S01]  /*59c0*/  IMAD.X R21, RZ, RZ, R75, P0 ;  /* 0x000000ffff157224 */ /* 0x000fe200000e064b */
[----:B------:R-:W-:Y:S01]  /*59d0*/  MOV R76, R52 ;  /* 0x00000034004c7202 */ /* 0x000fe20000000f00 */
[----:B0-----:R-:W-:Y:S01]  /*59e0*/  IMAD.MOV.U32 R86, RZ, RZ, R20 ;  /* 0x000000ffff567224 */ /* 0x001fe200078e0014 */
[----:B------:R-:W-:Y:S01]  /*59f0*/  IADD3 R20, P0, PT, R73, 0xd000000, RZ ;  /* 0x0d00000049147810 */ /* 0x000fe20007f1e0ff */
[----:B------:R-:W5:Y:S01]  /*5a00*/  LDG.E.U8.CONSTANT R17, desc[UR4][R22.64+0x3c028] ;  /* 0x03c0280416117981 */ /* 0x000f62000c1e9100 */
[----:B------:R-:W-:Y:S02]  /*5a10*/  MOV R87, R21 ;  /* 0x0000001500577202 */ /* 0x000fe40000000f00 */
[----:B------:R-:W-:-:S03]  /*5a20*/  IADD3.X R21, PT, PT, RZ, R74, RZ, P0, !PT ;  /* 0x0000004aff157210 */ /* 0x000fc600007fe4ff */
[----:B---3--:R0:W-:Y:S01]  /*5a30*/  STG.E.U8 desc[UR4][R86.64+-0x800000], R5 ;  /* 0x8000000556007986 */ /* 0x0081e2000c101104 */
[----:B------:R-:W-:Y:S02]  /*5a40*/  IMAD.MOV.U32 R73, RZ, RZ, R53 ;  /* 0x000000ffff497224 */ /* 0x000fe400078e0035 */
[----:B------:R-:W-:Y:S02]  /*5a50*/  IMAD.MOV.U32 R75, RZ, RZ, R54 ;  /* 0x000000ffff4b7224 */ /* 0x000fe400078e0036 */
[----:B0-----:R-:W-:Y:S01]  /*5a60*/  IMAD.MOV.U32 R86, RZ, RZ, R20 ;  /* 0x000000ffff567224 */ /* 0x001fe200078e0014 */
[----:B------:R-:W-:Y:S01]  /*5a70*/  IADD3 R20, P0, PT, R76, 0xd000000, RZ ;  /* 0x0d0000004c147810 */ /* 0x000fe20007f1e0ff */
[----:B------:R-:W-:Y:S01]  /*5a80*/  IMAD.MOV.U32 R87, RZ, RZ, R21 ;  /* 0x000000ffff577224 */ /* 0x000fe200078e0015 */
[----:B------:R-:W-:Y:S01]  /*5a90*/  MOV R76, R55 ;  /* 0x00000037004c7202 */ /* 0x000fe20000000f00 */
[----:B------:R-:W-:Y:S01]  /*5aa0*/  IMAD.MOV.U32 R72, RZ, RZ, R56 ;  /* 0x000000ffff487224 */ /* 0x000fe200078e0038 */
[----:B------:R-:W3:Y:S01]  /*5ab0*/  LDG.E.U8.CONSTANT R5, desc[UR4][R22.64+0x3c050] ;  /* 0x03c0500416057981 */ /* 0x000ee2000c1e9100 */
[----:B------:R-:W-:-:S03]  /*5ac0*/  IMAD.X R21, RZ, RZ, R73, P0 ;  /* 0x000000ffff157224 */ /* 0x000fc600000e0649 */
[----:B--2---:R0:W-:Y:S02]  /*5ad0*/  STG.E.U8 desc[UR4][R86.64+-0x800000], R3 ;  /* 0x8000000356007986 */ /* 0x0041e4000c101104 */
[----:B0-----:R-:W-:Y:S01]  /*5ae0*/  MOV R86, R20 ;  /* 0x0000001400567202 */ /* 0x001fe20000000f00 */
[----:B------:R-:W-:Y:S01]  /*5af0*/  IMAD.MOV.U32 R74, RZ, RZ, R57 ;  /* 0x000000ffff4a7224 */ /* 0x000fe200078e0039 */
[----:B------:R-:W-:Y:S01]  /*5b00*/  IADD3 R20, P0, PT, R75, 0xd000000, RZ ;  /* 0x0d0000004b147810 */ /* 0x000fe20007f1e0ff */
[----:B------:R-:W-:Y:S01]  /*5b10*/  IMAD.MOV.U32 R87, RZ, RZ, R21 ;  /* 0x000000ffff577224 */ /* 0x000fe200078e0015 */
[----:B------:R-:W2:Y:S03]  /*5b20*/  LDG.E.U8.CONSTANT R3, desc[UR4][R22.64+0x3c078] ;  /* 0x03c0780416037981 */ /* 0x000ea6000c1e9100 */
[----:B------:R-:W-:Y:S01]  /*5b30*/  IMAD.X R21, RZ, RZ, R76, P0 ;  /* 0x000000ffff157224 */ /* 0x000fe200000e064c */
[----:B----4-:R0:W-:Y:S01]  /*5b40*/  STG.E.U8 desc[UR4][R86.64+-0x800000], R4 ;  /* 0x8000000456007986 */ /* 0x0101e2000c101104 */
[----:B------:R-:W-:Y:S01]  /*5b50*/  MOV R75, R58 ;  /* 0x0000003a004b7202 */ /* 0x000fe20000000f00 */
[----:B0-----:R-:W-:-:S02]  /*5b60*/  IMAD.MOV.U32 R86, RZ, RZ, R20 ;  /* 0x000000ffff567224 */ /* 0x001fc400078e0014 */
[----:B------:R-:W-:Y:S01]  /*5b70*/  MOV R87, R21 ;  /* 0x0000001500577202 */ /* 0x000fe20000000f00 */
[----:B------:R-:W4:Y:S01]  /*5b80*/  LDG.E.U8.CONSTANT R4, desc[UR4][R22.64+0x3c0a0] ;  /* 0x03c0a00416047981 */ /* 0x000f22000c1e9100 */
[----:B------:R-:W-:-:S03]  /*5b90*/  IADD3 R20, P0, PT, R72, 0xd000000, RZ ;  /* 0x0d00000048147810 */ /* 0x000fc60007f1e0ff */
[----:B-----5:R0:W-:Y:S01]  /*5ba0*/  STG.E.U8 desc[UR4][R86.64+-0x800000], R6 ;  /* 0x8000000656007986 */ /* 0x0201e2000c101104 */
[----:B------:R-:W-:Y:S01]  /*5bb0*/  IADD3.X R21, PT, PT, RZ, R74, RZ, P0, !PT ;  /* 0x0000004aff157210 */ /* 0x000fe200007fe4ff */
[----:B------:R-:W-:Y:S02]  /*5bc0*/  IMAD.MOV.U32 R72, RZ, RZ, R59 ;  /* 0x000000ffff487224 */ /* 0x000fe400078e003b */
[----:B0-----:R-:W-:Y:S01]  /*5bd0*/  IMAD.MOV.U32 R86, RZ, RZ, R20 ;  /* 0x000000ffff567224 */ /* 0x001fe200078e0014 */
[----:B------:R-:W-:Y:S01]  /*5be0*/  IADD3 R20, P0, PT, R75, 0xd000000, RZ ;  /* 0x0d0000004b147810 */ /* 0x000fe20007f1e0ff */
[----:B------:R-:W-:-:S04]  /*5bf0*/  IMAD.MOV.U32 R87, RZ, RZ, R21 ;  /* 0x000000ffff577224 */ /* 0x000fc800078e0015 */
[----:B------:R-:W-:Y:S01]  /*5c00*/  IMAD.X R21, RZ, RZ, R72, P0 ;  /* 0x000000ffff157224 */ /* 0x000fe200000e0648 */
[----:B------:R0:W-:Y:S01]  /*5c10*/  STG.E.U8 desc[UR4][R86.64+-0x800000], R7 ;  /* 0x8000000756007986 */ /* 0x0001e2000c101104 */
[----:B------:R-:W-:Y:S01]  /*5c20*/  IMAD.MOV.U32 R73, RZ, RZ, R60 ;  /* 0x000000ffff497224 */ /* 0x000fe200078e003c */
[----:B------:R-:W-:Y:S01]  /*5c30*/  MOV R75, R61 ;  /* 0x0000003d004b7202 */ /* 0x000fe20000000f00 */
[----:B0-----:R-:W-:Y:S02]  /*5c40*/  IMAD.MOV.U32 R87, RZ, RZ, R21 ;  /* 0x000000ffff577224 */ /* 0x001fe400078e0015 */
[----:B------:R-:W5:Y:S01]  /*5c50*/  LDG.E.U8.CONSTANT R21, desc[UR4][R22.64+0x3c0c8] ;  /* 0x03c0c80416157981 */ /* 0x000f62000c1e9100 */
[----:B------:R-:W-:Y:S02]  /*5c60*/  MOV R86, R20 ;  /* 0x0000001400567202 */ /* 0x000fe40000000f00 */
[----:B------:R-:W-:Y:S01]  /*5c70*/  IADD3 R20, P0, PT, R73, 0xd000000, RZ ;  /* 0x0d00000049147810 */ /* 0x000fe20007f1e0ff */
[----:B------:R-:W-:-:S02]  /*5c80*/  IMAD.MOV.U32 R76, RZ, RZ, R62 ;  /* 0x000000ffff4c7224 */ /* 0x000fc400078e003e */
[----:B------:R0:W-:Y:S02]  /*5c90*/  STG.E.U8 desc[UR4][R86.64+-0x800000], R2 ;  /* 0x8000000256007986 */ /* 0x0001e4000c101104 */
[----:B------:R-:W-:Y:S02]  /*5ca0*/  IMAD.X R73, RZ, RZ, R75, P0 ;  /* 0x000000ffff497224 */ /* 0x000fe400000e064b */
[----:B------:R-:W5:Y:S01]  /*5cb0*/  LDG.E.U8.CONSTANT R75, desc[UR4][R22.64+0x3c0f0] ;  /* 0x03c0f004164b7981 */ /* 0x000f62000c1e9100 */
[----:B------:R-:W-:-:S03]  /*5cc0*/  MOV R74, R64 ;  /* 0x00000040004a7202 */ /* 0x000fc60000000f00 */
[----:B0-----:R-:W5:Y:S01]  /*5cd0*/  LDG.E.U8.CONSTANT R2, desc[UR4][R22.64+0x3c118] ;  /* 0x03c1180416027981 */ /* 0x001f62000c1e9100 */
[----:B------:R-:W-:Y:S01]  /*5ce0*/  IMAD.MOV.U32 R86, RZ, RZ, R20 ;  /* 0x000000ffff567224 */ /* 0x000fe200078e0014 */
[----:B------:R-:W-:Y:S01]  /*5cf0*/  MOV R87, R73 ;  /* 0x0000004900577202 */ /* 0x000fe20000000f00 */
[----:B------:R-:W-:Y:S01]  /*5d00*/  IMAD.MOV.U32 R73, RZ, RZ, R63 ;  /* 0x000000ffff497224 */ /* 0x000fe200078e003f */
[----:B------:R-:W-:-:S03]  /*5d10*/  IADD3 R20, P0, PT, R76, 0xd000000, RZ ;  /* 0x0d0000004c147810 */ /* 0x000fc60007f1e0ff */
[----:B------:R0:W-:Y:S01]  /*5d20*/  STG.E.U8 desc[UR4][R86.64+-0x800000], R0 ;  /* 0x8000000056007986 */ /* 0x0001e2000c101104 */
[----:B------:R-:W-:Y:S01]  /*5d30*/  IADD3.X R73, PT, PT, RZ, R73, RZ, P0, !PT ;  /* 0x00000049ff497210 */ /* 0x000fe200007fe4ff */
[----:B------:R-:W-:Y:S02]  /*5d40*/  IMAD.MOV.U32 R72, RZ, RZ, R65 ;  /* 0x000000ffff487224 */ /* 0x000fe400078e0041 */
[----:B0-----:R-:W-:Y:S01]  /*5d50*/  IMAD.MOV.U32 R86, RZ, RZ, R20 ;  /* 0x000000ffff567224 */ /* 0x001fe200078e0014 */
[----:B------:R-:W-:Y:S01]  /*5d60*/  IADD3 R20, P0, PT, R74, 0xd000000, RZ ;  /* 0x0d0000004a147810 */ /* 0x000fe20007f1e0ff */
[----:B------:R-:W5:Y:S01]  /*5d70*/  LDG.E.U8.CONSTANT R0, desc[UR4][R22.64+0x3c140] ;  /* 0x03c1400416007981 */ /* 0x000f62000c1e9100 */
[----:B------:R-:W-:-:S03]  /*5d80*/  IMAD.MOV.U32 R87, RZ, RZ, R73 ;  /* 0x000000ffff577224 */ /* 0x000fc600078e0049 */
[----:B------:R-:W-:Y:S01]  /*5d90*/  IMAD.X R73, RZ, RZ, R72, P0 ;  /* 0x000000ffff497224 */ /* 0x000fe200000e0648 */
[----:B------:R-:W5:Y:S01]  /*5da0*/  LDG.E.U8.CONSTANT R74, desc[UR4][R22.64+0x3c168] ;  /* 0x03c16804164a7981 */ /* 0x000f62000c1e9100 */
[----:B------:R-:W-:Y:S01]  /*5db0*/  IMAD.MOV.U32 R72, RZ, RZ, R66 ;  /* 0x000000ffff487224 */ /* 0x000fe200078e0042 */
[----:B------:R-:W-:Y:S01]  /*5dc0*/  MOV R80, R20 ;  /* 0x0000001400507202 */ /* 0x000fe20000000f00 */
[----:B------:R-:W-:Y:S01]  /*5dd0*/  IMAD.MOV.U32 R81, RZ, RZ, R73 ;  /* 0x000000ffff517224 */ /* 0x000fe200078e0049 */
[----:B------:R0:W-:Y:S02]  /*5de0*/  STG.E.U8 desc[UR4][R86.64+-0x800000], R8 ;  /* 0x8000000856007986 */ /* 0x0001e4000c101104 */
[----:B------:R-:W-:Y:S01]  /*5df0*/  IADD3 R20, P0, PT, R72, 0xd000000, RZ ;  /* 0x0d00000048147810 */ /* 0x000fe20007f1e0ff */
[----:B------:R-:W-:Y:S01]  /*5e00*/  IMAD.MOV.U32 R76, RZ, RZ, R68 ;  /* 0x000000ffff4c7224 */ /* 0x000fe200078e0044 */
[----:B------:R1:W-:Y:S01]  /*5e10*/  STG.E.U8 desc[UR4][R80.64+-0x800000], R9 ;  /* 0x8000000950007986 */ /* 0x0003e2000c101104 */
[----:B------:R-:W-:Y:S01]  /*5e20*/  IMAD.MOV.U32 R72, RZ, RZ, R69 ;  /* 0x000000ffff487224 */ /* 0x000fe200078e0045 */
[----:B0-----:R-:W-:-:S02]  /*5e30*/  MOV R87, R67 ;  /* 0x0000004300577202 */ /* 0x001fc40000000f00 */
[----:B-1----:R-:W5:Y:S03]  /*5e40*/  LDG.E.U8.CONSTANT R9, desc[UR4][R22.64+0x3c190] ;  /* 0x03c1900416097981 */ /* 0x002f66000c1e9100 */
[----:B------:R-:W-:Y:S02]  /*5e50*/  IMAD.X R73, RZ, RZ, R87, P0 ;  /* 0x000000ffff497224 */ /* 0x000fe400000e0657 */
[----:B------:R-:W-:Y:S01]  /*5e60*/  IMAD.MOV.U32 R80, RZ, RZ, R20 ;  /* 0x000000ffff507224 */ /* 0x000fe200078e0014 */
[----:B------:R-:W-:Y:S02]  /*5e70*/  IADD3 R20, P0, PT, R76, 0xd000000, RZ ;  /* 0x0d0000004c147810 */ /* 0x000fe40007f1e0ff */
[----:B------:R-:W-:Y:S02]  /*5e80*/  MOV R81, R73 ;  /* 0x0000004900517202 */ /* 0x000fe40000000f00 */
[----:B------:R-:W-:Y:S01]  /*5e90*/  IADD3.X R73, PT, PT, RZ, R72, RZ, P0, !PT ;  /* 0x00000048ff497210 */ /* 0x000fe200007fe4ff */
[----:B------:R-:W-:-:S04]  /*5ea0*/  IMAD.MOV.U32 R100, RZ, RZ, R20 ;  /* 0x000000ffff647224 */ /* 0x000fc800078e0014 */
[----:B------:R-:W-:Y:S01]  /*5eb0*/  IMAD.MOV.U32 R101, RZ, RZ, R73 ;  /* 0x000000ffff657224 */ /* 0x000fe200078e0049 */
[----:B------:R0:W-:Y:S04]  /*5ec0*/  STG.E.U8 desc[UR4][R80.64+-0x800000], R15 ;  /* 0x8000000f50007986 */ /* 0x0001e8000c101104 */
[----:B------:R1:W-:Y:S04]  /*5ed0*/  STG.E.U8 desc[UR4][R100.64+-0x800000], R77 ;  /* 0x8000004d64007986 */ /* 0x0003e8000c101104 */
[----:B0-----:R-:W5:Y:S04]  /*5ee0*/  LDG.E.U8.CONSTANT R80, desc[UR4][R22.64+0x3c1b8] ;  /* 0x03c1b80416507981 */ /* 0x001f68000c1e9100 */
[----:B-1----:R-:W5:Y:S04]  /*5ef0*/  LDG.E.U8.CONSTANT R77, desc[UR4][R22.64+0x3c1e0] ;  /* 0x03c1e004164d7981 */ /* 0x002f68000c1e9100 */
[----:B------:R-:W5:Y:S01]  /*5f00*/  LDG.E.U8.CONSTANT R81, desc[UR4][R22.64+0x3c208] ;  /* 0x03c2080416517981 */ /* 0x000f62000c1e9100 */
[----:B------:R-:W-:Y:S01]  /*5f10*/  MOV R98, R70 ;  /* 0x0000004600627202 */ /* 0x000fe20000000f00 */
[----:B------:R-:W-:-:S03]  /*5f20*/  IMAD.MOV.U32 R76, RZ, RZ, R71 ;  /* 0x000000ffff4c7224 */ /* 0x000fc600078e0047 */
[----:B------:R-:W-:-:S05]  /*5f30*/  IADD3 R20, P0, PT, R98, 0xd000000, RZ ;  /* 0x0d00000062147810 */ /* 0x000fca0007f1e0ff */
[----:B------:R-:W-:-:S04]  /*5f40*/  IMAD.X R73, RZ, RZ, R76, P0 ;  /* 0x000000ffff497224 */ /* 0x000fc800000e064c */
[----:B------:R-:W-:Y:S02]  /*5f50*/  IMAD.MOV.U32 R99, RZ, RZ, R73 ;  /* 0x000000ffff637224 */ /* 0x000fe400078e0049 */
[----:B------:R-:W-:Y:S01]  /*5f60*/  IMAD.MOV.U32 R73, RZ, RZ, R78 ;  /* 0x000000ffff497224 */ /* 0x000fe200078e004e */
[----:B------:R-:W-:Y:S02]  /*5f70*/  MOV R98, R20 ;  /* 0x0000001400627202 */ /* 0x000fe40000000f00 */
[----:B------:R-:W-:Y:S02]  /*5f80*/  MOV R87, R79 ;  /* 0x0000004f00577202 */ /* 0x000fe40000000f00 */
[----:B------:R-:W-:Y:S01]  /*5f90*/  IADD3 R20, P0, PT, R73, 0xd000000, RZ ;  /* 0x0d00000049147810 */ /* 0x000fe20007f1e0ff */
[----:B------:R-:W-:-:S04]  /*5fa0*/  IMAD.MOV.U32 R72, RZ, RZ, R84 ;  /* 0x000000ffff487224 */ /* 0x000fc800078e0054 */
[----:B------:R-:W-:Y:S02]  /*5fb0*/  IMAD.X R73, RZ, RZ, R87, P0 ;  /* 0x000000ffff497224 */ /* 0x000fe400000e0657 */
[----:B------:R-:W-:Y:S01]  /*5fc0*/  IMAD.MOV.U32 R86, RZ, RZ, R20 ;  /* 0x000000ffff567224 */ /* 0x000fe200078e0014 */
[----:B------:R-:W-:Y:S02]  /*5fd0*/  IADD3 R20, P0, PT, R72, 0xd000000, RZ ;  /* 0x0d00000048147810 */ /* 0x000fe40007f1e0ff */
[----:B------:R-:W-:Y:S01]  /*5fe0*/  MOV R87, R73 ;  /* 0x0000004900577202 */ /* 0x000fe20000000f00 */
[----:B------:R-:W-:Y:S01]  /*5ff0*/  IMAD.MOV.U32 R73, RZ, RZ, R85 ;  /* 0x000000ffff497224 */ /* 0x000fe200078e0055 */
[----:B------:R-:W-:Y:S01]  /*6000*/  MOV R76, R88 ;  /* 0x00000058004c7202 */ /* 0x000fe20000000f00 */
[----:B------:R-:W-:-:S03]  /*6010*/  IMAD.MOV.U32 R72, RZ, RZ, R89 ;  /* 0x000000ffff487224 */ /* 0x000fc600078e0059 */
[----:B------:R-:W-:Y:S02]  /*6020*/  IADD3.X R73, PT, PT, RZ, R73, RZ, P0, !PT ;  /* 0x00000049ff497210 */ /* 0x000fe400007fe4ff */
[----:B------:R-:W-:Y:S01]  /*6030*/  IADD3 R8, P0, PT, R76, 0xd000000, RZ ;  /* 0x0d0000004c087810 */ /* 0x000fe20007f1e0ff */
[----:B------:R-:W-:Y:S04]  /*6040*/  STG.E.U8 desc[UR4][R98.64+-0x800000], R18 ;  /* 0x8000001262007986 */ /* 0x000fe8000c101104 */
[----:B------:R-:W-:Y:S01]  /*6050*/  IMAD.X R7, RZ, RZ, R72, P0 ;  /* 0x000000ffff077224 */ /* 0x000fe200000e0648 */
[----:B------:R0:W-:Y:S01]  /*6060*/  STG.E.U8 desc[UR4][R86.64+-0x800000], R10 ;  /* 0x8000000a56007986 */ /* 0x0001e2000c101104 */
[----:B------:R-:W-:Y:S02]  /*6070*/  MOV R72, R8 ;  /* 0x0000000800487202 */ /* 0x000fe40000000f00 */
[----:B------:R-:W-:Y:S01]  /*6080*/  MOV R8, R93 ;  /* 0x0000005d00087202 */ /* 0x000fe20000000f00 */
[----:B0-----:R-:W-:Y:S01]  /*6090*/  IMAD.MOV.U32 R87, RZ, RZ, R73 ;  /* 0x000000ffff577224 */ /* 0x001fe200078e0049 */
[----:B------:R-:W5:Y:S01]  /*60a0*/  LDG.E.U8.CONSTANT R10, desc[UR4][R22.64+0x3c230] ;  /* 0x03c23004160a7981 */ /* 0x000f62000c1e9100 */
[----:B------:R-:W-:-:S02]  /*60b0*/  IMAD.MOV.U32 R73, RZ, RZ, R7 ;  /* 0x000000ffff497224 */ /* 0x000fc400078e0007 */
[----:B------:R-:W-:Y:S02]  /*60c0*/  IMAD.MOV.U32 R7, RZ, RZ, R92 ;  /* 0x000000ffff077224 */ /* 0x000fe400078e005c */
[----:B------:R-:W-:-:S03]  /*60d0*/  IMAD.MOV.U32 R86, RZ, RZ, R20 ;  /* 0x000000ffff567224 */ /* 0x000fc600078e0014 */
[----:B------:R-:W-:-:S05]  /*60e0*/  IADD3 R20, P0, PT, R7, 0xd000000, RZ ;  /* 0x0d00000007147810 */ /* 0x000fca0007f1e0ff */
[----:B------:R-:W-:Y:S02]  /*60f0*/  IMAD.X R7, RZ, RZ, R8, P0 ;  /* 0x000000ffff077224 */ /* 0x000fe400000e0608 */
[----:B------:R-:W5:Y:S01]  /*6100*/  LDG.E.U8.CONSTANT R8, desc[UR4][R22.64+0x3c258] ;  /* 0x03c2580416087981 */ /* 0x000f62000c1e9100 */
[----:B------:R-:W-:-:S03]  /*6110*/  IMAD.MOV.U32 R15, RZ, RZ, R94 ;  /* 0x000000ffff0f7224 */ /* 0x000fc600078e005e */
[----:B------:R0:W-:Y:S04]  /*6120*/  STG.E.U8 desc[UR4][R86.64+-0x800000], R11 ;  /* 0x8000000b56007986 */ /* 0x0001e8000c101104 */
[----:B------:R1:W-:Y:S01]  /*6130*/  STG.E.U8 desc[UR4][R72.64+-0x800000], R12 ;  /* 0x8000000c48007986 */ /* 0x0003e2000c101104 */
[----:B------:R-:W-:Y:S01]  /*6140*/  MOV R6, R96 ;  /* 0x0000006000067202 */ /* 0x000fe20000000f00 */
[----:B------:R-:W-:Y:S02]  /*6150*/  IMAD.MOV.U32 R98, RZ, RZ, R90 ;  /* 0x000000ffff627224 */ /* 0x000fe400078e005a */
[----:B------:R-:W-:Y:S01]  /*6160*/  IMAD.MOV.U32 R76, RZ, RZ, R82 ;  /* 0x000000ffff4c7224 */ /* 0x000fe200078e0052 */
[----:B0-----:R-:W5:Y:S01]  /*6170*/  LDG.E.U8.CONSTANT R11, desc[UR4][R22.64+0x3c2d0] ;  /* 0x03c2d004160b7981 */ /* 0x001f62000c1e9100 */
[----:B-1----:R-:W-:Y:S01]  /*6180*/  MOV R73, R7 ;  /* 0x0000000700497202 */ /* 0x002fe20000000f00 */
[----:B------:R-:W-:Y:S01]  /*6190*/  IMAD.MOV.U32 R72, RZ, RZ, R20 ;  /* 0x000000ffff487224 */ /* 0x000fe200078e0014 */
[----:B------:R-:W-:Y:S01]  /*61a0*/  IADD3 R20, P0, PT, R15, 0xd000000, RZ ;  /* 0x0d0000000f147810 */ /* 0x000fe20007f1e0ff */
[----:B------:R-:W-:Y:S01]  /*61b0*/  IMAD.MOV.U32 R7, RZ, RZ, R95 ;  /* 0x000000ffff077224 */ /* 0x000fe200078e005f */
[----:B------:R-:W-:Y:S01]  /*61c0*/  MOV R87, R91 ;  /* 0x0000005b00577202 */ /* 0x000fe20000000f00 */
[----:B------:R-:W5:Y:S03]  /*61d0*/  LDG.E.U8.CONSTANT R12, desc[UR4][R22.64+0x3c2f8] ;  /* 0x03c2f804160c7981 */ /* 0x000f66000c1e9100 */
[----:B------:R-:W-:Y:S01]  /*61e0*/  IADD3.X R7, PT, PT, RZ, R7, RZ, P0, !PT ;  /* 0x00000007ff077210 */ /* 0x000fe200007fe4ff */
[----:B------:R0:W-:Y:S01]  /*61f0*/  STG.E.U8 desc[UR4][R72.64+-0x800000], R13 ;  /* 0x8000000d48007986 */ /* 0x0001e2000c101104 */
[----:B------:R-:W-:Y:S01]  /*6200*/  IADD3 R6, P0, PT, R6, 0xd000000, RZ ;  /* 0x0d00000006067810 */ /* 0x000fe20007f1e0ff */
[----:B0-----:R-:W-:-:S02]  /*6210*/  IMAD.MOV.U32 R72, RZ, RZ, R20 ;  /* 0x000000ffff487224 */ /* 0x001fc400078e0014 */
[----:B------:R-:W5:Y:S01]  /*6220*/  LDG.E.U8.CONSTANT R13, desc[UR4][R22.64+0x3c320] ;  /* 0x03c32004160d7981 */ /* 0x000f62000c1e9100 */
[----:B------:R-:W-:-:S03]  /*6230*/  IMAD.MOV.U32 R73, RZ, RZ, R7 ;  /* 0x000000ffff497224 */ /* 0x000fc600078e0007 */
[----:B------:R-:W5:Y:S04]  /*6240*/  LDG.E.U8.CONSTANT R7, desc[UR4][R22.64+0x3c280] ;  /* 0x03c2800416077981 */ /* 0x000f68000c1e9100 */
[----:B------:R0:W-:Y:S02]  /*6250*/  STG.E.U8 desc[UR4][R72.64+-0x800000], R14 ;  /* 0x8000000e48007986 */ /* 0x0001e4000c101104 */
[----:B0-----:R-:W-:Y:S02]  /*6260*/  MOV R72, R6 ;  /* 0x0000000600487202 */ /* 0x001fe40000000f00 */
[----:B------:R-:W5:Y:S01]  /*6270*/  LDG.E.U8.CONSTANT R6, desc[UR4][R22.64+0x3c2a8] ;  /* 0x03c2a80416067981 */ /* 0x000f62000c1e9100 */
[----:B------:R-:W-:-:S04]  /*6280*/  IMAD.MOV.U32 R15, RZ, RZ, R97 ;  /* 0x000000ffff0f7224 */ /* 0x000fc800078e0061 */
[----:B------:R-:W-:Y:S01]  /*6290*/  IMAD.X R15, RZ, RZ, R15, P0 ;  /* 0x000000ffff0f7224 */ /* 0x000fe200000e060f */
[----:B------:R-:W-:-:S03]  /*62a0*/  IADD3 R18, P0, PT, R98, 0xf000000, RZ ;  /* 0x0f00000062127810 */ /* 0x000fc60007f1e0ff */
[----:B------:R-:W-:Y:S02]  /*62b0*/  IMAD.MOV.U32 R73, RZ, RZ, R15 ;  /* 0x000000ffff497224 */ /* 0x000fe400078e000f */
[----:B------:R-:W-:Y:S02]  /*62c0*/  IMAD.X R15, RZ, RZ, R87, P0 ;  /* 0x000000ffff0f7224 */ /* 0x000fe400000e0657 */
[----:B------:R-:W-:Y:S01]  /*62d0*/  IMAD.MOV.U32 R100, RZ, RZ, R18 ;  /* 0x000000ffff647224 */ /* 0x000fe200078e0012 */
[----:B------:R0:W-:Y:S01]  /*62e0*/  STG.E.U8 desc[UR4][R72.64+-0x800000], R19 ;  /* 0x8000001348007986 */ /* 0x0001e2000c101104 */
[----:B------:R-:W-:Y:S02]  /*62f0*/  IADD3 R18, P0, PT, R76, 0xf000000, RZ ;  /* 0x0f0000004c127810 */ /* 0x000fe40007f1e0ff */
[----:B------:R-:W-:Y:S01]  /*6300*/  MOV R101, R15 ;  /* 0x0000000f00657202 */ /* 0x000fe20000000f00 */
[----:B0-----:R-:W-:-:S04]  /*6310*/  IMAD.MOV.U32 R73, RZ, RZ, R83 ;  /* 0x000000ffff497224 */ /* 0x001fc800078e0053 */
[----:B------:R0:W-:Y:S01]  /*6320*/  STG.E.U8 desc[UR4][R100.64], R16 ;  /* 0x0000001064007986 */ /* 0x0001e2000c101104 */
[----:B------:R-:W-:Y:S02]  /*6330*/  IADD3.X R19, PT, PT, RZ, R73, RZ, P0, !PT ;  /* 0x00000049ff137210 */ /* 0x000fe400007fe4ff */
[----:B------:R-:W-:Y:S01]  /*6340*/  MOV R73, R24 ;  /* 0x0000001800497202 */ /* 0x000fe20000000f00 */
[----:B------:R-:W-:Y:S02]  /*6350*/  IMAD.MOV.U32 R72, RZ, RZ, R25 ;  /* 0x000000ffff487224 */ /* 0x000fe400078e0019 */
[----:B0-----:R-:W-:Y:S01]  /*6360*/  IMAD.MOV.U32 R100, RZ, RZ, R18 ;  /* 0x000000ffff647224 */ /* 0x001fe200078e0012 */
[----:B------:R-:W-:Y:S01]  /*6370*/  IADD3 R18, P0, PT, R73, 0xf000000, RZ ;  /* 0x0f00000049127810 */ /* 0x000fe20007f1e0ff */
[----:B------:R-:W-:Y:S01]  /*6380*/  IMAD.MOV.U32 R101, RZ, RZ, R19 ;  /* 0x000000ffff657224 */ /* 0x000fe200078e0013 */
[----:B------:R-:W5:Y:S03]  /*6390*/  LDG.E.U8.CONSTANT R16, desc[UR4][R22.64+0x3c410] ;  /* 0x03c4100416107981 */ /* 0x000f66000c1e9100 */
[----:B------:R-:W-:-:S02]  /*63a0*/  IMAD.X R19, RZ, RZ, R72, P0 ;  /* 0x000000ffff137224 */ /* 0x000fc400000e0648 */
[----:B------:R-:W-:Y:S01]  /*63b0*/  IMAD.MOV.U32 R72, RZ, RZ, R26 ;  /* 0x000000ffff487224 */ /* 0x000fe200078e001a */
[----:B------:R0:W-:Y:S04]  /*63c0*/  STG.E.U8 desc[UR4][R100.64], R17 ;  /* 0x0000001164007986 */ /* 0x0001e8000c101104 */
[----:B------:R-:W-:Y:S02]  /*63d0*/  IADD3 R14, P0, PT, R72, 0xf000000, RZ ;  /* 0x0f000000480e7810 */ /* 0x000fe40007f1e0ff */
[----:B0-----:R-:W-:Y:S01]  /*63e0*/  MOV R100, R18 ;  /* 0x0000001200647202 */ /* 0x001fe20000000f00 */
[----:B------:R-:W-:Y:S01]  /*63f0*/  IMAD.MOV.U32 R20, RZ, RZ, R32 ;  /* 0x000000ffff147224 */ /* 0x000fe200078e0020 */
[----:B------:R-:W-:Y:S01]  /*6400*/  MOV R18, R27 ;  /* 0x0000001b00127202 */ /* 0x000fe20000000f00 */
[----:B------:R-:W5:Y:S04]  /*6410*/  LDG.E.U8.CONSTANT R17, desc[UR4][R22.64+0x3c488] ;  /* 0x03c4880416117981 */ /* 0x000f68000c1e9100 */
[----:B------:R-:W-:-:S02]  /*6420*/  IMAD.X R15, RZ, RZ, R18, P0 ;  /* 0x000000ffff0f7224 */ /* 0x000fc400000e0612 */
[----:B------:R-:W-:Y:S01]  /*6430*/  IMAD.MOV.U32 R18, RZ, RZ, R28 ;  /* 0x000000ffff127224 */ /* 0x000fe200078e001c */
[----:B------:R-:W-:-:S04]  /*6440*/  MOV R72, R29 ;  /* 0x0000001d00487202 */ /* 0x000fc80000000f00 */
[----:B------:R-:W-:Y:S01]  /*6450*/  IADD3 R18, P0, PT, R18, 0xf000000, RZ ;  /* 0x0f00000012127810 */ /* 0x000fe20007f1e0ff */
[----:B------:R-:W-:-:S04]  /*6460*/  IMAD.MOV.U32 R101, RZ, RZ, R19 ;  /* 0x000000ffff657224 */ /* 0x000fc800078e0013 */
[----:B------:R-:W-:Y:S01]  /*6470*/  IMAD.X R19, RZ, RZ, R72, P0 ;  /* 0x000000ffff137224 */ /* 0x000fe200000e0648 */
[----:B---3--:R0:W-:Y:S04]  /*6480*/  STG.E.U8 desc[UR4][R100.64], R5 ;  /* 0x0000000564007986 */ /* 0x0081e8000c101104 */
[----:B--2---:R1:W-:Y:S01]  /*6490*/  STG.E.U8 desc[UR4][R14.64], R3 ;  /* 0x000000030e007986 */ /* 0x0043e2000c101104 */
[----:B0-----:R-:W-:Y:S01]  /*64a0*/  MOV R101, R19 ;  /* 0x0000001300657202 */ /* 0x001fe20000000f00 */
[----:B------:R-:W-:Y:S02]  /*64b0*/  IMAD.MOV.U32 R19, RZ, RZ, R30 ;  /* 0x000000ffff137224 */ /* 0x000fe400078e001e */
[----:B------:R-:W2:Y:S01]  /*64c0*/  LDG.E.U8.CONSTANT R5, desc[UR4][R22.64+0x3c370] ;  /* 0x03c3700416057981 */ /* 0x000ea2000c1e9100 */
[----:B------:R-:W-:-:S02]  /*64d0*/  IMAD.MOV.U32 R100, RZ, RZ, R18 ;  /* 0x000000ffff647224 */ /* 0x000fc400078e0012 */
[----:B------:R-:W-:Y:S01]  /*64e0*/  IMAD.MOV.U32 R18, RZ, RZ, R31 ;  /* 0x000000ffff127224 */ /* 0x000fe200078e001f */
[----:B-1----:R-:W3:Y:S01]  /*64f0*/  LDG.E.U8.CONSTANT R14, desc[UR4][R22.64+0x3c348] ;  /* 0x03c34804160e7981 */ /* 0x002ee2000c1e9100 */
[----:B------:R-:W-:Y:S01]  /*6500*/  IADD3 R72, P0, PT, R19, 0xf000000, RZ ;  /* 0x0f00000013487810 */ /* 0x000fe20007f1e0ff */
[----:B------:R-:W-:Y:S02]  /*6510*/  IMAD.MOV.U32 R19, RZ, RZ, R33 ;  /* 0x000000ffff137224 */ /* 0x000fe400078e0021 */
[----:B------:R-:W2:Y:S01]  /*6520*/  LDG.E.U8.CONSTANT R3, desc[UR4][R22.64+0x3c398] ;  /* 0x03c3980416037981 */ /* 0x000ea2000c1e9100 */
[----:B------:R-:W-:Y:S02]  /*6530*/  IADD3.X R73, PT, PT, RZ, R18, RZ, P0, !PT ;  /* 0x00000012ff497210 */ /* 0x000fe400007fe4ff */
[----:B------:R-:W-:Y:S01]  /*6540*/  IADD3 R18, P0, PT, R20, 0xf000000, RZ ;  /* 0x0f00000014127810 */ /* 0x000fe20007f1e0ff */
[----:B----4-:R0:W-:Y:S04]  /*6550*/  STG.E.U8 desc[UR4][R100.64], R4 ;  /* 0x0000000464007986 */ /* 0x0101e8000c101104 */
[----:B-----5:R1:W-:Y:S01]  /*6560*/  STG.E.U8 desc[UR4][R72.64], R21 ;  /* 0x0000001548007986 */ /* 0x0203e2000c101104 */
[----:B------:R-:W-:-:S03]  /*6570*/  IADD3.X R19, PT, PT, RZ, R19, RZ, P0, !PT ;  /* 0x00000013ff137210 */ /* 0x000fc600007fe4ff */
[----:B------:R-:W4:Y:S01]  /*6580*/  LDG.E.U8.CONSTANT R15, desc[UR4][R22.64+0x3c3e8] ;  /* 0x03c3e804160f7981 */ /* 0x000f22000c1e9100 */
[----:B0-----:R-:W-:-:S03]  /*6590*/  IMAD.MOV.U32 R100, RZ, RZ, R18 ;  /* 0x000000ffff647224 */ /* 0x001fc600078e0012 */
[----:B------:R-:W5:Y:S01]  /*65a0*/  LDG.E.U8.CONSTANT R4, desc[UR4][R22.64+0x3c3c0] ;  /* 0x03c3c00416047981 */ /* 0x000f62000c1e9100 */
[----:B-1----:R-:W-:Y:S01]  /*65b0*/  MOV R72, R34 ;  /* 0x0000002200487202 */ /* 0x002fe20000000f00 */
[----:B------:R-:W-:-:S03]  /*65c0*/  IMAD.MOV.U32 R18, RZ, RZ, R35 ;  /* 0x000000ffff127224 */ /* 0x000fc600078e0023 */
[----:B------:R-:W-:Y:S01]  /*65d0*/  IADD3 R20, P0, PT, R72, 0xf000000, RZ ;  /* 0x0f00000048147810 */ /* 0x000fe20007f1e0ff */
[----:B------:R-:W-:Y:S01]  /*65e0*/  IMAD.MOV.U32 R101, RZ, RZ, R19 ;  /* 0x000000ffff657224 */ /* 0x000fe200078e0013 */
[----:B------:R-:W-:-:S03]  /*65f0*/  MOV R19, R36 ;  /* 0x0000002400137202 */ /* 0x000fc60000000f00 */
[----:B------:R-:W-:Y:S01]  /*6600*/  IMAD.X R21, RZ, RZ, R18, P0 ;  /* 0x000000ffff157224 */ /* 0x000fe200000e0612 */
[----:B------:R-:W-:Y:S01]  /*6610*/  IADD3 R18, P0, PT, R19, 0xf000000, RZ ;  /* 0x0f00000013127810 */ /* 0x000fe20007f1e0ff */
[----:B------:R-:W-:Y:S01]  /*6620*/  IMAD.MOV.U32 R73, RZ, RZ, R37 ;  /* 0x000000ffff497224 */ /* 0x000fe200078e0025 */
[----:B------:R0:W-:Y:S04]  /*6630*/  STG.E.U8 desc[UR4][R100.64], R75 ;  /* 0x0000004b64007986 */ /* 0x0001e8000c101104 */
[----:B------:R1:W-:Y:S01]  /*6640*/  STG.E.U8 desc[UR4][R20.64], R2 ;  /* 0x0000000214007986 */ /* 0x0003e2000c101104 */
[----:B------:R-:W-:Y:S01]  /*6650*/  IMAD.X R19, RZ, RZ, R73, P0 ;  /* 0x000000ffff137224 */ /* 0x000fe200000e0649 */
[----:B------:R-:W-:Y:S02]  /*6660*/  MOV R72, R39 ;  /* 0x0000002700487202 */ /* 0x000fe40000000f00 */
[----:B0-----:R-:W-:Y:S01]  /*6670*/  MOV R100, R18 ;  /* 0x0000001200647202 */ /* 0x001fe20000000f00 */
[----:B-1----:R-:W-:Y:S01]  /*6680*/  IMAD.MOV.U32 R21, RZ, RZ, R38 ;  /* 0x000000ffff157224 */ /* 0x002fe200078e0026 */
[----:B------:R-:W4:Y:S01]  /*6690*/  LDG.E.U8.CONSTANT R2, desc[UR4][R22.64+0x3c438] ;  /* 0x03c4380416027981 */ /* 0x000f22000c1e9100 */
[----:B------:R-:W-:-:S03]  /*66a0*/  IMAD.MOV.U32 R101, RZ, RZ, R19 ;  /* 0x000000ffff657224 */ /* 0x000fc600078e0013 */
[----:B------:R-:W-:Y:S01]  /*66b0*/  IADD3 R18, P0, PT, R21, 0xf000000, RZ ;  /* 0x0f00000015127810 */ /* 0x000fe20007f1e0ff */
[----:B------:R-:W-:Y:S01]  /*66c0*/  IMAD.MOV.U32 R20, RZ, RZ, R40 ;  /* 0x000000ffff147224 */ /* 0x000fe200078e0028 */
[----:B------:R0:W-:Y:S01]  /*66d0*/  STG.E.U8 desc[UR4][R100.64], R0 ;  /* 0x0000000064007986 */ /* 0x0001e2000c101104 */
[----:B------:R-:W-:Y:S02]  /*66e0*/  IMAD.MOV.U32 R21, RZ, RZ, R41 ;  /* 0x000000ffff157224 */ /* 0x000fe400078e0029 */
[----:B------:R-:W-:Y:S01]  /*66f0*/  IMAD.X R19, RZ, RZ, R72, P0 ;  /* 0x000000ffff137224 */ /* 0x000fe200000e0648 */
[----:B------:R-:W-:Y:S01]  /*6700*/  MOV R73, R42 ;  /* 0x0000002a00497202 */ /* 0x000fe20000000f00 */
[----:B0-----:R-:W-:Y:S01]  /*6710*/  IMAD.MOV.U32 R100, RZ, RZ, R18 ;  /* 0x000000ffff647224 */ /* 0x001fe200078e0012 */
[----:B------:R-:W-:Y:S01]  /*6720*/  IADD3 R18, P0, PT, R20, 0xf000000, RZ ;  /* 0x0f00000014127810 */ /* 0x000fe20007f1e0ff */
[----:B------:R-:W4:Y:S01]  /*6730*/  LDG.E.U8.CONSTANT R0, desc[UR4][R22.64+0x3c460] ;  /* 0x03c4600416007981 */ /* 0x000f22000c1e9100 */
[----:B------:R-:W-:-:S02]  /*6740*/  MOV R101, R19 ;  /* 0x0000001300657202 */ /* 0x000fc40000000f00 */
[----:B------:R-:W-:-:S03]  /*6750*/  IADD3.X R19, PT, PT, RZ, R21, RZ, P0, !PT ;  /* 0x00000015ff137210 */ /* 0x000fc600007fe4ff */
[----:B------:R0:W-:Y:S01]  /*6760*/  STG.E.U8 desc[UR4][R100.64], R74 ;  /* 0x0000004a64007986 */ /* 0x0001e2000c101104 */
[----:B------:R-:W-:Y:S02]  /*6770*/  IMAD.MOV.U32 R20, RZ, RZ, R43 ;  /* 0x000000ffff147224 */ /* 0x000fe400078e002b */
[----:B------:R-:W-:Y:S02]  /*6780*/  IMAD.MOV.U32 R21, RZ, RZ, R46 ;  /* 0x000000ffff157224 */ /* 0x000fe400078e002e */
[----:B0-----:R-:W-:Y:S01]  /*6790*/  IMAD.MOV.U32 R100, RZ, RZ, R18 ;  /* 0x000000ffff647224 */ /* 0x001fe200078e0012 */
[----:B------:R-:W-:Y:S01]  /*67a0*/  IADD3 R18, P0, PT, R73, 0xf000000, RZ ;  /* 0x0f00000049127810 */ /* 0x000fe20007f1e0ff */
[----:B------:R-:W-:Y:S02]  /*67b0*/  IMAD.MOV.U32 R101, RZ, RZ, R19 ;  /* 0x000000ffff657224 */ /* 0x000fe400078e0013 */
[----:B------:R-:W-:Y:S01]  /*67c0*/  IMAD.MOV.U32 R74, RZ, RZ, R44 ;  /* 0x000000ffff4a7224 */ /* 0x000fe200078e002c */
[----:B------:R-:W-:Y:S01]  /*67d0*/  MOV R73, R45 ;  /* 0x0000002d00497202 */ /* 0x000fe20000000f00 */
[----:B------:R-:W-:Y:S01]  /*67e0*/  IMAD.X R19, RZ, RZ, R20, P0 ;  /* 0x000000ffff137224 */ /* 0x000fe200000e0614 */
[----:B------:R0:W-:Y:S02]  /*67f0*/  STG.E.U8 desc[UR4][R100.64], R9 ;  /* 0x0000000964007986 */ /* 0x0001e4000c101104 */
[----:B0-----:R-:W-:-:S02]  /*6800*/  MOV R100, R18 ;  /* 0x0000001200647202 */ /* 0x001fc40000000f00 */
[----:B------:R-:W4:Y:S01]  /*6810*/  LDG.E.U8.CONSTANT R9, desc[UR4][R22.64+0x3c4b0] ;  /* 0x03c4b00416097981 */ /* 0x000f22000c1e9100 */
[----:B------:R-:W-:Y:S01]  /*6820*/  IADD3 R18, P0, PT, R74, 0xf000000, RZ ;  /* 0x0f0000004a127810 */ /* 0x000fe20007f1e0ff */
[----:B------:R-:W-:Y:S02]  /*6830*/  IMAD.MOV.U32 R101, RZ, RZ, R19 ;  /* 0x000000ffff657224 */ /* 0x000fe400078e0013 */
[----:B------:R-:W-:Y:S02]  /*6840*/  IMAD.MOV.U32 R74, RZ, RZ, R47 ;  /* 0x000000ffff4a7224 */ /* 0x000fe400078e002f */
[----:B------:R-:W-:Y:S02]  /*6850*/  IMAD.X R19, RZ, RZ, R73, P0 ;  /* 0x000000ffff137224 */ /* 0x000fe400000e0649 */
[----:B------:R-:W-:Y:S01]  /*6860*/  IMAD.MOV.U32 R98, RZ, RZ, R18 ;  /* 0x000000ffff627224 */ /* 0x000fe200078e0012 */
[----:B------:R-:W-:Y:S02]  /*6870*/  IADD3 R18, P0, PT, R21, 0xf000000, RZ ;  /* 0x0f00000015127810 */ /* 0x000fe40007f1e0ff */
[----:B------:R-:W-:-:S02]  /*6880*/  MOV R99, R19 ;  /* 0x0000001300637202 */ /* 0x000fc40000000f00 */
[----:B------:R-:W-:Y:S01]  /*6890*/  IADD3.X R19, PT, PT, RZ, R74, RZ, P0, !PT ;  /* 0x0000004aff137210 */ /* 0x000fe200007fe4ff */
[----:B------:R-:W-:Y:S04]  /*68a0*/  STG.E.U8 desc[UR4][R100.64], R80 ;  /* 0x0000005064007986 */ /* 0x000fe8000c101104 */
[----:B------:R0:W-:Y:S04]  /*68b0*/  STG.E.U8 desc[UR4][R98.64], R77 ;  /* 0x0000004d62007986 */ /* 0x0001e8000c101104 */
[----:B------:R1:W-:Y:S01]  /*68c0*/  STG.E.U8 desc[UR4][R18.64], R81 ;  /* 0x0000005112007986 */ /* 0x0003e2000c101104 */
[----:B------:R-:W-:-:S02]  /*68d0*/  IMAD.MOV.U32 R72, RZ, RZ, R48 ;  /* 0x000000ffff487224 */ /* 0x000fc400078e0030 */
[----:B------:R-:W-:Y:S01]  /*68e0*/  IMAD.MOV.U32 R75, RZ, RZ, R49 ;  /* 0x000000ffff4b7224 */ /* 0x000fe200078e0031 */
[----:B------:R-:W-:Y:S01]  /*68f0*/  MOV R73, R50 ;  /* 0x0000003200497202 */ /* 0x000fe20000000f00 */
[----:B------:R-:W-:Y:S01]  /*6900*/  IMAD.MOV.U32 R74, RZ, RZ, R51 ;  /* 0x000000ffff4a7224 */ /* 0x000fe200078e0033 */
[----:B------:R-:W-:Y:S01]  /*6910*/  MOV R76, R52 ;  /* 0x00000034004c7202 */ /* 0x000fe20000000f00 */
[----:B0-----:R-:W4:Y:S04]  /*6920*/  LDG.E.U8.CONSTANT R77, desc[UR4][R22.64+0x460a0] ;  /* 0x0460a004164d7981 */ /* 0x001f28000c1e9100 */
[----:B-1----:R-:W4:Y:S01]  /*6930*/  LDG.E.U8.CONSTANT R18, desc[UR4][R22.64+0x3c4d8] ;  /* 0x03c4d80416127981 */ /* 0x002f22000c1e9100 */
[----:B------:R-:W-:-:S03]  /*6940*/  IADD3 R20, P0, PT, R72, 0xf000000, RZ ;  /* 0x0f00000048147810 */ /* 0x000fc60007f1e0ff */
[----:B------:R-:W4:Y:S01]  /*6950*/  LDG.E.U8.CONSTANT R19, desc[UR4][R22.64+0x46000] ;  /* 0x0460000416137981 */ /* 0x000f22000c1e9100 */
[----:B------:R-:W-:Y:S01]  /*6960*/  IADD3.X R21, PT, PT, RZ, R75, RZ, P0, !PT ;  /* 0x0000004bff157210 */ /* 0x000fe200007fe4ff */
[----:B------:R-:W-:Y:S01]  /*6970*/  IMAD.MOV.U32 R86, RZ, RZ, R20 ;  /* 0x000000ffff567224 */ /* 0x000fe200078e0014 */
[----:B------:R-:W-:-:S03]  /*6980*/  IADD3 R20, P0, PT, R73, 0xf000000, RZ ;  /* 0x0f00000049147810 */ /* 0x000fc60007f1e0ff */
[----:B------:R-:W-:Y:S02]  /*6990*/  IMAD.MOV.U32 R87, RZ, RZ, R21 ;  /* 0x000000ffff577224 */ /* 0x000fe400078e0015 */
[----:B------:R-:W-:-:S03]  /*69a0*/  IMAD.X R21, RZ, RZ, R74, P0 ;  /* 0x000000ffff157224 */ /* 0x000fc600000e064a */
[----:B------:R0:W-:Y:S04]  /*69b0*/  STG.E.U8 desc[UR4][R86.64], R10 ;  /* 0x0000000a56007986 */ /* 0x0001e8000c101104 */
[----:B------:R1:W-:Y:S01]  /*69c0*/  STG.E.U8 desc[UR4][R20.64], R8 ;  /* 0x0000000814007986 */ /* 0x0003e2000c101104 */
[----:B------:R-:W-:Y:S01]  /*69d0*/  IADD3 R72, P0, PT, R76, 0xf000000, RZ ;  /* 0x0f0000004c487810 */ /* 0x000fe20007f1e0ff */
[----:B------:R-:W-:Y:S02]  /*69e0*/  IMAD.MOV.U32 R73, RZ, RZ, R53 ;  /* 0x000000ffff497224 */ /* 0x000fe400078e0035 */
[----:B------:R-:W-:Y:S01]  /*69f0*/  IMAD.MOV.U32 R75, RZ, RZ, R54 ;  /* 0x000000ffff4b7224 */ /* 0x000fe200078e0036 */
[----:B0-----:R-:W4:Y:S04]  /*6a00*/  LDG.E.U8.CONSTANT R10, desc[UR4][R22.64+0x46050] ;  /* 0x04605004160a7981 */ /* 0x001f28000c1e9100 */
[----:B-1----:R-:W4:Y:S01]  /*6a10*/  LDG.E.U8.CONSTANT R20, desc[UR4][R22.64+0x46028] ;  /* 0x0460280416147981 */ /* 0x002f22000c1e9100 */
[----:B------:R-:W-:Y:S01]  /*6a20*/  IMAD.X R73, RZ, RZ, R73, P0 ;  /* 0x000000ffff497224 */ /* 0x000fe200000e0649 */
[----:B------:R-:W-:-:S02]  /*6a30*/  MOV R80, R72 ;  /* 0x0000004800507202 */ /* 0x000fc40000000f00 */
[----:B------:R-:W-:Y:S01]  /*6a40*/  IADD3 R72, P0, PT, R75, 0xf000000, RZ ;  /* 0x0f0000004b487810 */ /* 0x000fe20007f1e0ff */
[----:B------:R-:W4:Y:S01]  /*6a50*/  LDG.E.U8.CONSTANT R21, desc[UR4][R22.64+0x46078] ;  /* 0x0460780416157981 */ /* 0x000f22000c1e9100 */
[----:B------:R-:W-:Y:S01]  /*6a60*/  MOV R76, R55 ;  /* 0x00000037004c7202 */ /* 0x000fe20000000f00 */
[----:B------:R-:W-:-:S04]  /*6a70*/  IMAD.MOV.U32 R81, RZ, RZ, R73 ;  /* 0x000000ffff517224 */ /* 0x000fc800078e0049 */
[----:B------:R-:W-:Y:S01]  /*6a80*/  IMAD.X R73, RZ, RZ, R76, P0 ;  /* 0x000000ffff497224 */ /* 0x000fe200000e064c */
[----:B------:R0:W-:Y:S02]  /*6a90*/  STG.E.U8 desc[UR4][R80.64], R7 ;  /* 0x0000000750007986 */ /* 0x0001e4000c101104 */
[----:B0-----:R-:W-:Y:S02]  /*6aa0*/  IMAD.MOV.U32 R80, RZ, RZ, R72 ;  /* 0x000000ffff507224 */ /* 0x001fe400078e0048 */
[----:B------:R-:W-:-:S05]  /*6ab0*/  MOV R81, R73 ;  /* 0x0000004900517202 */ /* 0x000fca0000000f00 */
[----:B------:R0:W-:Y:S04]  /*6ac0*/  STG.E.U8 desc[UR4][R80.64], R6 ;  /* 0x0000000650007986 */ /* 0x0001e8000c101104 */
[----:B0-----:R-:W4:Y:S01]  /*6ad0*/  LDG.E.U8.CONSTANT R80, desc[UR4][R22.64+0x460c8] ;  /* 0x0460c80416507981 */ /* 0x001f22000c1e9100 */
[----:B------:R-:W-:Y:S02]  /*6ae0*/  IMAD.MOV.U32 R72, RZ, RZ, R56 ;  /* 0x000000ffff487224 */ /* 0x000fe400078e0038 */
[----:B------:R-:W-:Y:S01]  /*6af0*/  IMAD.MOV.U32 R74, RZ, RZ, R57 ;  /* 0x000000ffff4a7224 */ /* 0x000fe200078e0039 */
[----:B------:R-:W-:Y:S01]  /*6b00*/  MOV R75, R58 ;  /* 0x0000003a004b7202 */ /* 0x000fe20000000f00 */
[----:B------:R-:W-:Y:S01]  /*6b10*/  IMAD.MOV.U32 R76, RZ, RZ, R62 ;  /* 0x000000ffff4c7224 */ /* 0x000fe200078e003e */
[----:B------:R-:W-:Y:S01]  /*6b20*/  IADD3 R72, P0, PT, R72, 0xf000000, RZ ;  /* 0x0f00000048487810 */ /* 0x000fe20007f1e0ff */
[----:B------:R-:W4:Y:S03]  /*6b30*/  LDG.E.U8.CONSTANT R81, desc[UR4][R22.64+0x46208] ;  /* 0x0462080416517981 */ /* 0x000f26000c1e9100 */
[----:B------:R-:W-:Y:S01]  /*6b40*/  IADD3.X R73, PT, PT, RZ, R74, RZ, P0, !PT ;  /* 0x0000004aff497210 */ /* 0x000fe200007fe4ff */
[----:B------:R-:W-:Y:S01]  /*6b50*/  IMAD.MOV.U32 R86, RZ, RZ, R72 ;  /* 0x000000ffff567224 */ /* 0x000fe200078e0048 */
[----:B------:R-:W-:Y:S01]  /*6b60*/  IADD3 R74, P0, PT, R75, 0xf000000, RZ ;  /* 0x0f0000004b4a7810 */ /* 0x000fe20007f1e0ff */
[----:B------:R-:W-:-:S02]  /*6b70*/  IMAD.MOV.U32 R72, RZ, RZ, R59 ;  /* 0x000000ffff487224 */ /* 0x000fc400078e003b */
[----:B------:R-:W-:Y:S01]  /*6b80*/  IMAD.MOV.U32 R87, RZ, RZ, R73 ;  /* 0x000000ffff577224 */ /* 0x000fe200078e0049 */
[----:B------:R-:W-:Y:S01]  /*6b90*/  MOV R73, R60 ;  /* 0x0000003c00497202 */ /* 0x000fe20000000f00 */
[----:B------:R-:W-:-:S03]  /*6ba0*/  IMAD.X R75, RZ, RZ, R72, P0 ;  /* 0x000000ffff4b7224 */ /* 0x000fc600000e0648 */
[----:B------:R0:W-:Y:S01]  /*6bb0*/  STG.E.U8 desc[UR4][R86.64], R11 ;  /* 0x0000000b56007986 */ /* 0x0001e2000c101104 */
[----:B------:R-:W-:-:S03]  /*6bc0*/  IADD3 R72, P0, PT, R73, 0xf000000, RZ ;  /* 0x0f00000049487810 */ /* 0x000fc60007f1e0ff */
[----:B------:R1:W-:Y:S04]  /*6bd0*/  STG.E.U8 desc[UR4][R74.64], R12 ;  /* 0x0000000c4a007986 */ /* 0x0003e8000c101104 */
[----:B0-----:R-:W4:Y:S01]  /*6be0*/  LDG.E.U8.CONSTANT R11, desc[UR4][R22.64+0x460f0] ;  /* 0x0460f004160b7981 */ /* 0x001f22000c1e9100 */
[----:B-1----:R-:W-:Y:S01]  /*6bf0*/  IMAD.MOV.U32 R75, RZ, RZ, R61 ;  /* 0x000000ffff4b7224 */ /* 0x002fe200078e003d */
[----:B------:R-:W-:Y:S02]  /*6c00*/  MOV R86, R72 ;  /* 0x0000004800567202 */ /* 0x000fe40000000f00 */
[----:B------:R-:W4:Y:S01]  /*6c10*/  LDG.E.U8.CONSTANT R12, desc[UR4][R22.64+0x46118] ;  /* 0x04611804160c7981 */ /* 0x000f22000c1e9100 */
[----:B------:R-:W-:-:S04]  /*6c20*/  IMAD.X R73, RZ, RZ, R75, P0 ;  /* 0x000000ffff497224 */ /* 0x000fc800000e064b */
[----:B------:R-:W-:-:S05]  /*6c30*/  IMAD.MOV.U32 R87, RZ, RZ, R73 ;  /* 0x000000ffff577224 */ /* 0x000fca00078e0049 */
[----:B------:R0:W-:Y:S01]  /*6c40*/  STG.E.U8 desc[UR4][R86.64], R13 ;  /* 0x0000000d56007986 */ /* 0x0001e2000c101104 */
[----:B------:R-:W-:-:S03]  /*6c50*/  IADD3 R76, P0, PT, R76, 0xf000000, RZ ;  /* 0x0f0000004c4c7810 */ /* 0x000fc60007f1e0ff */
[----:B0-----:R-:W4:Y:S01]  /*6c60*/  LDG.E.U8.CONSTANT R13, desc[UR4][R22.64+0x46140] ;  /* 0x04614004160d7981 */ /* 0x001f22000c1e9100 */
[----:B------:R-:W-:Y:S01]  /*6c70*/  MOV R73, R63 ;  /* 0x0000003f00497202 */ /* 0x000fe20000000f00 */
[----:B------:R-:W-:Y:S02]  /*6c80*/  IMAD.MOV.U32 R74, RZ, RZ, R64 ;  /* 0x000000ffff4a7224 */ /* 0x000fe400078e0040 */
[----:B------:R-:W-:Y:S02]  /*6c90*/  IMAD.MOV.U32 R72, RZ, RZ, R65 ;  /* 0x000000ffff487224 */ /* 0x000fe400078e0041 */
[----:B------:R-:W-:Y:S01]  /*6ca0*/  IMAD.X R73, RZ, RZ, R73, P0 ;  /* 0x000000ffff497224 */ /* 0x000fe200000e0649 */
[----:B------:R-:W-:Y:S01]  /*6cb0*/  IADD3 R74, P1, PT, R74, 0xf000000, RZ ;  /* 0x0f0000004a4a7810 */ /* 0x000fe20007f3e0ff */
[----:B------:R-:W-:-:S03]  /*6cc0*/  IMAD.MOV.U32 R98, RZ, RZ, R76 ;  /* 0x000000ffff627224 */ /* 0x000fc600078e004c */
[----:B------:R-:W-:Y:S02]  /*6cd0*/  MOV R99, R73 ;  /* 0x0000004900637202 */ /* 0x000fe40000000f00 */
[----:B------:R-:W-:Y:S01]  /*6ce0*/  IADD3.X R75, PT, PT, RZ, R72, RZ, P1, !PT ;  /* 0x00000048ff4b7210 */ /* 0x000fe20000ffe4ff */
[----:B------:R-:W-:Y:S02]  /*6cf0*/  IMAD.MOV.U32 R72, RZ, RZ, R66 ;  /* 0x000000ffff487224 */ /* 0x000fe400078e0042 */
[----:B------:R-:W-:Y:S01]  /*6d00*/  IMAD.MOV.U32 R76, RZ, RZ, R68 ;  /* 0x000000ffff4c7224 */ /* 0x000fe200078e0044 */
[----:B---3--:R0:W-:Y:S04]  /*6d10*/  STG.E.U8 desc[UR4][R98.64], R14 ;  /* 0x0000000e62007986 */ /* 0x0081e8000c101104 */
[----:B--2---:R1:W-:Y:S01]  /*6d20*/  STG.E.U8 desc[UR4][R74.64], R5 ;  /* 0x000000054a007986 */ /* 0x0043e2000c101104 */
[----:B------:R-:W-:Y:S01]  /*6d30*/  IADD3 R86, P0, PT, R72, 0xf000000, RZ ;  /* 0x0f00000048567810 */ /* 0x000fe20007f1e0ff */
[----:B------:R-:W-:-:S02]  /*6d40*/  IMAD.MOV.U32 R87, RZ, RZ, R67 ;  /* 0x000000ffff577224 */ /* 0x000fc400078e0043 */
[----:B0-----:R-:W2:Y:S04]  /*6d50*/  LDG.E.U8.CONSTANT R14, desc[UR4][R22.64+0x46168] ;  /* 0x04616804160e7981 */ /* 0x001ea8000c1e9100 */
[----:B-1----:R-:W3:Y:S01]  /*6d60*/  LDG.E.U8.CONSTANT R5, desc[UR4][R22.64+0x46190] ;  /* 0x0461900416057981 */ /* 0x002ee2000c1e9100 */
[----:B------:R-:W-:Y:S01]  /*6d70*/  IMAD.MOV.U32 R72, RZ, RZ, R69 ;  /* 0x000000ffff487224 */ /* 0x000fe200078e0045 */
[----:B------:R-:W-:Y:S01]  /*6d80*/  IADD3 R74, P1, PT, R76, 0xf000000, RZ ;  /* 0x0f0000004c4a7810 */ /* 0x000fe20007f3e0ff */
[----:B------:R-:W-:Y:S01]  /*6d90*/  IMAD.MOV.U32 R98, RZ, RZ, R70 ;  /* 0x000000ffff627224 */ /* 0x000fe200078e0046 */
[----:B------:R-:W-:Y:S01]  /*6da0*/  IADD3.X R87, PT, PT, RZ, R87, RZ, P0, !PT ;  /* 0x00000057ff577210 */ /* 0x000fe200007fe4ff */
[----:B------:R-:W-:Y:S01]  /*6db0*/  IMAD.MOV.U32 R76, RZ, RZ, R71 ;  /* 0x000000ffff4c7224 */ /* 0x000fe200078e0047 */
[----:B------:R-:W-:-:S02]  /*6dc0*/  IADD3.X R75, PT, PT, RZ, R72, RZ, P1, !PT ;  /* 0x00000048ff4b7210 */ /* 0x000fc40000ffe4ff */
[----:B------:R-:W-:Y:S01]  /*6dd0*/  IADD3 R72, P0, PT, R98, 0xf000000, RZ ;  /* 0x0f00000062487810 */ /* 0x000fe20007f1e0ff */
[----:B------:R0:W-:Y:S01]  /*6de0*/  STG.E.U8 desc[UR4][R86.64], R3 ;  /* 0x0000000356007986 */ /* 0x0001e2000c101104 */
[----:B------:R-:W-:-:S03]  /*6df0*/  MOV R73, R78 ;  /* 0x0000004e00497202 */ /* 0x000fc60000000f00 */
[----:B-----5:R1:W-:Y:S01]  /*6e00*/  STG.E.U8 desc[UR4][R74.64], R4 ;  /* 0x000000044a007986 */ /* 0x0203e2000c101104 */
[----:B------:R-:W-:Y:S02]  /*6e10*/  IMAD.MOV.U32 R98, RZ, RZ, R72 ;  /* 0x000000ffff627224 */ /* 0x000fe400078e0048 */
[----:B------:R-:W-:Y:S01]  /*6e20*/  IMAD.MOV.U32 R72, RZ, RZ, R84 ;  /* 0x000000ffff487224 */ /* 0x000fe200078e0054 */
[----:B0-----:R-:W5:Y:S01]  /*6e30*/  LDG.E.U8.CONSTANT R3, desc[UR4][R22.64+0x461b8] ;  /* 0x0461b80416037981 */ /* 0x001f62000c1e9100 */
[----:B------:R-:W-:Y:S01]  /*6e40*/  IMAD.MOV.U32 R87, RZ, RZ, R79 ;  /* 0x000000ffff577224 */ /* 0x000fe200078e004f */
[----:B-1----:R-:W-:Y:S02]  /*6e50*/  IADD3.X R75, PT, PT, RZ, R76, RZ, P0, !PT ;  /* 0x0000004cff4b7210 */ /* 0x002fe400007fe4ff */
[----:B------:R-:W5:Y:S01]  /*6e60*/  LDG.E.U8.CONSTANT R4, desc[UR4][R22.64+0x461e0] ;  /* 0x0461e00416047981 */ /* 0x000f62000c1e9100 */
[----:B------:R-:W-:Y:S02]  /*6e70*/  IADD3 R76, P0, PT, R73, 0xf000000, RZ ;  /* 0x0f000000494c7810 */ /* 0x000fe40007f1e0ff */
[----:B------:R-:W-:Y:S01]  /*6e80*/  IMAD.MOV.U32 R99, RZ, RZ, R75 ;  /* 0x000000ffff637224 */ /* 0x000fe200078e004b */
[----:B------:R-:W-:-:S02]  /*6e90*/  MOV R73, R85 ;  /* 0x0000005500497202 */ /* 0x000fc40000000f00 */
[----:B------:R-:W-:Y:S01]  /*6ea0*/  IMAD.X R75, RZ, RZ, R87, P0 ;  /* 0x000000ffff4b7224 */ /* 0x000fe200000e0657 */
[----:B------:R-:W-:Y:S02]  /*6eb0*/  IADD3 R86, P0, PT, R72, 0xf000000, RZ ;  /* 0x0f00000048567810 */ /* 0x000fe40007f1e0ff */
[----:B------:R-:W-:Y:S01]  /*6ec0*/  MOV R104, R76 ;  /* 0x0000004c00687202 */ /* 0x000fe20000000f00 */
[----:B------:R-:W-:Y:S02]  /*6ed0*/  IMAD.MOV.U32 R105, RZ, RZ, R75 ;  /* 0x000000ffff697224 */ /* 0x000fe400078e004b */
[----:B------:R-:W-:Y:S01]  /*6ee0*/  IMAD.X R87, RZ, RZ, R73, P0 ;  /* 0x000000ffff577224 */ /* 0x000fe200000e0649 */
[----:B----4-:R-:W-:Y:S01]  /*6ef0*/  STG.E.U8 desc[UR4][R98.64], R15 ;  /* 0x0000000f62007986 */ /* 0x010fe2000c101104 */
[----:B------:R-:W-:-:S03]  /*6f00*/  IMAD.MOV.U32 R76, RZ, RZ, R88 ;  /* 0x000000ffff4c7224 */ /* 0x000fc600078e0058 */
[----:B------:R0:W-:Y:S01]  /*6f10*/  STG.E.U8 desc[UR4][R104.64], R16 ;  /* 0x0000001068007986 */ /* 0x0001e2000c101104 */
[----:B------:R-:W-:-:S03]  /*6f20*/  MOV R72, R89 ;  /* 0x0000005900487202 */ /* 0x000fc60000000f00 */
[----:B------:R1:W-:Y:S01]  /*6f30*/  STG.E.U8 desc[UR4][R86.64], R2 ;  /* 0x0000000256007986 */ /* 0x0003e2000c101104 */
[----:B------:R-:W-:-:S03]  /*6f40*/  IADD3 R76, P0, PT, R76, 0xf000000, RZ ;  /* 0x0f0000004c4c7810 */ /* 0x000fc60007f1e0ff */
[----:B0-----:R-:W4:Y:S04]  /*6f50*/  LDG.E.U8.CONSTANT R16, desc[UR4][R22.64+0x46230] ;  /* 0x0462300416107981 */ /* 0x001f28000c1e9100 */
[----:B-1----:R-:W4:Y:S01]  /*6f60*/  LDG.E.U8.CONSTANT R2, desc[UR4][R22.64+0x46258] ;  /* 0x0462580416027981 */ /* 0x002f22000c1e9100 */
[----:B------:R-:W-:Y:S02]  /*6f70*/  IMAD.X R15, RZ, RZ, R72, P0 ;  /* 0x000000ffff0f7224 */ /* 0x000fe400000e0648 */
[----:B------:R-:W-:Y:S02]  /*6f80*/  IMAD.MOV.U32 R7, RZ, RZ, R92 ;  /* 0x000000ffff077224 */ /* 0x000fe400078e005c */
[----:B------:R-:W-:Y:S01]  /*6f90*/  IMAD.MOV.U32 R8, RZ, RZ, R93 ;  /* 0x000000ffff087224 */ /* 0x000fe200078e005d */
[----:B------:R-:W-:Y:S01]  /*6fa0*/  MOV R105, R15 ;  /* 0x0000000f00697202 */ /* 0x000fe20000000f00 */
[----:B------:R-:W-:Y:S01]  /*6fb0*/  IMAD.MOV.U32 R15, RZ, RZ, R94 ;  /* 0x000000ffff0f7224 */ /* 0x000fe200078e005e */
[----:B------:R-:W-:Y:S01]  /*6fc0*/  IADD3 R72, P0, PT, R7, 0xf000000, RZ ;  /* 0x0f00000007487810 */ /* 0x000fe20007f1e0ff */
[----:B------:R-:W-:-:S03]  /*6fd0*/  IMAD.MOV.U32 R104, RZ, RZ, R76 ;  /* 0x000000ffff687224 */ /* 0x000fc600078e004c */
[----:B------:R-:W-:Y:S02]  /*6fe0*/  IADD3.X R73, PT, PT, RZ, R8, RZ, P0, !PT ;  /* 0x00000008ff497210 */ /* 0x000fe400007fe4ff */
[----:B------:R-:W-:Y:S01]  /*6ff0*/  IADD3 R6, P0, PT, R15, 0xf000000, RZ ;  /* 0x0f0000000f067810 */ /* 0x000fe20007f1e0ff */
[----:B------:R0:W-:Y:S01]  /*7000*/  STG.E.U8 desc[UR4][R104.64], R0 ;  /* 0x0000000068007986 */ /* 0x0001e2000c101104 */
[----:B------:R-:W-:-:S03]  /*7010*/  IMAD.MOV.U32 R7, RZ, RZ, R95 ;  /* 0x000000ffff077224 */ /* 0x000fc600078e005f */
[----:B------:R1:W-:Y:S02]  /*7020*/  STG.E.U8 desc[UR4][R72.64], R17 ;  /* 0x0000001148007986 */ /* 0x0003e4000c101104 */
[----:B------:R-:W-:Y:S01]  /*7030*/  IADD3.X R7, PT, PT, RZ, R7, RZ, P0, !PT ;  /* 0x00000007ff077210 */ /* 0x000fe200007fe4ff */
[----:B------:R-:W-:Y:S01]  /*7040*/  IMAD.MOV.U32 R15, RZ, RZ, R97 ;  /* 0x000000ffff0f7224 */ /* 0x000fe200078e0061 */
[----:B------:R-:W4:Y:S04]  /*7050*/  LDG.E.U8.CONSTANT R8, desc[UR4][R22.64+0x462f8] ;  /* 0x0462f80416087981 */ /* 0x000f28000c1e9100 */
[----:B0-----:R-:W4:Y:S01]  /*7060*/  LDG.E.U8.CONSTANT R0, desc[UR4][R22.64+0x46280] ;  /* 0x0462800416007981 */ /* 0x001f22000c1e9100 */
[----:B-1----:R-:W-:Y:S01]  /*7070*/  IMAD.MOV.U32 R72, RZ, RZ, R6 ;  /* 0x000000ffff487224 */ /* 0x002fe200078e0006 */
[----:B------:R-:W-:-:S02]  /*7080*/  MOV R6, R96 ;  /* 0x0000006000067202 */ /* 0x000fc40000000f00 */
[----:B------:R-:W-:Y:S01]  /*7090*/  MOV R98, R90 ;  /* 0x0000005a00627202 */ /* 0x000fe20000000f00 */
[----:B------:R-:W-:Y:S01]  /*70a0*/  IMAD.MOV.U32 R87, RZ, RZ, R91 ;  /* 0x000000ffff577224 */ /* 0x000fe200078e005b */
[----:B------:R-:W-:Y:S01]  /*70b0*/  IADD3 R6, P0, PT, R6, 0xf000000, RZ ;  /* 0x0f00000006067810 */ /* 0x000fe20007f1e0ff */
[----:B------:R-:W-:Y:S01]  /*70c0*/  IMAD.MOV.U32 R73, RZ, RZ, R7 ;  /* 0x000000ffff497224 */ /* 0x000fe200078e0007 */
[----:B------:R-:W4:Y:S03]  /*70d0*/  LDG.E.U8.CONSTANT R17, desc[UR4][R22.64+0x46398] ;  /* 0x0463980416117981 */ /* 0x000f26000c1e9100 */
[----:B------:R-:W-:Y:S01]  /*70e0*/  IMAD.X R7, RZ, RZ, R15, P0 ;  /* 0x000000ffff077224 */ /* 0x000fe200000e060f */
[----:B------:R0:W-:Y:S01]  /*70f0*/  STG.E.U8 desc[UR4][R72.64], R9 ;  /* 0x0000000948007986 */ /* 0x0001e2000c101104 */
[----:B------:R-:W-:Y:S01]  /*7100*/  IADD3 R98, P0, PT, R98, 0x12000000, RZ ;  /* 0x1200000062627810 */ /* 0x000fe20007f1e0ff */
[----:B------:R-:W-:-:S02]  /*7110*/  IMAD.MOV.U32 R76, RZ, RZ, R82 ;  /* 0x000000ffff4c7224 */ /* 0x000fc400078e0052 */
[----:B------:R-:W4:Y:S04]  /*7120*/  LDG.E.U8.CONSTANT R15, desc[UR4][R22.64+0x46348] ;  /* 0x04634804160f7981 */ /* 0x000f28000c1e9100 */
[----:B0-----:R-:W4:Y:S04]  /*7130*/  LDG.E.U8.CONSTANT R9, desc[UR4][R22.64+0x46320] ;  /* 0x0463200416097981 */ /* 0x001f28000c1e9100 */
[----:B------:R0:W-:Y:S04]  /*7140*/  STG.E.U8 desc[UR4][R6.64], R18 ;  /* 0x0000001206007986 */ /* 0x0001e8000c101104 */
[----:B0-----:R-:W4:Y:S04]  /*7150*/  LDG.E.U8.CONSTANT R6, desc[UR4][R22.64+0x462a8] ;  /* 0x0462a80416067981 */ /* 0x001f28000c1e9100 */
[----:B------:R-:W4:Y:S01]  /*7160*/  LDG.E.U8.CONSTANT R7, desc[UR4][R22.64+0x462d0] ;  /* 0x0462d00416077981 */ /* 0x000f22000c1e9100 */
[----:B------:R-:W-:Y:S01]  /*7170*/  IMAD.X R87, RZ, RZ, R87, P0 ;  /* 0x000000ffff577224 */ /* 0x000fe200000e0657 */
[----:B------:R-:W-:-:S02]  /*7180*/  IADD3 R76, P0, PT, R76, 0x12000000, RZ ;  /* 0x120000004c4c7810 */ /* 0x000fc40007f1e0ff */
[----:B------:R-:W-:Y:S01]  /*7190*/  MOV R73, R83 ;  /* 0x0000005300497202 */ /* 0x000fe20000000f00 */
[----:B------:R-:W-:Y:S01]  /*71a0*/  IMAD.MOV.U32 R105, RZ, RZ, R87 ;  /* 0x000000ffff697224 */ /* 0x000fe200078e0057 */
[----:B------:R-:W-:-:S03]  /*71b0*/  MOV R104, R98 ;  /* 0x0000006200687202 */ /* 0x000fc60000000f00 */
[----:B------:R-:W-:Y:S02]  /*71c0*/  IMAD.X R73, RZ, RZ, R73, P0 ;  /* 0x000000ffff497224 */ /* 0x000fe400000e0649 */
[----:B------:R0:W-:Y:S01]  /*71d0*/  STG.E.U8 desc[UR4][R104.64+-0x800000], R19 ;  /* 0x8000001368007986 */ /* 0x0001e2000c101104 */
[----:B------:R-:W-:Y:S02]  /*71e0*/  IMAD.MOV.U32 R72, RZ, RZ, R25 ;  /* 0x000000ffff487224 */ /* 0x000fe400078e0019 */
[----:B0-----:R-:W-:Y:S01]  /*71f0*/  MOV R105, R73 ;  /* 0x0000004900697202 */ /* 0x001fe20000000f00 */
[----:B------:R-:W-:Y:S02]  /*7200*/  IMAD.MOV.U32 R73, RZ, RZ, R24 ;  /* 0x000000ffff497224 */ /* 0x000fe400078e0018 */
[----:B------:R-:W-:-:S03]  /*7210*/  IMAD.MOV.U32 R104, RZ, RZ, R76 ;  /* 0x000000ffff687224 */ /* 0x000fc600078e004c */
[----:B------:R-:W-:-:S04]  /*7220*/  IADD3 R18, P0, PT, R73, 0x12000000, RZ ;  /* 0x1200000049127810 */ /* 0x000fc80007f1e0ff */
[----:B------:R-:W-:Y:S02]  /*7230*/  IADD3.X R73, PT, PT, RZ, R72, RZ, P0, !PT ;  /* 0x00000048ff497210 */ /* 0x000fe400007fe4ff */
[----:B------:R-:W-:Y:S01]  /*7240*/  MOV R72, R26 ;  /* 0x0000001a00487202 */ /* 0x000fe20000000f00 */
[----:B------:R0:W-:Y:S03]  /*7250*/  STG.E.U8 desc[UR4][R104.64+-0x800000], R20 ;  /* 0x8000001468007986 */ /* 0x0001e6000c101104 */
[----:B------:R-:W-:Y:S01]  /*7260*/  IADD3 R72, P0, PT, R72, 0x12000000, RZ ;  /* 0x1200000048487810 */ /* 0x000fe20007f1e0ff */
[----:B0-----:R-:W-:Y:S02]  /*7270*/  IMAD.MOV.U32 R104, RZ, RZ, R18 ;  /* 0x000000ffff687224 */ /* 0x001fe400078e0012 */
[----:B------:R-:W-:Y:S02]  /*7280*/  IMAD.MOV.U32 R18, RZ, RZ, R27 ;  /* 0x000000ffff127224 */ /* 0x000fe400078e001b */
[----:B------:R-:W-:-:S02]  /*7290*/  IMAD.MOV.U32 R105, RZ, RZ, R73 ;  /* 0x000000ffff697224 */ /* 0x000fc400078e0049 */
[----:B------:R-:W-:Y:S02]  /*72a0*/  IMAD.X R73, RZ, RZ, R18, P0 ;  /* 0x000000ffff497224 */ /* 0x000fe400000e0612 */
[----:B------:R-:W-:Y:S01]  /*72b0*/  IMAD.MOV.U32 R18, RZ, RZ, R28 ;  /* 0x000000ffff127224 */ /* 0x000fe200078e001c */
[----:B------:R0:W-:Y:S01]  /*72c0*/  STG.E.U8 desc[UR4][R104.64+-0x800000], R10 ;  /* 0x8000000a68007986 */ /* 0x0001e2000c101104 */
[----:B------:R-:W-:-:S03]  /*72d0*/  MOV R19, R30 ;  /* 0x0000001e00137202 */ /* 0x000fc60000000f00 */
[----:B------:R-:W-:Y:S01]  /*72e0*/  IADD3 R76, P0, PT, R18, 0x12000000, RZ ;  /* 0x12000000124c7810 */ /* 0x000fe20007f1e0ff */
[----:B------:R-:W-:Y:S01]  /*72f0*/  IMAD.MOV.U32 R20, RZ, RZ, R32 ;  /* 0x000000ffff147224 */ /* 0x000fe200078e0020 */
[----:B------:R-:W-:Y:S02]  /*7300*/  IADD3 R98, P1, PT, R19, 0x12000000, RZ ;  /* 0x1200000013627810 */ /* 0x000fe40007f3e0ff */
[----:B0-----:R-:W-:Y:S01]  /*7310*/  MOV R104, R72 ;  /* 0x0000004800687202 */ /* 0x001fe20000000f00 */
[----:B------:R-:W4:Y:S01]  /*7320*/  LDG.E.U8.CONSTANT R10, desc[UR4][R22.64+0x46370] ;  /* 0x04637004160a7981 */ /* 0x000f22000c1e9100 */
[----:B------:R-:W-:Y:S01]  /*7330*/  MOV R72, R29 ;  /* 0x0000001d00487202 */ /* 0x000fe20000000f00 */
[----:B------:R-:W-:Y:S02]  /*7340*/  IMAD.MOV.U32 R105, RZ, RZ, R73 ;  /* 0x000000ffff697224 */ /* 0x000fe400078e0049 */
[----:B------:R-:W-:Y:S02]  /*7350*/  IMAD.MOV.U32 R18, RZ, RZ, R31 ;  /* 0x000000ffff127224 */ /* 0x000fe400078e001f */
[----:B------:R-:W-:-:S02]  /*7360*/  IMAD.X R73, RZ, RZ, R72, P0 ;  /* 0x000000ffff497224 */ /* 0x000fc400000e0648 */
[----:B------:R-:W-:Y:S01]  /*7370*/  IMAD.MOV.U32 R72, RZ, RZ, R76 ;  /* 0x000000ffff487224 */ /* 0x000fe200078e004c */
[----:B------:R0:W-:Y:S01]  /*7380*/  STG.E.U8 desc[UR4][R104.64+-0x800000], R21 ;  /* 0x8000001568007986 */ /* 0x0001e2000c101104 */
[----:B------:R-:W-:Y:S02]  /*7390*/  IADD3 R20, P2, PT, R20, 0x12000000, RZ ;  /* 0x1200000014147810 */ /* 0x000fe40007f5e0ff */
[----:B------:R-:W-:Y:S01]  /*73a0*/  MOV R19, R33 ;  /* 0x0000002100137202 */ /* 0x000fe20000000f00 */
[----:B------:R1:W-:Y:S01]  /*73b0*/  STG.E.U8 desc[UR4][R72.64+-0x800000], R77 ;  /* 0x8000004d48007986 */ /* 0x0003e2000c101104 */
[----:B0-----:R-:W-:Y:S01]  /*73c0*/  IMAD.X R21, RZ, RZ, R18, P1 ;  /* 0x000000ffff157224 */ /* 0x001fe200008e0612 */
[----:B------:R-:W-:Y:S01]  /*73d0*/  MOV R104, R98 ;  /* 0x0000006200687202 */ /* 0x000fe20000000f00 */
[----:B-1----:R-:W-:Y:S01]  /*73e0*/  IMAD.MOV.U32 R72, RZ, RZ, R34 ;  /* 0x000000ffff487224 */ /* 0x002fe200078e0022 */
[----:B------:R-:W4:Y:S01]  /*73f0*/  LDG.E.U8.CONSTANT R77, desc[UR4][R22.64+0x578] ;  /* 0x00057804164d7981 */ /* 0x000f22000c1e9100 */
[----:B------:R-:W-:-:S02]  /*7400*/  IMAD.MOV.U32 R105, RZ, RZ, R21 ;  /* 0x000000ffff697224 */ /* 0x000fc400078e0015 */
[----:B------:R-:W-:Y:S01]  /*7410*/  IMAD.X R19, RZ, RZ, R19, P2 ;  /* 0x000000ffff137224 */ /* 0x000fe200010e0613 */
[----:B------:R-:W-:Y:S01]  /*7420*/  IADD3 R76, P0, PT, R72, 0x12000000, RZ ;  /* 0x12000000484c7810 */ /* 0x000fe20007f1e0ff */
[----:B------:R-:W-:Y:S01]  /*7430*/  IMAD.MOV.U32 R18, RZ, RZ, R35 ;  /* 0x000000ffff127224 */ /* 0x000fe200078e0023 */
[----:B------:R0:W-:Y:S02]  /*7440*/  STG.E.U8 desc[UR4][R104.64+-0x800000], R80 ;  /* 0x8000005068007986 */ /* 0x0001e4000c101104 */
[----:B0-----:R-:W-:Y:S02]  /*7450*/  MOV R105, R19 ;  /* 0x0000001300697202 */ /* 0x001fe40000000f00 */
[----:B------:R-:W-:Y:S02]  /*7460*/  IADD3.X R19, PT, PT, RZ, R18, RZ, P0, !PT ;  /* 0x00000012ff137210 */ /* 0x000fe400007fe4ff */
[----:B------:R-:W4:Y:S01]  /*7470*/  LDG.E.U8.CONSTANT R18, desc[UR4][R22.64+0x463c0] ;  /* 0x0463c00416127981 */ /* 0x000f22000c1e9100 */
[----:B------:R-:W-:-:S05]  /*7480*/  IMAD.MOV.U32 R104, RZ, RZ, R20 ;  /* 0x000000ffff687224 */ /* 0x000fca00078e0014 */
[----:B------:R0:W-:Y:S01]  /*7490*/  STG.E.U8 desc[UR4][R104.64+-0x800000], R11 ;  /* 0x8000000b68007986 */ /* 0x0001e2000c101104 */
[----:B------:R-:W-:Y:S02]  /*74a0*/  IMAD.MOV.U32 R73, RZ, RZ, R37 ;  /* 0x000000ffff497224 */ /* 0x000fe400078e0025 */
[----:B0-----:R-:W-:Y:S01]  /*74b0*/  IMAD.MOV.U32 R105, RZ, RZ, R19 ;  /* 0x000000ffff697224 */ /* 0x001fe200078e0013 */
[----:B------:R-:W-:Y:S01]  /*74c0*/  MOV R19, R36 ;  /* 0x0000002400137202 */ /* 0x000fe20000000f00 */
[----:B------:R-:W-:Y:S01]  /*74d0*/  IMAD.MOV.U32 R104, RZ, RZ, R76 ;  /* 0x000000ffff687224 */ /* 0x000fe200078e004c */
[----:B------:R-:W4:Y:S02]  /*74e0*/  LDG.E.U8.CONSTANT R11, desc[UR4][R22.64+0x463e8] ;  /* 0x0463e804160b7981 */ /* 0x000f24000c1e9100 */
[----:B------:R-:W-:Y:S02]  /*74f0*/  IADD3 R98, P1, PT, R19, 0x12000000, RZ ;  /* 0x1200000013627810 */ /* 0x000fe40007f3e0ff */
[----:B------:R0:W-:Y:S03]  /*7500*/  STG.E.U8 desc[UR4][R104.64+-0x800000], R12 ;  /* 0x8000000c68007986 */ /* 0x0001e6000c101104 */
[----:B------:R-:W-:Y:S01]  /*7510*/  IMAD.X R73, RZ, RZ, R73, P1 ;  /* 0x000000ffff497224 */ /* 0x000fe200008e0649 */
[----:B0-----:R-:W-:-:S03]  /*7520*/  MOV R104, R98 ;  /* 0x0000006200687202 */ /* 0x001fc60000000f00 */
[----:B------:R-:W-:Y:S01]  /*7530*/  IMAD.MOV.U32 R105, RZ, RZ, R73 ;  /* 0x000000ffff697224 */ /* 0x000fe200078e0049 */
[----:B------:R-:W4:Y:S04]  /*7540*/  LDG.E.U8.CONSTANT R12, desc[UR4][R22.64+0x46410] ;  /* 0x04641004160c7981 */ /* 0x000f28000c1e9100 */
[----:B------:R0:W-:Y:S01]  /*7550*/  STG.E.U8 desc[UR4][R104.64+-0x800000], R13 ;  /* 0x8000000d68007986 */ /* 0x0001e2000c101104 */
[----:B------:R-:W-:-:S03]  /*7560*/  IMAD.MOV.U32 R21, RZ, RZ, R38 ;  /* 0x000000ffff157224 */ /* 0x000fc600078e0026 */
[----:B0-----:R-:W4:Y:S01]  /*7570*/  LDG.E.U8.CONSTANT R13, desc[UR4][R22.64+0x46438] ;  /* 0x04643804160d7981 */ /* 0x001f22000c1e9100 */
[----:B------:R-:W-:Y:S01]  /*7580*/  IMAD.MOV.U32 R20, RZ, RZ, R40 ;  /* 0x000000ffff147224 */ /* 0x000fe200078e0028 */
[----:B------:R-:W-:Y:S02]  /*7590*/  IADD3 R102, P2, PT, R21, 0x12000000, RZ ;  /* 0x1200000015667810 */ /* 0x000fe40007f5e0ff */
[----:B------:R-:W-:Y:S01]  /*75a0*/  MOV R72, R39 ;  /* 0x0000002700487202 */ /* 0x000fe20000000f00 */
[----:B------:R-:W-:Y:S01]  /*75b0*/  IMAD.MOV.U32 R73, RZ, RZ, R42 ;  /* 0x000000ffff497224 */ /* 0x000fe200078e002a */
[----:B------:R-:W-:Y:S01]  /*75c0*/  IADD3 R20, P0, PT, R20, 0x12000000, RZ ;  /* 0x1200000014147810 */ /* 0x000fe20007f1e0ff */
[----:B------:R-:W-:Y:S01]  /*75d0*/  IMAD.MOV.U32 R74, RZ, RZ, R44 ;  /* 0x000000ffff4a7224 */ /* 0x000fe200078e002c */
[----:B------:R-:W-:Y:S01]  /*75e0*/  MOV R21, R41 ;  /* 0x0000002900157202 */ /* 0x000fe20000000f00 */
[----:B------:R-:W-:Y:S01]  /*75f0*/  IMAD.X R103, RZ, RZ, R72, P2 ;  /* 0x000000ffff677224 */ /* 0x000fe200010e0648 */
[----:B------:R-:W4:Y:S03]  /*7600*/  LDG.E.U8.CONSTANT R105, desc[UR4][R22.64+0x5f0] ;  /* 0x0005f00416697981 */ /* 0x000f26000c1e9100 */
[----:B------:R-:W-:Y:S01]  /*7610*/  IMAD.X R21, RZ, RZ, R21, P0 ;  /* 0x000000ffff157224 */ /* 0x000fe200000e0615 */
[----:B--2---:R0:W-:Y:S01]  /*7620*/  STG.E.U8 desc[UR4][R102.64+-0x800000], R14 ;  /* 0x8000000e66007986 */ /* 0x0041e2000c101104 */
[----:B------:R-:W-:-:S03]  /*7630*/  IADD3 R76, P0, PT, R73, 0x12000000, RZ ;  /* 0x12000000494c7810 */ /* 0x000fc60007f1e0ff */
[----:B---3--:R1:W-:Y:S01]  /*7640*/  STG.E.U8 desc[UR4][R20.64+-0x800000], R5 ;  /* 0x8000000514007986 */ /* 0x0083e2000c101104 */
[----:B------:R-:W-:Y:S01]  /*7650*/  IMAD.MOV.U32 R72, RZ, RZ, R48 ;  /* 0x000000ffff487224 */ /* 0x000fe200078e0030 */
[----:B------:R-:W-:Y:S01]  /*7660*/  IADD3 R98, P1, PT, R74, 0x12000000, RZ ;  /* 0x120000004a627810 */ /* 0x000fe20007f3e0ff */
[----:B------:R-:W-:Y:S02]  /*7670*/  IMAD.MOV.U32 R73, RZ, RZ, R45 ;  /* 0x000000ffff497224 */ /* 0x000fe400078e002d */
[----:B------:R-:W-:Y:S01]  /*7680*/  IMAD.MOV.U32 R75, RZ, RZ, R49 ;  /* 0x000000ffff4b7224 */ /* 0x000fe200078e0031 */
[----:B0-----:R-:W2:Y:S01]  /*7690*/  LDG.E.U8.CONSTANT R14, desc[UR4][R22.64+0x46460] ;  /* 0x04646004160e7981 */ /* 0x001ea2000c1e9100 */
[----:B-1----:R-:W-:Y:S01]  /*76a0*/  MOV R20, R43 ;  /* 0x0000002b00147202 */ /* 0x002fe20000000f00 */
[----:B------:R-:W-:Y:S02]  /*76b0*/  IMAD.MOV.U32 R102, RZ, RZ, R76 ;  /* 0x000000ffff667224 */ /* 0x000fe400078e004c */
[----:B------:R-:W3:Y:S02]  /*76c0*/  LDG.E.U8.CONSTANT R5, desc[UR4][R22.64+0x46488] ;  /* 0x0464880416057981 */ /* 0x000ee4000c1e9100 */
[----:B------:R-:W-:Y:S01]  /*76d0*/  IMAD.X R19, RZ, RZ, R20, P0 ;  /* 0x000000ffff137224 */ /* 0x000fe200000e0614 */
[----:B------:R-:W-:-:S02]  /*76e0*/  IADD3 R72, P0, PT, R72, 0x12000000, RZ ;  /* 0x1200000048487810 */ /* 0x000fc40007f1e0ff */
[----:B------:R-:W-:Y:S02]  /*76f0*/  IADD3.X R99, PT, PT, RZ, R73, RZ, P1, !PT ;  /* 0x00000049ff637210 */ /* 0x000fe40000ffe4ff */
[----:B------:R-:W-:Y:S01]  /*7700*/  MOV R103, R19 ;  /* 0x0000001300677202 */ /* 0x000fe20000000f00 */
[----:B------:R-:W-:Y:S01]  /*7710*/  IMAD.MOV.U32 R21, RZ, RZ, R46 ;  /* 0x000000ffff157224 */ /* 0x000fe200078e002e */
[----:B------:R-:W-:Y:S01]  /*7720*/  IADD3.X R73, PT, PT, RZ, R75, RZ, P0, !PT ;  /* 0x0000004bff497210 */ /* 0x000fe200007fe4ff */
[----:B------:R-:W-:Y:S01]  /*7730*/  IMAD.MOV.U32 R74, RZ, RZ, R47 ;  /* 0x000000ffff4a7224 */ /* 0x000fe200078e002f */
[----:B------:R-:W3:Y:S04]  /*7740*/  LDG.E.U8.CONSTANT R19, desc[UR4][R22.64+0x500] ;  /* 0x0005000416137981 */ /* 0x000ee8000c1e9100 */
[----:B-----5:R0:W-:Y:S01]  /*7750*/  STG.E.U8 desc[UR4][R102.64+-0x800000], R3 ;  /* 0x8000000366007986 */ /* 0x0201e2000c101104 */
[----:B------:R-:W-:-:S03]  /*7760*/  IADD3 R100, P2, PT, R21, 0x12000000, RZ ;  /* 0x1200000015647810 */ /* 0x000fc60007f5e0ff */
[----:B------:R1:W-:Y:S01]  /*7770*/  STG.E.U8 desc[UR4][R98.64+-0x800000], R4 ;  /* 0x8000000462007986 */ /* 0x0003e2000c101104 */
[----:B------:R-:W-:Y:S01]  /*7780*/  IADD3.X R101, PT, PT, RZ, R74, RZ, P2, !PT ;  /* 0x0000004aff657210 */ /* 0x000fe200017fe4ff */
[----:B------:R-:W-:Y:S02]  /*7790*/  IMAD.MOV.U32 R74, RZ, RZ, R51 ;  /* 0x000000ffff4a7224 */ /* 0x000fe400078e0033 */
[----:B0-----:R-:W5:Y:S01]  /*77a0*/  LDG.E.U8.CONSTANT R3, desc[UR4][R22.64+0x464b0] ;  /* 0x0464b00416037981 */ /* 0x001f62000c1e9100 */
[----:B-1----:R-:W-:Y:S01]  /*77b0*/  IMAD.MOV.U32 R99, RZ, RZ, R73 ;  /* 0x000000ffff637224 */ /* 0x002fe200078e0049 */
[----:B------:R-:W-:Y:S02]  /*77c0*/  MOV R73, R50 ;  /* 0x0000003200497202 */ /* 0x000fe40000000f00 */
[----:B------:R-:W5:Y:S02]  /*77d0*/  LDG.E.U8.CONSTANT R4, desc[UR4][R22.64+0x464d8] ;  /* 0x0464d80416047981 */ /* 0x000f64000c1e9100 */
[----:B------:R-:W-:Y:S01]  /*77e0*/  IADD3 R20, P0, PT, R73, 0x12000000, RZ ;  /* 0x1200000049147810 */ /* 0x000fe20007f1e0ff */
[----:B------:R-:W-:Y:S01]  /*77f0*/  IMAD.MOV.U32 R98, RZ, RZ, R72 ;  /* 0x000000ffff627224 */ /* 0x000fe200078e0048 */
[----:B------:R-:W-:Y:S03]  /*7800*/  STG.E.U8 desc[UR4][R100.64+-0x800000], R81 ;  /* 0x8000005164007986 */ /* 0x000fe6000c101104 */
[----:B------:R-:W-:Y:S01]  /*7810*/  IMAD.X R21, RZ, RZ, R74, P0 ;  /* 0x000000ffff157224 */ /* 0x000fe200000e064a */
[----:B----4-:R0:W-:Y:S04]  /*7820*/  STG.E.U8 desc[UR4][R98.64+-0x800000], R16 ;  /* 0x8000001062007986 */ /* 0x0101e8000c101104 */
[----:B------:R1:W-:Y:S01]  /*7830*/  STG.E.U8 desc[UR4][R20.64+-0x800000], R2 ;  /* 0x8000000214007986 */ /* 0x0003e2000c101104 */
[----:B------:R-:W-:-:S02]  /*7840*/  MOV R76, R52 ;  /* 0x00000034004c7202 */ /* 0x000fc40000000f00 */
[----:B------:R-:W-:Y:S01]  /*7850*/  MOV R75, R54 ;  /* 0x00000036004b7202 */ /* 0x000fe20000000f00 */
[----:B------:R-:W4:Y:S04]  /*7860*/  LDG.E.U8.CONSTANT R103, desc[UR4][R22.64+0x618] ;  /* 0x0006180416677981 */ /* 0x000f28000c1e9100 */
[----:B0-----:R-:W4:Y:S04]  /*7870*/  LDG.E.U8.CONSTANT R16, desc[UR4][R22.64+0x528] ;  /* 0x0005280416107981 */ /* 0x001f28000c1e9100 */
[----:B-1----:R-:W4:Y:S01]  /*7880*/  LDG.E.U8.CONSTANT R21, desc[UR4][R22.64+0x550] ;  /* 0x0005500416157981 */ /* 0x002f22000c1e9100 */
[----:B------:R-:W-:Y:S01]  /*7890*/  MOV R72, R56 ;  /* 0x0000003800487202 */ /* 0x000fe20000000f00 */
[----:B------:R-:W-:Y:S01]  /*78a0*/  IMAD.MOV.U32 R73, RZ, RZ, R53 ;  /* 0x000000ffff497224 */ /* 0x000fe200078e0035 */
[----:B------:R-:W-:Y:S01]  /*78b0*/  IADD3 R86, P1, PT, R76, 0x12000000, RZ ;  /* 0x120000004c567810 */ /* 0x000fe20007f3e0ff */
[----:B------:R-:W-:Y:S01]  /*78c0*/  IMAD.MOV.U32 R74, RZ, RZ, R57 ;  /* 0x000000ffff4a7224 */ /* 0x000fe200078e0039 */
[----:B------:R-:W-:Y:S01]  /*78d0*/  IADD3 R72, P0, PT, R72, 0x12000000, RZ ;  /* 0x1200000048487810 */ /* 0x000fe20007f1e0ff */
[----:B------:R-:W-:Y:S01]  /*78e0*/  IMAD.MOV.U32 R76, RZ, RZ, R55 ;  /* 0x000000ffff4c7224 */ /* 0x000fe200078e0037 */
[----:B------:R-:W-:Y:S01]  /*78f0*/  IADD3 R80, P2, PT, R75, 0x12000000, RZ ;  /* 0x120000004b507810 */ /* 0x000fe20007f5e0ff */
[----:B------:R-:W-:Y:S01]  /*7900*/  IMAD.X R87, RZ, RZ, R73, P1 ;  /* 0x000000ffff577224 */ /* 0x000fe200008e0649 */
[----:B------:R-:W4:Y:S01]  /*7910*/  LDG.E.U8.CONSTANT R99, desc[UR4][R22.64+0x668] ;  /* 0x0006680416637981 */ /* 0x000f22000c1e9100 */
[----:B------:R-:W-:-:S02]  /*7920*/  IMAD.X R73, RZ, RZ, R74, P0 ;  /* 0x000000ffff497224 */ /* 0x000fc400000e064a */
[----:B------:R-:W-:Y:S01]  /*7930*/  IMAD.MOV.U32 R75, RZ, RZ, R58 ;  /* 0x000000ffff4b7224 */ /* 0x000fe200078e003a */
[----:B------:R0:W-:Y:S01]  /*7940*/  STG.E.U8 desc[UR4][R86.64+-0x800000], R0 ;  /* 0x8000000056007986 */ /* 0x0001e2000c101104 */
[----:B------:R-:W-:-:S03]  /*7950*/  IMAD.X R81, RZ, RZ, R76, P2 ;  /* 0x000000ffff517224 */ /* 0x000fc600010e064c */
[----:B------:R-:W-:Y:S01]  /*7960*/  IADD3 R20, P0, PT, R75, 0x12000000, RZ ;  /* 0x120000004b147810 */ /* 0x000fe20007f1e0ff */
[----:B------:R-:W-:Y:S01]  /*7970*/  IMAD.MOV.U32 R75, RZ, RZ, R61 ;  /* 0x000000ffff4b7224 */ /* 0x000fe200078e003d */
[----:B------:R-:W4:Y:S01]  /*7980*/  LDG.E.U8.CONSTANT R102, desc[UR4][R22.64+0x465c8] ;  /* 0x0465c80416667981 */ /* 0x000f22000c1e9100 */
[----:B0-----:R-:W-:Y:S02]  /*7990*/  IMAD.MOV.U32 R87, RZ, RZ, R73 ;  /* 0x000000ffff577224 */ /* 0x001fe400078e0049 */
[----:B------:R-:W-:Y:S01]  /*79a0*/  IMAD.MOV.U32 R73, RZ, RZ, R60 ;  /* 0x000000ffff497224 */ /* 0x000fe200078e003c */
[----:B------:R-:W-:Y:S02]  /*79b0*/  MOV R86, R72 ;  /* 0x0000004800567202 */ /* 0x000fe40000000f00 */
[----:B------:R-:W-:Y:S01]  /*79c0*/  MOV R72, R59 ;  /* 0x0000003b00487202 */ /* 0x000fe20000000f00 */
[----:B------:R0:W-:Y:S02]  /*79d0*/  STG.E.U8 desc[UR4][R80.64+-0x800000], R6 ;  /* 0x8000000650007986 */ /* 0x0001e4000c101104 */
[----:B0-----:R-:W-:-:S02]  /*79e0*/  IADD3 R80, P1, PT, R73, 0x12000000, RZ ;  /* 0x1200000049507810 */ /* 0x001fc40007f3e0ff */
[----:B------:R-:W-:Y:S02]  /*79f0*/  IMAD.X R81, RZ, RZ, R72, P0 ;  /* 0x000000ffff517224 */ /* 0x000fe400000e0648 */
[----:B------:R-:W-:-:S03]  /*7a00*/  IADD3.X R75, PT, PT, RZ, R75, RZ, P1, !PT ;  /* 0x0000004bff4b7210 */ /* 0x000fc60000ffe4ff */
[----:B------:R-:W-:Y:S02]  /*7a10*/  MOV R101, R81 ;  /* 0x0000005100657202 */ /* 0x000fe40000000f00 */
[----:B------:R-:W4:Y:S01]  /*7a20*/  LDG.E.U8.CONSTANT R81, desc[UR4][R22.64+0x5a0] ;  /* 0x0005a00416517981 */ /* 0x000f22000c1e9100 */
[----:B------:R-:W-:-:S03]  /*7a30*/  IMAD.MOV.U32 R107, RZ, RZ, R75 ;  /* 0x000000ffff6b7224 */ /* 0x000fc600078e004b */
[----:B------:R-:W4:Y:S01]  /*7a40*/  LDG.E.U8.CONSTANT R75, desc[UR4][R22.64+0x5c8] ;  /* 0x0005c804164b7981 */ /* 0x000f22000c1e9100 */
[----:B------:R-:W-:-:S03]  /*7a50*/  IMAD.MOV.U32 R100, RZ, RZ, R20 ;  /* 0x000000ffff647224 */ /* 0x000fc600078e0014 */
[----:B------:R-:W-:Y:S04]  /*7a60*/  STG.E.U8 desc[UR4][R86.64+-0x800000], R7 ;  /* 0x8000000756007986 */ /* 0x000fe8000c101104 */
[----:B------:R0:W-:Y:S04]  /*7a70*/  STG.E.U8 desc[UR4][R100.64+-0x800000], R8 ;  /* 0x8000000864007986 */ /* 0x0001e8000c101104 */
[----:B0-----:R-:W4:Y:S01]  /*7a80*/  LDG.E.U8.CONSTANT R101, desc[UR4][R22.64+0x640] ;  /* 0x0006400416657981 */ /* 0x001f22000c1e9100 */
[----:B------:R-:W-:Y:S01]  /*7a90*/  MOV R76, R62 ;  /* 0x0000003e004c7202 */ /* 0x000fe20000000f00 */
[----:B------:R-:W-:-:S02]  /*7aa0*/  IMAD.MOV.U32 R74, RZ, RZ, R64 ;  /* 0x000000ffff4a7224 */ /* 0x000fc400078e0040 */
[----:B------:R-:W-:Y:S01]  /*7ab0*/  IMAD.MOV.U32 R73, RZ, RZ, R63 ;  /* 0x000000ffff497224 */ /* 0x000fe200078e003f */
[----:B------:R-:W-:Y:S01]  /*7ac0*/  IADD3 R76, P2, PT, R76, 0x12000000, RZ ;  /* 0x120000004c4c7810 */ /* 0x000fe20007f5e0ff */
[----:B------:R-:W-:Y:S01]  /*7ad0*/  IMAD.MOV.U32 R72, RZ, RZ, R65 ;  /* 0x000000ffff487224 */ /* 0x000fe200078e0041 */
[----:B------:R-:W-:Y:S01]  /*7ae0*/  IADD3 R74, P0, PT, R74, 0x12000000, RZ ;  /* 0x120000004a4a7810 */ /* 0x000fe20007f1e0ff */
[----:B------:R-:W-:Y:S01]  /*7af0*/  IMAD.MOV.U32 R106, RZ, RZ, R80 ;  /* 0x000000ffff6a7224 */ /* 0x000fe200078e0050 */
[----:B------:R-:W-:Y:S01]  /*7b00*/  MOV R86, R76 ;  /* 0x0000004c00567202 */ /* 0x000fe20000000f00 */
[----:B------:R-:W-:Y:S01]  /*7b10*/  IMAD.X R87, RZ, RZ, R73, P2 ;  /* 0x000000ffff577224 */ /* 0x000fe200010e0649 */
[----:B------:R-:W-:Y:S02]  /*7b20*/  IADD3.X R73, PT, PT, RZ, R72, RZ, P0, !PT ;  /* 0x00000048ff497210 */ /* 0x000fe400007fe4ff */
[----:B------:R-:W-:Y:S02]  /*7b30*/  MOV R72, R66 ;  /* 0x0000004200487202 */ /* 0x000fe40000000f00 */
[----:B------:R-:W-:Y:S01]  /*7b40*/  MOV R76, R68 ;  /* 0x00000044004c7202 */ /* 0x000fe20000000f00 */
[----:B------:R0:W-:Y:S01]  /*7b50*/  STG.E.U8 desc[UR4][R106.64+-0x800000], R9 ;  /* 0x800000096a007986 */ /* 0x0001e2000c101104 */
[----:B------:R-:W-:Y:S01]  /*7b60*/  IADD3 R6, P0, PT, R72, 0x12000000, RZ ;  /* 0x1200000048067810 */ /* 0x000fe20007f1e0ff */
[----:B------:R-:W-:Y:S01]  /*7b70*/  IMAD.MOV.U32 R98, RZ, RZ, R70 ;  /* 0x000000ffff627224 */ /* 0x000fe200078e0046 */
[----:B------:R-:W-:Y:S01]  /*7b80*/  IADD3 R8, P1, PT, R76, 0x12000000, RZ ;  /* 0x120000004c087810 */ /* 0x000fe20007f3e0ff */
[----:B------:R1:W-:Y:S01]  /*7b90*/  STG.E.U8 desc[UR4][R86.64+-0x800000], R15 ;  /* 0x8000000f56007986 */ /* 0x0003e2000c101104 */
[----:B------:R-:W-:-:S02]  /*7ba0*/  IMAD.MOV.U32 R72, RZ, RZ, R69 ;  /* 0x000000ffff487224 */ /* 0x000fc400078e0045 */
[----:B------:R-:W-:Y:S02]  /*7bb0*/  IMAD.MOV.U32 R110, RZ, RZ, R74 ;  /* 0x000000ffff6e7224 */ /* 0x000fe400078e004a */
[----:B------:R-:W-:Y:S01]  /*7bc0*/  IMAD.MOV.U32 R111, RZ, RZ, R73 ;  /* 0x000000ffff6f7224 */ /* 0x000fe200078e0049 */
[----:B------:R-:W-:Y:S01]  /*7bd0*/  IADD3 R98, P2, PT, R98, 0x12000000, RZ ;  /* 0x1200000062627810 */ /* 0x000fe20007f5e0ff */
[----:B0-----:R-:W4:Y:S01]  /*7be0*/  LDG.E.U8.CONSTANT R9, desc[UR4][R22.64+0x690] ;  /* 0x0006900416097981 */ /* 0x001f22000c1e9100 */
[----:B-1----:R-:W-:Y:S01]  /*7bf0*/  IMAD.MOV.U32 R87, RZ, RZ, R67 ;  /* 0x000000ffff577224 */ /* 0x002fe200078e0043 */
[----:B------:R-:W-:Y:S01]  /*7c00*/  MOV R76, R71 ;  /* 0x00000047004c7202 */ /* 0x000fe20000000f00 */
[----:B------:R-:W-:Y:S01]  /*7c10*/  IMAD.X R15, RZ, RZ, R72, P1 ;  /* 0x000000ffff0f7224 */ /* 0x000fe200008e0648 */
[----:B------:R-:W4:Y:S01]  /*7c20*/  LDG.E.U8.CONSTANT R107, desc[UR4][R22.64+0x6b8] ;  /* 0x0006b804166b7981 */ /* 0x000f22000c1e9100 */
[----:B------:R-:W-:Y:S01]  /*7c30*/  IMAD.X R7, RZ, RZ, R87, P0 ;  /* 0x000000ffff077224 */ /* 0x000fe200000e0657 */
[----:B------:R-:W-:Y:S01]  /*7c40*/  MOV R112, R8 ;  /* 0x0000000800707202 */ /* 0x000fe20000000f00 */
[----:B------:R-:W-:Y:S01]  /*7c50*/  IMAD.MOV.U32 R113, RZ, RZ, R15 ;  /* 0x000000ffff717224 */ /* 0x000fe200078e000f */
[----:B------:R0:W-:Y:S04]  /*7c60*/  STG.E.U8 desc[UR4][R110.64+-0x800000], R10 ;  /* 0x8000000a6e007986 */ /* 0x0001e8000c101104 */
[----:B------:R1:W-:Y:S04]  /*7c70*/  STG.E.U8 desc[UR4][R6.64+-0x800000], R17 ;  /* 0x8000001106007986 */ /* 0x0003e8000c101104 */
[----:B0-----:R-:W4:Y:S01]  /*7c80*/  LDG.E.U8.CONSTANT R111, desc[UR4][R22.64+0x708] ;  /* 0x00070804166f7981 */ /* 0x001f22000c1e9100 */
[----:B-1----:R-:W-:-:S02]  /*7c90*/  IMAD.X R17, RZ, RZ, R76, P2 ;  /* 0x000000ffff117224 */ /* 0x002fc400010e064c */
[----:B------:R-:W-:Y:S02]  /*7ca0*/  IMAD.MOV.U32 R73, RZ, RZ, R78 ;  /* 0x000000ffff497224 */ /* 0x000fe400078e004e */
[----:B------:R-:W-:Y:S02]  /*7cb0*/  IMAD.MOV.U32 R87, RZ, RZ, R79 ;  /* 0x000000ffff577224 */ /* 0x000fe400078e004f */
[----:B------:R-:W-:Y:S01]  /*7cc0*/  IMAD.MOV.U32 R72, RZ, RZ, R84 ;  /* 0x000000ffff487224 */ /* 0x000fe200078e0054 */
[----:B------:R-:W-:Y:S01]  /*7cd0*/  MOV R15, R94 ;  /* 0x0000005e000f7202 */ /* 0x000fe20000000f00 */
[----:B------:R-:W4:Y:S04]  /*7ce0*/  LDG.E.U8.CONSTANT R10, desc[UR4][R22.64+0x9b0] ;  /* 0x0009b004160a7981 */ /* 0x000f28000c1e9100 */
[----:B------:R0:W-:Y:S02]  /*7cf0*/  STG.E.U8 desc[UR4][R112.64+-0x800000], R18 ;  /* 0x8000001270007986 */ /* 0x0001e4000c101104 */
[----:B0-----:R-:W-:-:S02]  /*7d00*/  MOV R113, R17 ;  /* 0x0000001100717202 */ /* 0x001fc40000000f00 */
[----:B------:R-:W4:Y:S01]  /*7d10*/  LDG.E.U8.CONSTANT R17, desc[UR4][R22.64+0x730] ;  /* 0x0007300416117981 */ /* 0x000f22000c1e9100 */
[----:B------:R-:W-:Y:S02]  /*7d20*/  IADD3 R20, P0, PT, R73, 0x12000000, RZ ;  /* 0x1200000049147810 */ /* 0x000fe40007f1e0ff */
[----:B------:R-:W-:Y:S02]  /*7d30*/  MOV R73, R85 ;  /* 0x0000005500497202 */ /* 0x000fe40000000f00 */
[----:B------:R-:W-:Y:S02]  /*7d40*/  IADD3.X R87, PT, PT, RZ, R87, RZ, P0, !PT ;  /* 0x00000057ff577210 */ /* 0x000fe400007fe4ff */
[----:B------:R-:W-:Y:S01]  /*7d50*/  IADD3 R2, P0, PT, R72, 0x12000000, RZ ;  /* 0x1200000048027810 */ /* 0x000fe20007f1e0ff */
[----:B------:R-:W-:Y:S02]  /*7d60*/  IMAD.MOV.U32 R112, RZ, RZ, R98 ;  /* 0x000000ffff707224 */ /* 0x000fe400078e0062 */
[----:B------:R-:W-:-:S02]  /*7d70*/  IMAD.MOV.U32 R86, RZ, RZ, R20 ;  /* 0x000000ffff567224 */ /* 0x000fc400078e0014 */
[----:B------:R-:W-:Y:S01]  /*7d80*/  IMAD.X R73, RZ, RZ, R73, P0 ;  /* 0x000000ffff497224 */ /* 0x000fe200000e0649 */
[----:B------:R0:W-:Y:S01]  /*7d90*/  STG.E.U8 desc[UR4][R112.64+-0x800000], R11 ;  /* 0x8000000b70007986 */ /* 0x0001e2000c101104 */
[----:B------:R-:W-:-:S03]  /*7da0*/  IMAD.MOV.U32 R116, RZ, RZ, R2 ;  /* 0x000000ffff747224 */ /* 0x000fc600078e0002 */
[----:B------:R-:W-:Y:S02]  /*7db0*/  MOV R117, R73 ;  /* 0x0000004900757202 */ /* 0x000fe40000000f00 */
[----:B------:R-:W4:Y:S04]  /*7dc0*/  LDG.E.U8.CONSTANT R73, desc[UR4][R22.64+0x7a8] ;  /* 0x0007a80416497981 */ /* 0x000f28000c1e9100 */
[----:B------:R1:W-:Y:S04]  /*7dd0*/  STG.E.U8 desc[UR4][R86.64+-0x800000], R12 ;  /* 0x8000000c56007986 */ /* 0x0003e8000c101104 */
[----:B0-----:R-:W4:Y:S04]  /*7de0*/  LDG.E.U8.CONSTANT R11, desc[UR4][R22.64+0x780] ;  /* 0x00078004160b7981 */ /* 0x001f28000c1e9100 */
[----:B-1----:R-:W4:Y:S04]  /*7df0*/  LDG.E.U8.CONSTANT R87, desc[UR4][R22.64+0x758] ;  /* 0x0007580416577981 */ /* 0x002f28000c1e9100 */
[----:B------:R0:W-:Y:S01]  /*7e00*/  STG.E.U8 desc[UR4][R116.64+-0x800000], R13 ;  /* 0x8000000d74007986 */ /* 0x0001e2000c101104 */
[----:B------:R-:W-:-:S02]  /*7e10*/  IMAD.MOV.U32 R76, RZ, RZ, R88 ;  /* 0x000000ffff4c7224 */ /* 0x000fc400078e0058 */
[----:B------:R-:W-:Y:S01]  /*7e20*/  IMAD.MOV.U32 R7, RZ, RZ, R92 ;  /* 0x000000ffff077224 */ /* 0x000fe200078e005c */
[----:B------:R-:W-:Y:S01]  /*7e30*/  MOV R8, R93 ;  /* 0x0000005d00087202 */ /* 0x000fe20000000f00 */
[----:B------:R-:W-:Y:S01]  /*7e40*/  IMAD.MOV.U32 R72, RZ, RZ, R89 ;  /* 0x000000ffff487224 */ /* 0x000fe200078e0059 */
[----:B------:R-:W-:Y:S01]  /*7e50*/  IADD3 R18, P0, PT, R15, 0x12000000, RZ ;  /* 0x120000000f127810 */ /* 0x000fe20007f1e0ff */
[----:B------:R-:W-:Y:S01]  /*7e60*/  IMAD.MOV.U32 R6, RZ, RZ, R96 ;  /* 0x000000ffff067224 */ /* 0x000fe200078e0060 */
[----:B------:R-:W-:Y:S01]  /*7e70*/  MOV R2, R90 ;  /* 0x0000005a00027202 */ /* 0x000fe20000000f00 */
[----:B------:R-:W4:Y:S04]  /*7e80*/  LDG.E.U8.CONSTANT R86, desc[UR4][R22.64+0xa708] ;  /* 0x00a7080416567981 */ /* 0x000f28000c1e9100 */
[----:B0-----:R-:W4:Y:S01]  /*7e90*/  LDG.E.U8.CONSTANT R13, desc[UR4][R22.64+0x7d0] ;  /* 0x0007d004160d7981 */ /* 0x001f22000c1e9100 */
[----:B------:R-:W-:-:S02]  /*7ea0*/  IADD3 R76, P1, PT, R76, 0x12000000, RZ ;  /* 0x120000004c4c7810 */ /* 0x000fc40007f3e0ff */
[----:B------:R-:W-:Y:S01]  /*7eb0*/  IADD3 R0, P2, PT, R7, 0x12000000, RZ ;  /* 0x1200000007007810 */ /* 0x000fe20007f5e0ff */
[----:B------:R-:W-:Y:S01]  /*7ec0*/  IMAD.MOV.U32 R7, RZ, RZ, R95 ;  /* 0x000000ffff077224 */ /* 0x000fe200078e005f */
[----:B------:R-:W-:Y:S01]  /*7ed0*/  IADD3.X R113, PT, PT, RZ, R72, RZ, P1, !PT ;  /* 0x00000048ff717210 */ /* 0x000fe20000ffe4ff */
[----:B------:R-:W-:Y:S01]  /*7ee0*/  IMAD.MOV.U32 R112, RZ, RZ, R76 ;  /* 0x000000ffff707224 */ /* 0x000fe200078e004c */
[----:B------:R-:W4:Y:S01]  /*7ef0*/  LDG.E.U8.CONSTANT R117, desc[UR4][R22.64+0x8c0] ;  /* 0x0008c00416757981 */ /* 0x000f22000c1e9100 */
[----:B------:R-:W-:Y:S02]  /*7f00*/  IMAD.X R115, RZ, RZ, R8, P2 ;  /* 0x000000ffff737224 */ /* 0x000fe400010e0608 */
[----:B------:R-:W-:Y:S01]  /*7f10*/  IMAD.MOV.U32 R114, RZ, RZ, R0 ;  /* 0x000000ffff727224 */ /* 0x000fe200078e0000 */
[----:B------:R-:W-:Y:S01]  /*7f20*/  IADD3 R6, P3, PT, R6, 0x12000000, RZ ;  /* 0x1200000006067810 */ /* 0x000fe20007f7e0ff */
[----:B------:R-:W-:Y:S01]  /*7f30*/  IMAD.X R7, RZ, RZ, R7, P0 ;  /* 0x000000ffff077224 */ /* 0x000fe200000e0607 */
[----:B------:R-:W-:Y:S01]  /*7f40*/  MOV R15, R97 ;  /* 0x00000061000f7202 */ /* 0x000fe20000000f00 */
[----:B--2---:R0:W-:Y:S04]  /*7f50*/  STG.E.U8 desc[UR4][R112.64+-0x800000], R14 ;  /* 0x8000000e70007986 */ /* 0x0041e8000c101104 */
[----:B------:R-:W2:Y:S01]  /*7f60*/  LDG.E.U8.CONSTANT R8, desc[UR4][R22.64+0x9d8] ;  /* 0x0009d80416087981 */ /* 0x000ea2000c1e9100 */
[----:B------:R-:W-:-:S03]  /*7f70*/  IMAD.X R15, RZ, RZ, R15, P3 ;  /* 0x000000ffff0f7224 */ /* 0x000fc600018e060f */
[----:B---3--:R1:W-:Y:S04]  /*7f80*/  STG.E.U8 desc[UR4][R114.64+-0x800000], R5 ;  /* 0x8000000572007986 */ /* 0x0083e8000c101104 */
[----:B0-----:R-:W3:Y:S04]  /*7f90*/  LDG.E.U8.CONSTANT R113, desc[UR4][R22.64+0x7f8] ;  /* 0x0007f80416717981 */ /* 0x001ee8000c1e9100 */
[----:B------:R-:W2:Y:S01]  /*7fa0*/  LDG.E.U8.CONSTANT R0, desc[UR4][R22.64+0xa690] ;  /* 0x00a6900416007981 */ /* 0x000ea2000c1e9100 */
[----:B-1----:R-:W-:Y:S01]  /*7fb0*/  MOV R114, R18 ;  /* 0x0000001200727202 */ /* 0x002fe20000000f00 */
[----:B------:R-:W-:-:S02]  /*7fc0*/  IMAD.MOV.U32 R115, RZ, RZ, R7 ;  /* 0x000000ffff737224 */ /* 0x000fc400078e0007 */
[----:B------:R-:W2:Y:S01]  /*7fd0*/  LDG.E.U8.CONSTANT R18, desc[UR4][R22.64+0x988] ;  /* 0x0009880416127981 */ /* 0x000ea2000c1e9100 */
[----:B------:R-:W-:-:S03]  /*7fe0*/  IMAD.MOV.U32 R7, RZ, RZ, R15 ;  /* 0x000000ffff077224 */ /* 0x000fc600078e000f */
[----:B------:R-:W2:Y:S04]  /*7ff0*/  LDG.E.U8.CONSTANT R15, desc[UR4][R22.64+0x910] ;  /* 0x00091004160f7981 */ /* 0x000ea8000c1e9100 */
[----:B------:R-:W2:Y:S04]  /*8000*/  LDG.E.U8.CONSTANT R5, desc[UR4][R22.64+0xa5c8] ;  /* 0x00a5c80416057981 */ /* 0x000ea8000c1e9100 */
[----:B-----5:R0:W-:Y:S04]  /*8010*/  STG.E.U8 desc[UR4][R114.64+-0x800000], R3 ;  /* 0x8000000372007986 */ /* 0x0201e8000c101104 */
[----:B------:R-:W5:Y:S04]  /*8020*/  LDG.E.U8.CONSTANT R14, desc[UR4][R22.64+0xa730] ;  /* 0x00a73004160e7981 */ /* 0x000f68000c1e9100 */
[----:B------:R1:W-:Y:S01]  /*8030*/  STG.E.U8 desc[UR4][R6.64+-0x800000], R4 ;  /* 0x8000000406007986 */ /* 0x0003e2000c101104 */
[----:B0-----:R-:W-:-:S03]  /*8040*/  IMAD.MOV.U32 R3, RZ, RZ, R91 ;  /* 0x000000ffff037224 */ /* 0x001fc600078e005b */
[----:B------:R-:W2:Y:S04]  /*8050*/  LDG.E.U8.CONSTANT R115, desc[UR4][R22.64+0x8e8] ;  /* 0x0008e80416737981 */ /* 0x000ea8000c1e9100 */
[----:B------:R0:W-:Y:S04]  /*8060*/  STG.E.U8 desc[UR4][R2.64+0x140000], R19 ;  /* 0x1400001302007986 */ /* 0x0001e8000c101104 */
[----:B-1----:R-:W5:Y:S04]  /*8070*/  LDG.E.U8.CONSTANT R7, desc[UR4][R22.64+0xa550] ;  /* 0x00a5500416077981 */ /* 0x002f68000c1e9100 */
[----:B------:R-:W5:Y:S01]  /*8080*/  LDG.E.U8.CONSTANT R6, desc[UR4][R22.64+0xa578] ;  /* 0x00a5780416067981 */ /* 0x000f62000c1e9100 */
[----:B0-----:R-:W-:Y:S01]  /*8090*/  IMAD.MOV.U32 R2, RZ, RZ, R82 ;  /* 0x000000ffff027224 */ /* 0x001fe200078e0052 */
[----:B------:R-:W-:-:S02]  /*80a0*/  MOV R3, R83 ;  /* 0x0000005300037202 */ /* 0x000fc40000000f00 */
[----:B------:R-:W5:Y:S04]  /*80b0*/  LDG.E.U8.CONSTANT R19, desc[UR4][R22.64+0x938] ;  /* 0x0009380416137981 */ /* 0x000f68000c1e9100 */
[----:B----4-:R-:W-:Y:S04]  /*80c0*/  STG.E.U8 desc[UR4][R2.64+0x140000], R16 ;  /* 0x1400001002007986 */ /* 0x010fe8000c101104 */
[----:B------:R0:W-:Y:S04]  /*80d0*/  STG.E.U8 desc[UR4][R24.64+0x140000], R21 ;  /* 0x1400001518007986 */ /* 0x0001e8000c101104 */
[----:B------:R1:W-:Y:S04]  /*80e0*/  STG.E.U8 desc[UR4][R26.64+0x140000], R77 ;  /* 0x1400004d1a007986 */ /* 0x0003e8000c101104 */
[----:B------:R-:W4:Y:S04]  /*80f0*/  LDG.E.U8.CONSTANT R4, desc[UR4][R22.64+0xa5f0] ;  /* 0x00a5f00416047981 */ /* 0x000f28000c1e9100 */
[----:B0-----:R-:W4:Y:S04]  /*8100*/  LDG.E.U8.CONSTANT R21, desc[UR4][R22.64+0xa500] ;  /* 0x00a5000416157981 */ /* 0x001f28000c1e9100 */
[----:B-1----:R-:W4:Y:S04]  /*8110*/  LDG.E.U8.CONSTANT R77, desc[UR4][R22.64+0x960] ;  /* 0x00096004164d7981 */ /* 0x002f28000c1e9100 */
[----:B------:R-:W4:Y:S04]  /*8120*/  LDG.E.U8.CONSTANT R3, desc[UR4][R22.64+0xa618] ;  /* 0x00a6180416037981 */ /* 0x000f28000c1e9100 */
[----:B------:R-:W4:Y:S04]  /*8130*/  LDG.E.U8.CONSTANT R2, desc[UR4][R22.64+0xa640] ;  /* 0x00a6400416027981 */ /* 0x000f28000c1e9100 */
[----:B------:R-:W4:Y:S04]  /*8140*/  LDG.E.U8.CONSTANT R16, desc[UR4][R22.64+0xa6e0] ;  /* 0x00a6e00416107981 */ /* 0x000f28000c1e9100 */
[----:B------:R-:W4:Y:S04]  /*8150*/  LDG.E.U8.CONSTANT R12, desc[UR4][R22.64+0xa780] ;  /* 0x00a78004160c7981 */ /* 0x000f28000c1e9100 */
[----:B------:R-:W-:Y:S04]  /*8160*/  STG.E.U8 desc[UR4][R28.64+0x140000], R81 ;  /* 0x140000511c007986 */ /* 0x000fe8000c101104 */
[----:B------:R0:W-:Y:S04]  /*8170*/  STG.E.U8 desc[UR4][R30.64+0x140000], R75 ;  /* 0x1400004b1e007986 */ /* 0x0001e8000c101104 */
[----:B0-----:R-:W4:Y:S04]  /*8180*/  LDG.E.U8.CONSTANT R75, desc[UR4][R22.64+0xa528] ;  /* 0x00a52804164b7981 */ /* 0x001f28000c1e9100 */
[----:B------:R-:W-:Y:S04]  /*8190*/  STG.E.U8 desc[UR4][R32.64+0x140000], R105 ;  /* 0x1400006920007986 */ /* 0x000fe8000c101104 */
[----:B------:R0:W-:Y:S04]  /*81a0*/  STG.E.U8 desc[UR4][R34.64+0x140000], R103 ;  /* 0x1400006722007986 */ /* 0x0001e8000c101104 */
[----:B------:R1:W-:Y:S01]  /*81b0*/  STG.E.U8 desc[UR4][R36.64+0x140000], R101 ;  /* 0x1400006524007986 */ /* 0x0003e2000c101104 */
[----:B------:R-:W-:-:S02]  /*81c0*/  IMAD.MOV.U32 R76, RZ, RZ, R82 ;  /* 0x000000ffff4c7224 */ /* 0x000fc400078e0052 */
[----:B------:R-:W-:Y:S01]  /*81d0*/  IMAD.MOV.U32 R98, RZ, RZ, R90 ;  /* 0x000000ffff627224 */ /* 0x000fe200078e005a */
[----:B------:R-:W-:Y:S01]  /*81e0*/  MOV R72, R25 ;  /* 0x0000001900487202 */ /* 0x000fe20000000f00 */
[----:B0-----:R-:W4:Y:S04]  /*81f0*/  LDG.E.U8.CONSTANT R103, desc[UR4][R22.64+0x465a0] ;  /* 0x0465a00416677981 */ /* 0x001f28000c1e9100 */
[----:B-1----:R-:W4:Y:S04]  /*8200*/  LDG.E.U8.CONSTANT R101, desc[UR4][R22.64+0xa5a0] ;  /* 0x00a5a00416657981 */ /* 0x002f28000c1e9100 */
[----:B------:R0:W-:Y:S04]  /*8210*/  STG.E.U8 desc[UR4][R38.64+0x140000], R99 ;  /* 0x1400006326007986 */ /* 0x0001e8000c101104 */
[----:B0-----:R-:W4:Y:S04]  /*8220*/  LDG.E.U8.CONSTANT R99, desc[UR4][R22.64+0xa668] ;  /* 0x00a6680416637981 */ /* 0x001f28000c1e9100 */
[----:B------:R0:W-:Y:S04]  /*8230*/  STG.E.U8 desc[UR4][R40.64+0x140000], R9 ;  /* 0x1400000928007986 */ /* 0x0001e8000c101104 */
[----:B------:R-:W-:Y:S04]  /*8240*/  STG.E.U8 desc[UR4][R42.64+0x140000], R107 ;  /* 0x1400006b2a007986 */ /* 0x000fe8000c101104 */
[----:B------:R-:W-:Y:S01]  /*8250*/  STG.E.U8 desc[UR4][R44.64+0x140000], R109 ;  /* 0x1400006d2c007986 */ /* 0x000fe2000c101104 */
[----:B------:R-:W-:-:S02]  /*8260*/  IADD3 R76, P1, PT, R76, 0x3000000, RZ ;  /* 0x030000004c4c7810 */ /* 0x000fc40007f3e0ff */
[----:B------:R-:W-:Y:S01]  /*8270*/  IADD3 R80, P0, PT, R98, 0x3000000, RZ ;  /* 0x0300000062507810 */ /* 0x000fe20007f1e0ff */
[----:B0-----:R-:W4:Y:S04]  /*8280*/  LDG.E.U8.CONSTANT R9, desc[UR4][R22.64+0xa848] ;  /* 0x00a8480416097981 */ /* 0x001f28000c1e9100 */
[----:B------:R-:W-:Y:S04]  /*8290*/  STG.E.U8 desc[UR4][R46.64+0x140000], R111 ;  /* 0x1400006f2e007986 */ /* 0x000fe8000c101104 */
[----:B------:R0:W-:Y:S04]  /*82a0*/  STG.E.U8 desc[UR4][R48.64+0x140000], R17 ;  /* 0x1400001130007986 */ /* 0x0001e8000c101104 */
[----:B0-----:R-:W4:Y:S04]  /*82b0*/  LDG.E.U8.CONSTANT R17, desc[UR4][R22.64+0xa6b8] ;  /* 0x00a6b80416117981 */ /* 0x001f28000c1e9100 */
[----:B------:R-:W-:Y:S04]  /*82c0*/  STG.E.U8 desc[UR4][R50.64+0x140000], R87 ;  /* 0x1400005732007986 */ /* 0x000fe8000c101104 */
[----:B------:R0:W-:Y:S04]  /*82d0*/  STG.E.U8 desc[UR4][R52.64+0x140000], R11 ;  /* 0x1400000b34007986 */ /* 0x0001e8000c101104 */
[----:B------:R-:W-:Y:S04]  /*82e0*/  STG.E.U8 desc[UR4][R54.64+0x140000], R73 ;  /* 0x1400004936007986 */ /* 0x000fe8000c101104 */
[----:B0-----:R-:W4:Y:S04]  /*82f0*/  LDG.E.U8.CONSTANT R11, desc[UR4][R22.64+0xa7a8] ;  /* 0x00a7a804160b7981 */ /* 0x001f28000c1e9100 */
[----:B------:R0:W-:Y:S04]  /*8300*/  STG.E.U8 desc[UR4][R56.64+0x140000], R13 ;  /* 0x1400000d38007986 */ /* 0x0001e8000c101104 */
[----:B0-----:R-:W4:Y:S04]  /*8310*/  LDG.E.U8.CONSTANT R13, desc[UR4][R22.64+0xa758] ;  /* 0x00a75804160d7981 */ /* 0x001f28000c1e9100 */
[----:B---3--:R-:W-:Y:S04]  /*8320*/  STG.E.U8 desc[UR4][R58.64+0x140000], R113 ;  /* 0x140000713a007986 */ /* 0x008fe8000c101104 */
[----:B------:R-:W-:Y:S04]  /*8330*/  STG.E.U8 desc[UR4][R60.64+0x140000], R125 ;  /* 0x1400007d3c007986 */ /* 0x000fe8000c101104 */
[----:B------:R-:W-:Y:S04]  /*8340*/  STG.E.U8 desc[UR4][R62.64+0x140000], R123 ;  /* 0x1400007b3e007986 */ /* 0x000fe8000c101104 */
[----:B------:R-:W-:Y:S04]  /*8350*/  STG.E.U8 desc[UR4][R64.64+0x140000], R121 ;  /* 0x1400007940007986 */ /* 0x000fe8000c101104 */
[----:B------:R-:W-:Y:S04]  /*8360*/  STG.E.U8 desc[UR4][R66.64+0x140000], R119 ;  /* 0x1400007742007986 */ /* 0x000fe8000c101104 */
[----:B------:R-:W-:Y:S04]  /*8370*/  STG.E.U8 desc[UR4][R68.64+0x140000], R117 ;  /* 0x1400007544007986 */ /* 0x000fe8000c101104 */
[----:B--2---:R-:W-:Y:S04]  /*8380*/  STG.E.U8 desc[UR4][R70.64+0x140000], R115 ;  /* 0x1400007346007986 */ /* 0x004fe8000c101104 */
[----:B------:R0:W-:Y:S04]  /*8390*/  STG.E.U8 desc[UR4][R78.64+0x140000], R15 ;  /* 0x1400000f4e007986 */ /* 0x0001e8000c101104 */
[----:B0-----:R-:W2:Y:S04]  /*83a0*/  LDG.E.U8.CONSTANT R15, desc[UR4][R22.64+0xa7f8] ;  /* 0x00a7f804160f7981 */ /* 0x001ea8000c1e9100 */
[----:B-----5:R-:W-:Y:S04]  /*83b0*/  STG.E.U8 desc[UR4][R84.64+0x140000], R19 ;  /* 0x1400001354007986 */ /* 0x020fe8000c101104 */
[----:B----4-:R0:W-:Y:S04]  /*83c0*/  STG.E.U8 desc[UR4][R88.64+0x140000], R77 ;  /* 0x1400004d58007986 */ /* 0x0101e8000c101104 */
[----:B0-----:R-:W3:Y:S04]  /*83d0*/  LDG.E.U8.CONSTANT R77, desc[UR4][R22.64+0xa7d0] ;  /* 0x00a7d004164d7981 */ /* 0x001ee8000c1e9100 */
[----:B------:R-:W-:Y:S04]  /*83e0*/  STG.E.U8 desc[UR4][R92.64+0x140000], R18 ;  /* 0x140000125c007986 */ /* 0x000fe8000c101104 */
[----:B------:R0:W-:Y:S01]  /*83f0*/  STG.E.U8 desc[UR4][R94.64+0x140000], R10 ;  /* 0x1400000a5e007986 */ /* 0x0001e2000c101104 */
[----:B------:R-:W-:-:S03]  /*8400*/  IMAD.MOV.U32 R73, RZ, RZ, R83 ;  /* 0x000000ffff497224 */ /* 0x000fc600078e0053 */
[----:B0-----:R-:W4:Y:S01]  /*8410*/  LDG.E.U8.CONSTANT R10, desc[UR4][R22.64+0xa820] ;  /* 0x00a82004160a7981 */ /* 0x001f22000c1e9100 */
[----:B------:R-:W-:Y:S01]  /*8420*/  IMAD.MOV.U32 R87, RZ, RZ, R91 ;  /* 0x000000ffff577224 */ /* 0x000fe200078e005b */
[----:B------:R-:W-:Y:S01]  /*8430*/  IADD3.X R19, PT, PT, RZ, R73, RZ, P1, !PT ;  /* 0x00000049ff137210 */ /* 0x000fe20000ffe4ff */
[----:B------:R-:W-:-:S03]  /*8440*/  IMAD.MOV.U32 R73, RZ, RZ, R24 ;  /* 0x000000ffff497224 */ /* 0x000fc600078e0018 */
[----:B------:R-:W-:Y:S02]  /*8450*/  IADD3.X R81, PT, PT, RZ, R87, RZ, P0, !PT ;  /* 0x00000057ff517210 */ /* 0x000fe400007fe4ff */
[----:B------:R-:W-:Y:S01]  /*8460*/  IADD3 R20, P2, PT, R73, 0x3000000, RZ ;  /* 0x0300000049147810 */ /* 0x000fe20007f5e0ff */
[----:B------:R0:W-:Y:S01]  /*8470*/  STG.E.U8 desc[UR4][R96.64+0x140000], R8 ;  /* 0x1400000860007986 */ /* 0x0001e2000c101104 */
[----:B------:R-:W-:-:S03]  /*8480*/  IMAD.MOV.U32 R18, RZ, RZ, R76 ;  /* 0x000000ffff127224 */ /* 0x000fc600078e004c */
[----:B------:R1:W-:Y:S04]  /*8490*/  STG.E.U8 desc[UR4][R80.64+-0x6c0000], R21 ;  /* 0x9400001550007986 */ /* 0x0003e8000c101104 */
[----:B------:R5:W-:Y:S04]  /*84a0*/  STG.E.U8 desc[UR4][R18.64+-0x6c0000], R75 ;  /* 0x9400004b12007986 */ /* 0x000be8000c101104 */
[----:B0-----:R-:W4:Y:S01]  /*84b0*/  LDG.E.U8.CONSTANT R8, desc[UR4][R22.64+0xa870] ;  /* 0x00a8700416087981 */ /* 0x001f22000c1e9100 */
[----:B-1----:R-:W-:Y:S02]  /*84c0*/  IMAD.X R21, RZ, RZ, R72, P2 ;  /* 0x000000ffff157224 */ /* 0x002fe400010e0648 */
[----:B------:R-:W-:Y:S01]  /*84d0*/  IMAD.MOV.U32 R72, RZ, RZ, R26 ;  /* 0x000000ffff487224 */ /* 0x000fe200078e001a */
[----:B-----5:R-:W-:-:S04]  /*84e0*/  MOV R18, R27 ;  /* 0x0000001b00127202 */ /* 0x020fc80000000f00 */
[----:B------:R-:W-:Y:S01]  /*84f0*/  IADD3 R74, P0, PT, R72, 0x3000000, RZ ;  /* 0x03000000484a7810 */ /* 0x000fe20007f1e0ff */
[----:B------:R0:W-:Y:S04]  /*8500*/  STG.E.U8 desc[UR4][R20.64+-0x6c0000], R7 ;  /* 0x9400000714007986 */ /* 0x0001e8000c101104 */
[----:B------:R-:W-:Y:S02]  /*8510*/  IMAD.X R75, RZ, RZ, R18, P0 ;  /* 0x000000ffff4b7224 */ /* 0x000fe400000e0612 */
[----:B------:R-:W-:Y:S01]  /*8520*/  IMAD.MOV.U32 R18, RZ, RZ, R28 ;  /* 0x000000ffff127224 */ /* 0x000fe200078e001c */
[----:B------:R-:W-:Y:S01]  /*8530*/  MOV R72, R29 ;  /* 0x0000001d00487202 */ /* 0x000fe20000000f00 */
[----:B0-----:R-:W5:Y:S03]  /*8540*/  LDG.E.U8.CONSTANT R7, desc[UR4][R22.64+0xa898] ;  /* 0x00a8980416077981 */ /* 0x001f66000c1e9100 */
[----:B------:R-:W-:Y:S01]  /*8550*/  IADD3 R76, P0, PT, R18, 0x3000000, RZ ;  /* 0x03000000124c7810 */ /* 0x000fe20007f1e0ff */
[----:B------:R-:W-:Y:S01]  /*8560*/  IMAD.MOV.U32 R19, RZ, RZ, R30 ;  /* 0x000000ffff137224 */ /* 0x000fe200078e001e */
[----:B------:R0:W-:Y:S01]  /*8570*/  STG.E.U8 desc[UR4][R74.64+-0x6c0000], R6 ;  /* 0x940000064a007986 */ /* 0x0001e2000c101104 */
[----:B------:R-:W-:-:S02]  /*8580*/  IMAD.MOV.U32 R18, RZ, RZ, R31 ;  /* 0x000000ffff127224 */ /* 0x000fc400078e001f */
[----:B------:R-:W-:Y:S02]  /*8590*/  IMAD.X R21, RZ, RZ, R72, P0 ;  /* 0x000000ffff157224 */ /* 0x000fe400000e0648 */
[----:B------:R-:W-:-:S03]  /*85a0*/  IMAD.MOV.U32 R80, RZ, RZ, R76 ;  /* 0x000000ffff507224 */ /* 0x000fc600078e004c */
[----:B------:R-:W-:Y:S02]  /*85b0*/  MOV R81, R21 ;  /* 0x0000001500517202 */ /* 0x000fe40000000f00 */
[----:B0-----:R-:W-:Y:S01]  /*85c0*/  IADD3 R74, P1, PT, R19, 0x3000000, RZ ;  /* 0x03000000134a7810 */ /* 0x001fe20007f3e0ff */
[----:B------:R-:W-:Y:S01]  /*85d0*/  IMAD.MOV.U32 R20, RZ, RZ, R32 ;  /* 0x000000ffff147224 */ /* 0x000fe200078e0020 */
[----:B------:R-:W5:Y:S02]  /*85e0*/  LDG.E.U8.CONSTANT R6, desc[UR4][R22.64+0xa8c0] ;  /* 0x00a8c00416067981 */ /* 0x000f64000c1e9100 */
[----:B------:R-:W-:Y:S01]  /*85f0*/  IADD3.X R75, PT, PT, RZ, R18, RZ, P1, !PT ;  /* 0x00000012ff4b7210 */ /* 0x000fe20000ffe4ff */
[----:B------:R-:W-:Y:S01]  /*8600*/  IMAD.MOV.U32 R19, RZ, RZ, R33 ;  /* 0x000000ffff137224 */ /* 0x000fe200078e0021 */
[----:B------:R-:W-:Y:S01]  /*8610*/  STG.E.U8 desc[UR4][R80.64+-0x6c0000], R101 ;  /* 0x9400006550007986 */ /* 0x000fe2000c101104 */
[----:B------:R-:W-:Y:S01]  /*8620*/  IADD3 R20, P0, PT, R20, 0x3000000, RZ ;  /* 0x0300000014147810 */ /* 0x000fe20007f1e0ff */
[----:B------:R-:W-:-:S02]  /*8630*/  IMAD.MOV.U32 R72, RZ, RZ, R34 ;  /* 0x000000ffff487224 */ /* 0x000fc400078e0022 */
[----:B------:R0:W-:Y:S01]  /*8640*/  STG.E.U8 desc[UR4][R74.64+-0x6c0000], R5 ;  /* 0x940000054a007986 */ /* 0x0001e2000c101104 */
[----:B------:R-:W-:Y:S01]  /*8650*/  IADD3.X R21, PT, PT, RZ, R19, RZ, P0, !PT ;  /* 0x00000013ff157210 */ /* 0x000fe200007fe4ff */
[----:B------:R-:W-:Y:S01]  /*8660*/  IMAD.MOV.U32 R18, RZ, RZ, R35 ;  /* 0x000000ffff127224 */ /* 0x000fe200078e0023 */
[----:B------:R-:W-:Y:S01]  /*8670*/  IADD3 R72, P1, PT, R72, 0x3000000, RZ ;  /* 0x0300000048487810 */ /* 0x000fe20007f3e0ff */
[----:B0-----:R-:W5:Y:S03]  /*8680*/  LDG.E.U8.CONSTANT R5, desc[UR4][R22.64+0xa8e8] ;  /* 0x00a8e80416057981 */ /* 0x001f66000c1e9100 */
[----:B------:R-:W-:Y:S01]  /*8690*/  IADD3.X R73, PT, PT, RZ, R18, RZ, P1, !PT ;  /* 0x00000012ff497210 */ /* 0x000fe20000ffe4ff */
[----:B------:R0:W-:Y:S04]  /*86a0*/  STG.E.U8 desc[UR4][R20.64+-0x6c0000], R4 ;  /* 0x9400000414007986 */ /* 0x0001e8000c101104 */
[----:B------:R1:W-:Y:S01]  /*86b0*/  STG.E.U8 desc[UR4][R72.64+-0x6c0000], R3 ;  /* 0x9400000348007986 */ /* 0x0003e2000c101104 */
[----:B------:R-:W-:-:S03]  /*86c0*/  IMAD.MOV.U32 R19, RZ, RZ, R36 ;  /* 0x000000ffff137224 */ /* 0x000fc600078e0024 */
[----:B------:R-:W5:Y:S04]  /*86d0*/  LDG.E.U8.CONSTANT R18, desc[UR4][R22.64+0x14528] ;  /* 0x0145280416127981 */ /* 0x000f68000c1e9100 */
[----:B0-----:R-:W5:Y:S04]  /*86e0*/  LDG.E.U8.CONSTANT R4, desc[UR4][R22.64+0xa910] ;  /* 0x00a9100416047981 */ /* 0x001f68000c1e9100 */
[----:B-1----:R-:W5:Y:S01]  /*86f0*/  LDG.E.U8.CONSTANT R3, desc[UR4][R22.64+0xa938] ;  /* 0x00a9380416037981 */ /* 0x002f62000c1e9100 */
[----:B------:R-:W-:Y:S01]  /*8700*/  IMAD.MOV.U32 R73, RZ, RZ, R37 ;  /* 0x000000ffff497224 */ /* 0x000fe200078e0025 */
[----:B------:R-:W-:Y:S01]  /*8710*/  IADD3 R80, P0, PT, R19, 0x3000000, RZ ;  /* 0x0300000013507810 */ /* 0x000fe20007f1e0ff */
[----:B------:R-:W-:Y:S01]  /*8720*/  IMAD.MOV.U32 R21, RZ, RZ, R38 ;  /* 0x000000ffff157224 */ /* 0x000fe200078e0026 */
[----:B------:R-:W-:Y:S01]  /*8730*/  MOV R20, R40 ;  /* 0x0000002800147202 */ /* 0x000fe20000000f00 */
[----:B------:R-:W-:Y:S01]  /*8740*/  IMAD.MOV.U32 R72, RZ, RZ, R39 ;  /* 0x000000ffff487224 */ /* 0x000fe200078e0027 */
[----:B------:R-:W-:Y:S01]  /*8750*/  IADD3.X R81, PT, PT, RZ, R73, RZ, P0, !PT ;  /* 0x00000049ff517210 */ /* 0x000fe200007fe4ff */
[----:B------:R-:W5:Y:S01]  /*8760*/  LDG.E.U8.CONSTANT R19, desc[UR4][R22.64+0xa988] ;  /* 0x00a9880416137981 */ /* 0x000f62000c1e9100 */
[----:B------:R-:W-:-:S03]  /*8770*/  IADD3 R76, P1, PT, R21, 0x3000000, RZ ;  /* 0x03000000154c7810 */ /* 0x000fc60007f3e0ff */
[----:B------:R0:W-:Y:S01]  /*8780*/  STG.E.U8 desc[UR4][R80.64+-0x6c0000], R2 ;  /* 0x9400000250007986 */ /* 0x0001e2000c101104 */
[----:B------:R-:W-:Y:S01]  /*8790*/  IADD3.X R75, PT, PT, RZ, R72, RZ, P1, !PT ;  /* 0x00000048ff4b7210 */ /* 0x000fe20000ffe4ff */
[----:B------:R-:W-:Y:S01]  /*87a0*/  IMAD.MOV.U32 R21, RZ, RZ, R41 ;  /* 0x000000ffff157224 */ /* 0x000fe200078e0029 */
[----:B------:R-:W-:Y:S01]  /*87b0*/  IADD3 R74, P0, PT, R20, 0x3000000, RZ ;  /* 0x03000000144a7810 */ /* 0x000fe20007f1e0ff */
[----:B0-----:R-:W5:Y:S01]  /*87c0*/  LDG.E.U8.CONSTANT R2, desc[UR4][R22.64+0xa960] ;  /* 0x00a9600416027981 */ /* 0x001f62000c1e9100 */
[----:B------:R-:W-:Y:S02]  /*87d0*/  IMAD.MOV.U32 R80, RZ, RZ, R76 ;  /* 0x000000ffff507224 */ /* 0x000fe400078e004c */
[----:B------:R-:W-:Y:S02]  /*87e0*/  IMAD.MOV.U32 R81, RZ, RZ, R75 ;  /* 0x000000ffff517224 */ /* 0x000fe400078e004b */
[----:B------:R-:W-:Y:S01]  /*87f0*/  IMAD.X R21, RZ, RZ, R21, P0 ;  /* 0x000000ffff157224 */ /* 0x000fe200000e0615 */
[----:B------:R-:W-:-:S02]  /*8800*/  MOV R98, R74 ;  /* 0x0000004a00627202 */ /* 0x000fc40000000f00 */
[----:B------:R0:W-:Y:S02]  /*8810*/  STG.E.U8 desc[UR4][R80.64+-0x6c0000], R99 ;  /* 0x9400006350007986 */ /* 0x0001e4000c101104 */
[----:B0-----:R-:W-:-:S05]  /*8820*/  IMAD.MOV.U32 R99, RZ, RZ, R21 ;  /* 0x000000ffff637224 */ /* 0x001fca00078e0015 */
[----:B------:R0:W-:Y:S04]  /*8830*/  STG.E.U8 desc[UR4][R98.64+-0x6c0000], R0 ;  /* 0x9400000062007986 */ /* 0x0001e8000c101104 */
[----:B0-----:R-:W5:Y:S01]  /*8840*/  LDG.E.U8.CONSTANT R0, desc[UR4][R22.64+0xa9b0] ;  /* 0x00a9b00416007981 */ /* 0x001f62000c1e9100 */
[----:B------:R-:W-:Y:S01]  /*8850*/  IMAD.MOV.U32 R73, RZ, RZ, R42 ;  /* 0x000000ffff497224 */ /* 0x000fe200078e002a */
[----:B------:R-:W-:-:S04]  /*8860*/  MOV R20, R43 ;  /* 0x0000002b00147202 */ /* 0x000fc80000000f00 */
[----:B------:R-:W-:-:S05]  /*8870*/  IADD3 R72, P1, PT, R73, 0x3000000, RZ ;  /* 0x0300000049487810 */ /* 0x000fca0007f3e0ff */
[----:B------:R-:W-:-:S05]  /*8880*/  IMAD.X R73, RZ, RZ, R20, P1 ;  /* 0x000000ffff497224 */ /* 0x000fca00008e0614 */
[----:B------:R0:W-:Y:S04]  /*8890*/  STG.E.U8 desc[UR4][R72.64+-0x6c0000], R17 ;  /* 0x9400001148007986 */ /* 0x0001e8000c101104 */
[----:B0-----:R-:W5:Y:S01]  /*88a0*/  LDG.E.U8.CONSTANT R17, desc[UR4][R22.64+0xa9d8] ;  /* 0x00a9d80416117981 */ /* 0x001f62000c1e9100 */
[----:B------:R-:W-:Y:S01]  /*88b0*/  IMAD.MOV.U32 R74, RZ, RZ, R44 ;  /* 0x000000ffff4a7224 */ /* 0x000fe200078e002c */
[----:B------:R-:W-:-:S04]  /*88c0*/  MOV R73, R45 ;  /* 0x0000002d00497202 */ /* 0x000fc80000000f00 */
[----:B------:R-:W-:-:S05]  /*88d0*/  IADD3 R80, P0, PT, R74, 0x3000000, RZ ;  /* 0x030000004a507810 */ /* 0x000fca0007f1e0ff */
[----:B------:R-:W-:Y:S02]  /*88e0*/  IMAD.X R87, RZ, RZ, R73, P0 ;  /* 0x000000ffff577224 */ /* 0x000fe400000e0649 */
[----:B------:R-:W-:-:S03]  /*88f0*/  IMAD.MOV.U32 R98, RZ, RZ, R80 ;  /* 0x000000ffff627224 */ /* 0x000fc600078e0050 */
[----:B------:R-:W-:Y:S01]  /*8900*/  MOV R99, R87 ;  /* 0x0000005700637202 */ /* 0x000fe20000000f00 */
[----:B------:R-:W-:Y:S02]  /*8910*/  IMAD.MOV.U32 R21, RZ, RZ, R46 ;  /* 0x000000ffff157224 */ /* 0x000fe400078e002e */
[----:B------:R-:W-:Y:S02]  /*8920*/  IMAD.MOV.U32 R72, RZ, RZ, R48 ;  /* 0x000000ffff487224 */ /* 0x000fe400078e0030 */
[----:B------:R0:W-:Y:S01]  /*8930*/  STG.E.U8 desc[UR4][R98.64+-0x6c0000], R16 ;  /* 0x9400001062007986 */ /* 0x0001e2000c101104 */
[----:B------:R-:W-:Y:S01]  /*8940*/  IADD3 R76, P1, PT, R21, 0x3000000, RZ ;  /* 0x03000000154c7810 */ /* 0x000fe20007f3e0ff */
[----:B------:R-:W-:Y:S01]  /*8950*/  IMAD.MOV.U32 R74, RZ, RZ, R47 ;  /* 0x000000ffff4a7224 */ /* 0x000fe200078e002f */
[----:B------:R-:W-:Y:S01]  /*8960*/  IADD3 R72, P2, PT, R72, 0x3000000, RZ ;  /* 0x0300000048487810 */ /* 0x000fe20007f5e0ff */
[----:B------:R-:W5:Y:S01]  /*8970*/  LDG.E.U8.CONSTANT R21, desc[UR4][R22.64+0x145f0] ;  /* 0x0145f00416157981 */ /* 0x000f62000c1e9100 */
[----:B------:R-:W-:-:S03]  /*8980*/  MOV R75, R49 ;  /* 0x00000031004b7202 */ /* 0x000fc60000000f00 */
[----:B0-----:R-:W5:Y:S01]  /*8990*/  LDG.E.U8.CONSTANT R16, desc[UR4][R22.64+0x14500] ;  /* 0x0145000416107981 */ /* 0x001f62000c1e9100 */
[----:B------:R-:W-:Y:S01]  /*89a0*/  IADD3.X R81, PT, PT, RZ, R74, RZ, P1, !PT ;  /* 0x0000004aff517210 */ /* 0x000fe20000ffe4ff */
[----:B------:R-:W-:Y:S02]  /*89b0*/  IMAD.MOV.U32 R80, RZ, RZ, R76 ;  /* 0x000000ffff507224 */ /* 0x000fe400078e004c */
[----:B------:R-:W-:-:S03]  /*89c0*/  IMAD.X R73, RZ, RZ, R75, P2 ;  /* 0x000000ffff497224 */ /* 0x000fc600010e064b */
[----:B------:R0:W-:Y:S04]  /*89d0*/  STG.E.U8 desc[UR4][R80.64+-0x6c0000], R86 ;  /* 0x9400005650007986 */ /* 0x0001e8000c101104 */
[----:B------:R1:W-:Y:S01]  /*89e0*/  STG.E.U8 desc[UR4][R72.64+-0x6c0000], R14 ;  /* 0x9400000e48007986 */ /* 0x0003e2000c101104 */
[----:B------:R-:W-:Y:S01]  /*89f0*/  MOV R74, R51 ;  /* 0x00000033004a7202 */ /* 0x000fe20000000f00 */
[----:B------:R-:W-:Y:S02]  /*8a00*/  IMAD.MOV.U32 R76, RZ, RZ, R52 ;  /* 0x000000ffff4c7224 */ /* 0x000fe400078e0034 */
[----:B------:R-:W-:Y:S01]  /*8a10*/  IMAD.MOV.U32 R75, RZ, RZ, R54 ;  /* 0x000000ffff4b7224 */ /* 0x000fe200078e0036 */
[----:B0-----:R-:W5:Y:S01]  /*8a20*/  LDG.E.U8.CONSTANT R81, desc[UR4][R22.64+0x14618] ;  /* 0x0146180416517981 */ /* 0x001f62000c1e9100 */
[----:B-1----:R-:W-:-:S03]  /*8a30*/  IMAD.MOV.U32 R73, RZ, RZ, R50 ;  /* 0x000000ffff497224 */ /* 0x002fc600078e0032 */
[----:B------:R-:W5:Y:S02]  /*8a40*/  LDG.E.U8.CONSTANT R14, desc[UR4][R22.64+0x14550] ;  /* 0x01455004160e7981 */ /* 0x000f64000c1e9100 */
[----:B------:R-:W-:Y:S02]  /*8a50*/  IADD3 R100, P0, PT, R73, 0x3000000, RZ ;  /* 0x0300000049647810 */ /* 0x000fe40007f1e0ff */
[----:B------:R-:W5:Y:S03]  /*8a60*/  LDG.E.U8.CONSTANT R80, desc[UR4][R22.64+0x14690] ;  /* 0x0146900416507981 */ /* 0x000f66000c1e9100 */
[----:B------:R-:W-:-:S05]  /*8a70*/  IMAD.X R101, RZ, RZ, R74, P0 ;  /* 0x000000ffff657224 */ /* 0x000fca00000e064a */
[----:B------:R0:W-:Y:S04]  /*8a80*/  STG.E.U8 desc[UR4][R100.64+-0x6c0000], R13 ;  /* 0x9400000d64007986 */ /* 0x0001e8000c101104 */
[----:B0-----:R-:W5:Y:S01]  /*8a90*/  LDG.E.U8.CONSTANT R13, desc[UR4][R22.64+0x14578] ;  /* 0x01457804160d7981 */ /* 0x001f62000c1e9100 */
[----:B------:R-:W-:Y:S02]  /*8aa0*/  IADD3 R98, P1, PT, R76, 0x3000000, RZ ;  /* 0x030000004c627810 */ /* 0x000fe40007f3e0ff */
[----:B------:R-:W-:Y:S02]  /*8ab0*/  MOV R73, R53 ;  /* 0x0000003500497202 */ /* 0x000fe40000000f00 */
[----:B------:R-:W-:-:S03]  /*8ac0*/  IADD3 R72, P2, PT, R75, 0x3000000, RZ ;  /* 0x030000004b487810 */ /* 0x000fc60007f5e0ff */
[----:B------:R-:W-:Y:S01]  /*8ad0*/  IMAD.X R99, RZ, RZ, R73, P1 ;  /* 0x000000ffff637224 */ /* 0x000fe200008e0649 */
[----:B------:R-:W-:-:S04]  /*8ae0*/  MOV R76, R55 ;  /* 0x00000037004c7202 */ /* 0x000fc80000000f00 */
[----:B------:R0:W-:Y:S01]  /*8af0*/  STG.E.U8 desc[UR4][R98.64+-0x6c0000], R12 ;  /* 0x9400000c62007986 */ /* 0x0001e2000c101104 */
[----:B------:R-:W-:Y:S02]  /*8b00*/  IMAD.X R73, RZ, RZ, R76, P2 ;  /* 0x000000ffff497224 */ /* 0x000fe400010e064c */
[----:B------:R-:W-:-:S03]  /*8b10*/  IMAD.MOV.U32 R75, RZ, RZ, R58 ;  /* 0x000000ffff4b7224 */ /* 0x000fc600078e003a */
[----:B------:R1:W-:Y:S04]  /*8b20*/  STG.E.U8 desc[UR4][R72.64+-0x6c0000], R11 ;  /* 0x9400000b48007986 */ /* 0x0003e8000c101104 */
[----:B0-----:R-:W5:Y:S01]  /*8b30*/  LDG.E.U8.CONSTANT R12, desc[UR4][R22.64+0x145a0] ;  /* 0x0145a004160c7981 */ /* 0x001f62000c1e9100 */
[----:B-1----:R-:W-:Y:S01]  /*8b40*/  IMAD.MOV.U32 R72, RZ, RZ, R56 ;  /* 0x000000ffff487224 */ /* 0x002fe200078e0038 */
[----:B------:R-:W-:Y:S02]  /*8b50*/  MOV R74, R57 ;  /* 0x00000039004a7202 */ /* 0x000fe40000000f00 */
[----:B------:R-:W5:Y:S01]  /*8b60*/  LDG.E.U8.CONSTANT R11, desc[UR4][R22.64+0x145c8] ;  /* 0x0145c804160b7981 */ /* 0x000f62000c1e9100 */
[----:B------:R-:W-:Y:S02]  /*8b70*/  IADD3 R76, P3, PT, R75, 0x3000000, RZ ;  /* 0x030000004b4c7810 */ /* 0x000fe40007f7e0ff */
[----:B------:R-:W-:-:S02]  /*8b80*/  IADD3 R98, P2, PT, R72, 0x3000000, RZ ;  /* 0x0300000048627810 */ /* 0x000fc40007f5e0ff */
[----:B------:R-:W-:-:S03]  /*8b90*/  MOV R72, R59 ;  /* 0x0000003b00487202 */ /* 0x000fc60000000f00 */
[----:B------:R-:W-:Y:S02]  /*8ba0*/  IMAD.X R99, RZ, RZ, R74, P2 ;  /* 0x000000ffff637224 */ /* 0x000fe400010e064a */
[----:B------:R-:W-:Y:S02]  /*8bb0*/  IMAD.X R73, RZ, RZ, R72, P3 ;  /* 0x000000ffff497224 */ /* 0x000fe400018e0648 */
[----:B------:R-:W-:Y:S01]  /*8bc0*/  IMAD.MOV.U32 R72, RZ, RZ, R76 ;  /* 0x000000ffff487224 */ /* 0x000fe200078e004c */
[----:B---3--:R0:W-:Y:S04]  /*8bd0*/  STG.E.U8 desc[UR4][R98.64+-0x6c0000], R77 ;  /* 0x9400004d62007986 */ /* 0x0081e8000c101104 */
[----:B--2---:R1:W-:Y:S01]  /*8be0*/  STG.E.U8 desc[UR4][R72.64+-0x6c0000], R15 ;  /* 0x9400000f48007986 */ /* 0x0043e2000c101104 */
[----:B------:R-:W-:-:S02]  /*8bf0*/  IMAD.MOV.U32 R75, RZ, RZ, R61 ;  /* 0x000000ffff4b7224 */ /* 0x000fc400078e003d */
[----:B------:R-:W-:Y:S01]  /*8c00*/  IMAD.MOV.U32 R76, RZ, RZ, R62 ;  /* 0x000000ffff4c7224 */ /* 0x000fe200078e003e */
[----:B0-----:R-:W2:Y:S01]  /*8c10*/  LDG.E.U8.CONSTANT R77, desc[UR4][R22.64+0x147a8] ;  /* 0x0147a804164d7981 */ /* 0x001ea2000c1e9100 */
[----:B-1----:R-:W-:-:S04]  /*8c20*/  MOV R73, R60 ;  /* 0x0000003c00497202 */ /* 0x002fc80000000f00 */
[----:B------:R-:W-:-:S05]  /*8c30*/  IADD3 R74, P0, PT, R73, 0x3000000, RZ ;  /* 0x03000000494a7810 */ /* 0x000fca0007f1e0ff */
[----:B------:R-:W-:Y:S01]  /*8c40*/  IMAD.X R87, RZ, RZ, R75, P0 ;  /* 0x000000ffff577224 */ /* 0x000fe200000e064b */
[----:B------:R-:W-:Y:S01]  /*8c50*/  MOV R100, R74 ;  /* 0x0000004a00647202 */ /* 0x000fe20000000f00 */
[----:B------:R-:W-:Y:S01]  /*8c60*/  IMAD.MOV.U32 R74, RZ, RZ, R64 ;  /* 0x000000ffff4a7224 */ /* 0x000fe200078e0040 */
[----:B------:R-:W-:Y:S01]  /*8c70*/  MOV R73, R63 ;  /* 0x0000003f00497202 */ /* 0x000fe20000000f00 */
[----:B------:R-:W-:Y:S01]  /*8c80*/  IMAD.MOV.U32 R101, RZ, RZ, R87 ;  /* 0x000000ffff657224 */ /* 0x000fe200078e0057 */
[----:B------:R-:W3:Y:S02]  /*8c90*/  LDG.E.U8.CONSTANT R75, desc[UR4][R22.64+0x146b8] ;  /* 0x0146b804164b7981 */ /* 0x000ee4000c1e9100 */
[----:B------:R-:W-:Y:S02]  /*8ca0*/  IADD3 R98, P1, PT, R74, 0x3000000, RZ ;  /* 0x030000004a627810 */ /* 0x000fe40007f3e0ff */
[----:B----4-:R0:W-:Y:S04]  /*8cb0*/  STG.E.U8 desc[UR4][R100.64+-0x6c0000], R10 ;  /* 0x9400000a64007986 */ /* 0x0101e8000c101104 */
[----:B------:R-:W4:Y:S01]  /*8cc0*/  LDG.E.U8.CONSTANT R74, desc[UR4][R22.64+0x14640] ;  /* 0x01464004164a7981 */ /* 0x000f22000c1e9100 */
[----:B------:R-:W-:-:S03]  /*8cd0*/  IADD3 R76, P0, PT, R76, 0x3000000, RZ ;  /* 0x030000004c4c7810 */ /* 0x000fc60007f1e0ff */
[----:B0-----:R-:W2:Y:S02]  /*8ce0*/  LDG.E.U8.CONSTANT R10, desc[UR4][R22.64+0x14668] ;  /* 0x01466804160a7981 */ /* 0x001ea4000c1e9100 */
[----:B------:R-:W-:Y:S02]  /*8cf0*/  IMAD.X R73, RZ, RZ, R73, P0 ;  /* 0x000000ffff497224 */ /* 0x000fe400000e0649 */
[----:B------:R-:W-:Y:S02]  /*8d00*/  IMAD.MOV.U32 R72, RZ, RZ, R65 ;  /* 0x000000ffff487224 */ /* 0x000fe400078e0041 */
[----:B------:R-:W-:Y:S01]  /*8d10*/  IMAD.MOV.U32 R100, RZ, RZ, R76 ;  /* 0x000000ffff647224 */ /* 0x000fe200078e004c */
[----:B------:R-:W-:Y:S02]  /*8d20*/  MOV R101, R73 ;  /* 0x0000004900657202 */ /* 0x000fe40000000f00 */
[----:B------:R-:W-:Y:S02]  /*8d30*/  IADD3.X R99, PT, PT, RZ, R72, RZ, P1, !PT ;  /* 0x00000048ff637210 */ /* 0x000fe40000ffe4ff */
[----:B------:R-:W-:Y:S01]  /*8d40*/  MOV R72, R66 ;  /* 0x0000004200487202 */ /* 0x000fe20000000f00 */
[----:B------:R0:W-:Y:S01]  /*8d50*/  STG.E.U8 desc[UR4][R100.64+-0x6c0000], R9 ;  /* 0x9400000964007986 */ /* 0x0001e2000c101104 */
[----:B------:R-:W-:Y:S01]  /*8d60*/  IMAD.MOV.U32 R87, RZ, RZ, R67 ;  /* 0x000000ffff577224 */ /* 0x000fe200078e0043 */
[----:B------:R-:W-:Y:S01]  /*8d70*/  MOV R76, R68 ;  /* 0x00000044004c7202 */ /* 0x000fe20000000f00 */
[----:B0-----:R-:W-:Y:S01]  /*8d80*/  IMAD.MOV.U32 R100, RZ, RZ, R98 ;  /* 0x000000ffff647224 */ /* 0x001fe200078e0062 */
[----:B------:R-:W-:Y:S01]  /*8d90*/  IADD3 R98, P0, PT, R72, 0x3000000, RZ ;  /* 0x0300000048627810 */ /* 0x000fe20007f1e0ff */
[----:B------:R-:W-:Y:S01]  /*8da0*/  IMAD.MOV.U32 R101, RZ, RZ, R99 ;  /* 0x000000ffff657224 */ /* 0x000fe200078e0063 */
[----:B------:R-:W3:Y:S03]  /*8db0*/  LDG.E.U8.CONSTANT R9, desc[UR4][R22.64+0x146e0] ;  /* 0x0146e00416097981 */ /* 0x000ee6000c1e9100 */
[----:B------:R-:W-:Y:S01]  /*8dc0*/  IMAD.X R99, RZ, RZ, R87, P0 ;  /* 0x000000ffff637224 */ /* 0x000fe200000e0657 */
[----:B------:R0:W-:Y:S01]  /*8dd0*/  STG.E.U8 desc[UR4][R100.64+-0x6c0000], R8 ;  /* 0x9400000864007986 */ /* 0x0001e2000c101104 */
[----:B------:R-:W-:Y:S01]  /*8de0*/  IADD3 R76, P2, PT, R76, 0x3000000, RZ ;  /* 0x030000004c4c7810 */ /* 0x000fe20007f5e0ff */
[----:B------:R-:W-:-:S02]  /*8df0*/  IMAD.MOV.U32 R72, RZ, RZ, R69 ;  /* 0x000000ffff487224 */ /* 0x000fc400078e0045 */
[----:B-----5:R1:W-:Y:S02]  /*8e00*/  STG.E.U8 desc[UR4][R98.64+-0x6c0000], R7 ;  /* 0x9400000762007986 */ /* 0x0203e4000c101104 */
[----:B------:R-:W-:Y:S01]  /*8e10*/  IMAD.X R73, RZ, RZ, R72, P2 ;  /* 0x000000ffff497224 */ /* 0x000fe200010e0648 */
[----:B0-----:R-:W-:Y:S01]  /*8e20*/  MOV R100, R76 ;  /* 0x0000004c00647202 */ /* 0x001fe20000000f00 */
[----:B-1----:R-:W-:Y:S01]  /*8e30*/  IMAD.MOV.U32 R98, RZ, RZ, R70 ;  /* 0x000000ffff627224 */ /* 0x002fe200078e0046 */
[----:B------:R-:W-:-:S04]  /*8e40*/  MOV R76, R71 ;  /* 0x00000047004c7202 */ /* 0x000fc80000000f00 */
[----:B------:R-:W-:Y:S01]  /*8e50*/  IADD3 R72, P2, PT, R98, 0x3000000, RZ ;  /* 0x0300000062487810 */ /* 0x000fe20007f5e0ff */
[----:B------:R-:W-:Y:S02]  /*8e60*/  IMAD.MOV.U32 R101, RZ, RZ, R73 ;  /* 0x000000ffff657224 */ /* 0x000fe400078e0049 */
[----:B------:R-:W-:Y:S02]  /*8e70*/  IMAD.MOV.U32 R73, RZ, RZ, R78 ;  /* 0x000000ffff497224 */ /* 0x000fe400078e004e */
[----:B------:R-:W-:Y:S02]  /*8e80*/  IMAD.X R87, RZ, RZ, R76, P2 ;  /* 0x000000ffff577224 */ /* 0x000fe400010e064c */
[----:B------:R-:W-:Y:S01]  /*8e90*/  IMAD.MOV.U32 R98, RZ, RZ, R72 ;  /* 0x000000ffff627224 */ /* 0x000fe200078e0048 */
[----:B------:R-:W-:Y:S02]  /*8ea0*/  IADD3 R72, P0, PT, R73, 0x3000000, RZ ;  /* 0x0300000049487810 */ /* 0x000fe40007f1e0ff */
[----:B------:R-:W-:Y:S01]  /*8eb0*/  MOV R99, R87 ;  /* 0x0000005700637202 */ /* 0x000fe20000000f00 */
[----:B------:R-:W-:Y:S01]  /*8ec0*/  IMAD.MOV.U32 R87, RZ, RZ, R79 ;  /* 0x000000ffff577224 */ /* 0x000fe200078e004f */
[----:B------:R-:W-:Y:S04]  /*8ed0*/  STG.E.U8 desc[UR4][R100.64+-0x6c0000], R6 ;  /* 0x9400000664007986 */ /* 0x000fe8000c101104 */
[----:B------:R0:W-:Y:S01]  /*8ee0*/  STG.E.U8 desc[UR4][R98.64+-0x6c0000], R5 ;  /* 0x9400000562007986 */ /* 0x0001e2000c101104 */
[----:B------:R-:W-:Y:S01]  /*8ef0*/  IADD3.X R73, PT, PT, RZ, R87, RZ, P0, !PT ;  /* 0x00000057ff497210 */ /* 0x000fe200007fe4ff */
[----:B0-----:R-:W-:Y:S01]  /*8f00*/  IMAD.MOV.U32 R98, RZ, RZ, R72 ;  /* 0x000000ffff627224 */ /* 0x001fe200078e0048 */
[----:B------:R-:W-:Y:S01]  /*8f10*/  MOV R72, R84 ;  /* 0x0000005400487202 */ /* 0x000fe20000000f00 */
[----:B------:R-:W5:Y:S02]  /*8f20*/  LDG.E.U8.CONSTANT R5, desc[UR4][R22.64+0x14708] ;  /* 0x0147080416057981 */ /* 0x000f64000c1e9100 */
[----:B------:R-:W-:Y:S01]  /*8f30*/  IMAD.MOV.U32 R99, RZ, RZ, R73 ;  /* 0x000000ffff637224 */ /* 0x000fe200078e0049 */
[----:B------:R-:W-:Y:S01]  /*8f40*/  IADD3 R72, P0, PT, R72, 0x3000000, RZ ;  /* 0x0300000048487810 */ /* 0x000fe20007f1e0ff */
[----:B------:R-:W-:-:S03]  /*8f50*/  IMAD.MOV.U32 R73, RZ, RZ, R85 ;  /* 0x000000ffff497224 */ /* 0x000fc600078e0055 */
[----:B------:R0:W-:Y:S01]  /*8f60*/  STG.E.U8 desc[UR4][R98.64+-0x6c0000], R4 ;  /* 0x9400000462007986 */ /* 0x0001e2000c101104 */
[----:B------:R-:W-:Y:S01]  /*8f70*/  MOV R76, R88 ;  /* 0x00000058004c7202 */ /* 0x000fe20000000f00 */
[----:B------:R-:W-:-:S03]  /*8f80*/  IMAD.X R73, RZ, RZ, R73, P0 ;  /* 0x000000ffff497224 */ /* 0x000fc600000e0649 */
[----:B------:R-:W-:Y:S02]  /*8f90*/  IADD3 R6, P0, PT, R76, 0x3000000, RZ ;  /* 0x030000004c067810 */ /* 0x000fe40007f1e0ff */
[----:B------:R1:W-:Y:S04]  /*8fa0*/  STG.E.U8 desc[UR4][R72.64+-0x6c0000], R3 ;  /* 0x9400000348007986 */ /* 0x0003e8000c101104 */
[----:B0-----:R-:W5:Y:S01]  /*8fb0*/  LDG.E.U8.CONSTANT R4, desc[UR4][R22.64+0x14730] ;  /* 0x0147300416047981 */ /* 0x001f62000c1e9100 */
[----:B-1----:R-:W-:-:S03]  /*8fc0*/  IMAD.MOV.U32 R72, RZ, RZ, R89 ;  /* 0x000000ffff487224 */ /* 0x002fc600078e0059 */
[----:B------:R-:W5:Y:S01]  /*8fd0*/  LDG.E.U8.CONSTANT R3, desc[UR4][R22.64+0x14758] ;  /* 0x0147580416037981 */ /* 0x000f62000c1e9100 */
[----:B------:R-:W-:-:S04]  /*8fe0*/  IMAD.X R7, RZ, RZ, R72, P0 ;  /* 0x000000ffff077224 */ /* 0x000fc800000e0648 */
[----:B------:R-:W-:Y:S02]  /*8ff0*/  IMAD.MOV.U32 R73, RZ, RZ, R7 ;  /* 0x000000ffff497224 */ /* 0x000fe400078e0007 */
[----:B------:R-:W-:Y:S01]  /*9000*/  IMAD.MOV.U32 R7, RZ, RZ, R92 ;  /* 0x000000ffff077224 */ /* 0x000fe200078e005c */
[----:B------:R-:W-:Y:S02]  /*9010*/  MOV R72, R6 ;  /* 0x0000000600487202 */ /* 0x000fe40000000f00 */
[----:B------:R-:W-:Y:S02]  /*9020*/  MOV R8, R93 ;  /* 0x0000005d00087202 */ /* 0x000fe40000000f00 */
[----:B------:R-:W-:Y:S01]  /*9030*/  IADD3 R6, P0, PT, R7, 0x3000000, RZ ;  /* 0x0300000007067810 */ /* 0x000fe20007f1e0ff */
[----:B------:R0:W-:Y:S01]  /*9040*/  STG.E.U8 desc[UR4][R72.64+-0x6c0000], R2 ;  /* 0x9400000248007986 */ /* 0x0001e2000c101104 */
[----:B------:R-:W-:-:S03]  /*9050*/  IMAD.MOV.U32 R15, RZ, RZ, R94 ;  /* 0x000000ffff0f7224 */ /* 0x000fc600078e005e */
[----:B------:R-:W-:Y:S01]  /*9060*/  IMAD.X R7, RZ, RZ, R8, P0 ;  /* 0x000000ffff077224 */ /* 0x000fe200000e0608 */
[----:B------:R-:W-:Y:S01]  /*9070*/  MOV R98, R90 ;  /* 0x0000005a00627202 */ /* 0x000fe20000000f00 */
[----:B------:R-:W-:Y:S01]  /*9080*/  IMAD.MOV.U32 R87, RZ, RZ, R91 ;  /* 0x000000ffff577224 */ /* 0x000fe200078e005b */
[----:B------:R-:W5:Y:S04]  /*9090*/  LDG.E.U8.CONSTANT R8, desc[UR4][R22.64+0x14938] ;  /* 0x0149380416087981 */ /* 0x000f68000c1e9100 */
[----:B0-----:R-:W5:Y:S01]  /*90a0*/  LDG.E.U8.CONSTANT R2, desc[UR4][R22.64+0x14780] ;  /* 0x0147800416027981 */ /* 0x001f62000c1e9100 */
[----:B------:R-:W-:Y:S01]  /*90b0*/  MOV R73, R7 ;  /* 0x0000000700497202 */ /* 0x000fe20000000f00 */
[----:B------:R-:W-:Y:S01]  /*90c0*/  IMAD.MOV.U32 R72, RZ, RZ, R6 ;  /* 0x000000ffff487224 */ /* 0x000fe200078e0006 */
[----:B------:R-:W-:Y:S01]  /*90d0*/  IADD3 R6, P0, PT, R15, 0x3000000, RZ ;  /* 0x030000000f067810 */ /* 0x000fe20007f1e0ff */
[----:B------:R-:W-:-:S05]  /*90e0*/  IMAD.MOV.U32 R7, RZ, RZ, R95 ;  /* 0x000000ffff077224 */ /* 0x000fca00078e005f */
[----:B------:R-:W-:Y:S01]  /*90f0*/  IADD3.X R7, PT, PT, RZ, R7, RZ, P0, !PT ;  /* 0x00000007ff077210 */ /* 0x000fe200007fe4ff */
[----:B------:R-:W-:-:S04]  /*9100*/  IMAD.MOV.U32 R100, RZ, RZ, R6 ;  /* 0x000000ffff647224 */ /* 0x000fc800078e0006 */
[----:B------:R-:W-:Y:S01]  /*9110*/  IMAD.MOV.U32 R101, RZ, RZ, R7 ;  /* 0x000000ffff657224 */ /* 0x000fe200078e0007 */
[----:B------:R-:W-:Y:S04]  /*9120*/  STG.E.U8 desc[UR4][R72.64+-0x6c0000], R19 ;  /* 0x9400001348007986 */ /* 0x000fe8000c101104 */
[----:B------:R0:W-:Y:S04]  /*9130*/  STG.E.U8 desc[UR4][R100.64+-0x6c0000], R0 ;  /* 0x9400000064007986 */ /* 0x0001e8000c101104 */
[----:B0-----:R-:W5:Y:S01]  /*9140*/  LDG.E.U8.CONSTANT R0, desc[UR4][R22.64+0x147d0] ;  /* 0x0147d00416007981 */ /* 0x001f62000c1e9100 */
[----:B------:R-:W-:Y:S01]  /*9150*/  MOV R6, R96 ;  /* 0x0000006000067202 */ /* 0x000fe20000000f00 */
[----:B------:R-:W-:-:S03]  /*9160*/  IMAD.MOV.U32 R15, RZ, RZ, R97 ;  /* 0x000000ffff0f7224 */ /* 0x000fc600078e0061 */
[----:B------:R-:W-:-:S05]  /*9170*/  IADD3 R6, P0, PT, R6, 0x3000000, RZ ;  /* 0x0300000006067810 */ /* 0x000fca0007f1e0ff */
[----:B------:R-:W-:-:S05]  /*9180*/  IMAD.X R7, RZ, RZ, R15, P0 ;  /* 0x000000ffff077224 */ /* 0x000fca00000e060f */
[----:B------:R0:W-:Y:S04]  /*9190*/  STG.E.U8 desc[UR4][R6.64+-0x6c0000], R17 ;  /* 0x9400001106007986 */ /* 0x0001e8000c101104 */
[----:B0-----:R-:W5:Y:S01]  /*91a0*/  LDG.E.U8.CONSTANT R17, desc[UR4][R22.64+0x147f8] ;  /* 0x0147f80416117981 */ /* 0x001f62000c1e9100 */
[----:B------:R-:W-:Y:S01]  /*91b0*/  IADD3 R72, P0, PT, R98, 0x5000000, RZ ;  /* 0x0500000062487810 */ /* 0x000fe20007f1e0ff */
[----:B------:R-:W-:Y:S02]  /*91c0*/  IMAD.MOV.U32 R76, RZ, RZ, R82 ;  /* 0x000000ffff4c7224 */ /* 0x000fe400078e0052 */
[----:B------:R-:W5:Y:S02]  /*91d0*/  LDG.E.U8.CONSTANT R7, desc[UR4][R22.64+0x14910] ;  /* 0x0149100416077981 */ /* 0x000f64000c1e9100 */
[----:B------:R-:W-:Y:S01]  /*91e0*/  IMAD.X R73, RZ, RZ, R87, P0 ;  /* 0x000000ffff497224 */ /* 0x000fe200000e0657 */
[----:B------:R-:W-:Y:S01]  /*91f0*/  MOV R98, R72 ;  /* 0x0000004800627202 */ /* 0x000fe20000000f00 */
[----:B------:R-:W5:Y:S01]  /*9200*/  LDG.E.U8.CONSTANT R6, desc[UR4][R22.64+0x14960] ;  /* 0x0149600416067981 */ /* 0x000f62000c1e9100 */
[----:B------:R-:W-:Y:S01]  /*9210*/  IADD3 R72, P0, PT, R76, 0x5000000, RZ ;  /* 0x050000004c487810 */ /* 0x000fe20007f1e0ff */
[----:B------:R-:W-:Y:S01]  /*9220*/  IMAD.MOV.U32 R99, RZ, RZ, R73 ;  /* 0x000000ffff637224 */ /* 0x000fe200078e0049 */
[----:B------:R-:W-:-:S05]  /*9230*/  MOV R73, R83 ;  /* 0x0000005300497202 */ /* 0x000fca0000000f00 */
[----:B------:R-:W-:Y:S01]  /*9240*/  IMAD.X R73, RZ, RZ, R73, P0 ;  /* 0x000000ffff497224 */ /* 0x000fe200000e0649 */
[----:B------:R0:W-:Y:S04]  /*9250*/  STG.E.U8 desc[UR4][R98.64+0x140000], R16 ;  /* 0x1400001062007986 */ /* 0x0001e8000c101104 */
[----:B0-----:R-:W-:Y:S01]  /*9260*/  MOV R99, R73 ;  /* 0x0000004900637202 */ /* 0x001fe20000000f00 */
[----:B------:R-:W5:Y:S01]  /*9270*/  LDG.E.U8.CONSTANT R16, desc[UR4][R22.64+0x14820] ;  /* 0x0148200416107981 */ /* 0x000f62000c1e9100 */
[----:B------:R-:W-:Y:S02]  /*9280*/  IMAD.MOV.U32 R73, RZ, RZ, R24 ;  /* 0x000000ffff497224 */ /* 0x000fe400078e0018 */
[----:B------:R-:W-:Y:S02]  /*9290*/  IMAD.MOV.U32 R98, RZ, RZ, R72 ;  /* 0x000000ffff627224 */ /* 0x000fe400078e0048 */
[----:B------:R-:W-:Y:S01]  /*92a0*/  IMAD.MOV.U32 R72, RZ, RZ, R25 ;  /* 0x000000ffff487224 */ /* 0x000fe200078e0019 */
[----:B------:R-:W-:-:S04]  /*92b0*/  IADD3 R76, P0, PT, R73, 0x5000000, RZ ;  /* 0x05000000494c7810 */ /* 0x000fc80007f1e0ff */
[----:B------:R-:W-:Y:S01]  /*92c0*/  IADD3.X R15, PT, PT, RZ, R72, RZ, P0, !PT ;  /* 0x00000048ff0f7210 */ /* 0x000fe200007fe4ff */
[----:B------:R0:W-:Y:S01]  /*92d0*/  STG.E.U8 desc[UR4][R98.64+0x140000], R18 ;  /* 0x1400001262007986 */ /* 0x0001e2000c101104 */
[----:B------:R-:W-:-:S04]  /*92e0*/  MOV R72, R26 ;  /* 0x0000001a00487202 */ /* 0x000fc80000000f00 */
[----:B------:R-:W-:Y:S01]  /*92f0*/  IADD3 R72, P0, PT, R72, 0x5000000, RZ ;  /* 0x0500000048487810 */ /* 0x000fe20007f1e0ff */
[----:B0-----:R-:W-:Y:S02]  /*9300*/  IMAD.MOV.U32 R99, RZ, RZ, R15 ;  /* 0x000000ffff637224 */ /* 0x001fe400078e000f */
[----:B------:R-:W5:Y:S01]  /*9310*/  LDG.E.U8.CONSTANT R15, desc[UR4][R22.64+0x14848] ;  /* 0x01484804160f7981 */ /* 0x000f62000c1e9100 */
[----:B------:R-:W-:Y:S02]  /*9320*/  IMAD.MOV.U32 R18, RZ, RZ, R27 ;  /* 0x000000ffff127224 */ /* 0x000fe400078e001b */
[----:B------:R-:W-:Y:S02]  /*9330*/  IMAD.MOV.U32 R98, RZ, RZ, R76 ;  /* 0x000000ffff627224 */ /* 0x000fe400078e004c */
[----:B------:R-:W-:-:S03]  /*9340*/  IMAD.X R73, RZ, RZ, R18, P0 ;  /* 0x000000ffff497224 */ /* 0x000fc600000e0612 */
[----:B------:R0:W-:Y:S04]  /*9350*/  STG.E.U8 desc[UR4][R98.64+0x140000], R14 ;  /* 0x1400000e62007986 */ /* 0x0001e8000c101104 */
[----:B------:R1:W-:Y:S04]  /*9360*/  STG.E.U8 desc[UR4][R72.64+0x140000], R13 ;  /* 0x1400000d48007986 */ /* 0x0003e8000c101104 */
[----:B0-----:R-:W5:Y:S04]  /*9370*/  LDG.E.U8.CONSTANT R14, desc[UR4][R22.64+0x14870] ;  /* 0x01487004160e7981 */ /* 0x001f68000c1e9100 */
[----:B-1----:R-:W5:Y:S01]  /*9380*/  LDG.E.U8.CONSTANT R13, desc[UR4][R22.64+0x14898] ;  /* 0x01489804160d7981 */ /* 0x002f62000c1e9100 */
        /* <DEDUP_REMOVED lines=9> */
[----:B------:R0:W-:Y:S04]  /*9420*/  STG.E.U8 desc[UR4][R72.64+0x140000], R12 ;  /* 0x1400000c48007986 */ /* 0x0001e8000c101104 */
[----:B------:R-:W-:-:S02]  /*9430*/  IMAD.X R19, RZ, RZ, R18, P0 ;  /* 0x000000ffff137224 */ /* 0x000fc400000e0612 */
[----:B------:R-:W-:Y:S02]  /*9440*/  IMAD.MOV.U32 R98, RZ, RZ, R20 ;  /* 0x000000ffff627224 */ /* 0x000fe400078e0014 */
[----:B------:R-:W-:Y:S01]  /*9450*/  IMAD.MOV.U32 R20, RZ, RZ, R32 ;  /* 0x000000ffff147224 */ /* 0x000fe200078e0020 */
[----:B------:R-:W-:Y:S01]  /*9460*/  MOV R99, R19 ;  /* 0x0000001300637202 */ /* 0x000fe20000000f00 */
[----:B------:R-:W-:Y:S01]  /*9470*/  IMAD.MOV.U32 R19, RZ, RZ, R33 ;  /* 0x000000ffff137224 */ /* 0x000fe200078e0021 */
[----:B0-----:R-:W5:Y:S02]  /*9480*/  LDG.E.U8.CONSTANT R12, desc[UR4][R22.64+0x148c0] ;  /* 0x0148c004160c7981 */ /* 0x001f64000c1e9100 */
[----:B------:R-:W-:Y:S02]  /*9490*/  IADD3 R18, P0, PT, R20, 0x5000000, RZ ;  /* 0x0500000014127810 */ /* 0x000fe40007f1e0ff */
[----:B------:R-:W-:Y:S02]  /*94a0*/  MOV R72, R34 ;  /* 0x0000002200487202 */ /* 0x000fe40000000f00 */
[----:B------:R-:W-:Y:S01]  /*94b0*/  IADD3.X R19, PT, PT, RZ, R19, RZ, P0, !PT ;  /* 0x00000013ff137210 */ /* 0x000fe200007fe4ff */
[----:B------:R-:W-:Y:S01]  /*94c0*/  IMAD.MOV.U32 R86, RZ, RZ, R18 ;  /* 0x000000ffff567224 */ /* 0x000fe200078e0012 */
[----:B------:R-:W-:Y:S01]  /*94d0*/  IADD3 R20, P0, PT, R72, 0x5000000, RZ ;  /* 0x0500000048147810 */ /* 0x000fe20007f1e0ff */
[----:B------:R-:W-:-:S02]  /*94e0*/  IMAD.MOV.U32 R18, RZ, RZ, R35 ;  /* 0x000000ffff127224 */ /* 0x000fc400078e0023 */
[----:B------:R-:W-:Y:S02]  /*94f0*/  IMAD.MOV.U32 R87, RZ, RZ, R19 ;  /* 0x000000ffff577224 */ /* 0x000fe400078e0013 */
[----:B------:R-:W-:Y:S01]  /*9500*/  IMAD.X R19, RZ, RZ, R18, P0 ;  /* 0x000000ffff137224 */ /* 0x000fe200000e0612 */
[----:B------:R0:W-:Y:S04]  /*9510*/  STG.E.U8 desc[UR4][R98.64+0x140000], R11 ;  /* 0x1400000b62007986 */ /* 0x0001e8000c101104 */
[----:B------:R1:W-:Y:S01]  /*9520*/  STG.E.U8 desc[UR4][R86.64+0x140000], R21 ;  /* 0x1400001556007986 */ /* 0x0003e2000c101104 */
[----:B------:R-:W-:-:S03]  /*9530*/  MOV R73, R37 ;  /* 0x0000002500497202 */ /* 0x000fc60000000f00 */
[----:B0-----:R-:W5:Y:S01]  /*9540*/  LDG.E.U8.CONSTANT R11, desc[UR4][R22.64+0x148e8] ;  /* 0x0148e804160b7981 */ /* 0x001f62000c1e9100 */
[----:B-1----:R-:W-:Y:S02]  /*9550*/  IMAD.MOV.U32 R87, RZ, RZ, R19 ;  /* 0x000000ffff577224 */ /* 0x002fe400078e0013 */
[----:B------:R-:W-:Y:S01]  /*9560*/  IMAD.MOV.U32 R19, RZ, RZ, R36 ;  /* 0x000000ffff137224 */ /* 0x000fe200078e0024 */
[----:B------:R-:W-:Y:S01]  /*9570*/  MOV R86, R20 ;  /* 0x0000001400567202 */ /* 0x000fe20000000f00 */
[----:B------:R-:W-:-:S03]  /*9580*/  IMAD.MOV.U32 R21, RZ, RZ, R38 ;  /* 0x000000ffff157224 */ /* 0x000fc600078e0026 */
[----:B------:R-:W-:Y:S01]  /*9590*/  IADD3 R18, P0, PT, R19, 0x5000000, RZ ;  /* 0x0500000013127810 */ /* 0x000fe20007f1e0ff */
[----:B------:R0:W-:Y:S01]  /*95a0*/  STG.E.U8 desc[UR4][R86.64+0x140000], R81 ;  /* 0x1400005156007986 */ /* 0x0001e2000c101104 */
[----:B------:R-:W-:-:S03]  /*95b0*/  IMAD.MOV.U32 R72, RZ, RZ, R39 ;  /* 0x000000ffff487224 */ /* 0x000fc600078e0027 */
[----:B------:R-:W-:Y:S02]  /*95c0*/  IMAD.X R19, RZ, RZ, R73, P0 ;  /* 0x000000ffff137224 */ /* 0x000fe400000e0649 */
[----:B------:R-:W-:Y:S02]  /*95d0*/  IMAD.MOV.U32 R20, RZ, RZ, R40 ;  /* 0x000000ffff147224 */ /* 0x000fe400078e0028 */
[----:B0-----:R-:W-:Y:S01]  /*95e0*/  IMAD.MOV.U32 R86, RZ, RZ, R18 ;  /* 0x000000ffff567224 */ /* 0x001fe200078e0012 */
[----:B------:R-:W-:Y:S01]  /*95f0*/  IADD3 R18, P0, PT, R21, 0x5000000, RZ ;  /* 0x0500000015127810 */ /* 0x000fe20007f1e0ff */
[----:B------:R-:W-:Y:S01]  /*9600*/  IMAD.MOV.U32 R21, RZ, RZ, R41 ;  /* 0x000000ffff157224 */ /* 0x000fe200078e0029 */
[----:B------:R-:W-:Y:S02]  /*9610*/  MOV R87, R19 ;  /* 0x0000001300577202 */ /* 0x000fe40000000f00 */
[----:B------:R-:W-:Y:S02]  /*9620*/  IADD3.X R19, PT, PT, RZ, R72, RZ, P0, !PT ;  /* 0x00000048ff137210 */ /* 0x000fe400007fe4ff */
[----:B------:R-:W-:Y:S01]  /*9630*/  IADD3 R20, P0, PT, R20, 0x5000000, RZ ;  /* 0x0500000014147810 */ /* 0x000fe20007f1e0ff */
[----:B------:R-:W-:-:S03]  /*9640*/  IMAD.MOV.U32 R73, RZ, RZ, R42 ;  /* 0x000000ffff497224 */ /* 0x000fc600078e002a */
[----:B------:R-:W-:Y:S01]  /*9650*/  IADD3.X R21, PT, PT, RZ, R21, RZ, P0, !PT ;  /* 0x00000015ff157210 */ /* 0x000fe200007fe4ff */
[----:B----4-:R0:W-:Y:S01]  /*9660*/  STG.E.U8 desc[UR4][R86.64+0x140000], R74 ;  /* 0x1400004a56007986 */ /* 0x0101e2000c101104 */
[----:B------:R-:W-:-:S03]  /*9670*/  IADD3 R72, P0, PT, R73, 0x5000000, RZ ;  /* 0x0500000049487810 */ /* 0x000fc60007f1e0ff */
[----:B--2---:R1:W-:Y:S04]  /*9680*/  STG.E.U8 desc[UR4][R18.64+0x140000], R10 ;  /* 0x1400000a12007986 */ /* 0x0043e8000c101104 */
[----:B------:R2:W-:Y:S01]  /*9690*/  STG.E.U8 desc[UR4][R20.64+0x140000], R80 ;  /* 0x1400005014007986 */ /* 0x0005e2000c101104 */
[----:B0-----:R-:W-:-:S03]  /*96a0*/  MOV R74, R44 ;  /* 0x0000002c004a7202 */ /* 0x001fc60000000f00 */
[----:B-1----:R-:W4:Y:S01]  /*96b0*/  LDG.E.U8.CONSTANT R10, desc[UR4][R22.64+0x14988] ;  /* 0x01498804160a7981 */ /* 0x002f22000c1e9100 */
[----:B--2---:R-:W-:-:S03]  /*96c0*/  IMAD.MOV.U32 R20, RZ, RZ, R43 ;  /* 0x000000ffff147224 */ /* 0x004fc600078e002b */
[----:B------:R-:W2:Y:S02]  /*96d0*/  LDG.E.U8.CONSTANT R19, desc[UR4][R22.64+0x149b0] ;  /* 0x0149b00416137981 */ /* 0x000ea4000c1e9100 */
[----:B------:R-:W-:Y:S01]  /*96e0*/  IADD3.X R73, PT, PT, RZ, R20, RZ, P0, !PT ;  /* 0x00000014ff497210 */ /* 0x000fe200007fe4ff */
[----:B------:R-:W-:Y:S01]  /*96f0*/  IMAD.MOV.U32 R80, RZ, RZ, R72 ;  /* 0x000000ffff507224 */ /* 0x000fe200078e0048 */
[----:B------:R-:W-:Y:S01]  /*9700*/  IADD3 R72, P0, PT, R74, 0x5000000, RZ ;  /* 0x050000004a487810 */ /* 0x000fe20007f1e0ff */
[----:B------:R-:W2:Y:S02]  /*9710*/  LDG.E.U8.CONSTANT R18, desc[UR4][R22.64+0x149d8] ;  /* 0x0149d80416127981 */ /* 0x000ea4000c1e9100 */
[----:B------:R-:W-:Y:S02]  /*9720*/  IMAD.MOV.U32 R81, RZ, RZ, R73 ;  /* 0x000000ffff517224 */ /* 0x000fe400078e0049 */
[----:B------:R-:W-:-:S04]  /*9730*/  IMAD.MOV.U32 R73, RZ, RZ, R45 ;  /* 0x000000ffff497224 */ /* 0x000fc800078e002d */
[----:B------:R-:W-:Y:S01]  /*9740*/  IMAD.X R73, RZ, RZ, R73, P0 ;  /* 0x000000ffff497224 */ /* 0x000fe200000e0649 */
[----:B---3--:R0:W-:Y:S02]  /*9750*/  STG.E.U8 desc[UR4][R80.64+0x140000], R75 ;  /* 0x1400004b50007986 */ /* 0x0081e4000c101104 */
[----:B0-----:R-:W-:Y:S01]  /*9760*/  MOV R80, R72 ;  /* 0x0000004800507202 */ /* 0x001fe20000000f00 */
[----:B------:R-:W-:-:S05]  /*9770*/  IMAD.MOV.U32 R81, RZ, RZ, R73 ;  /* 0x000000ffff517224 */ /* 0x000fca00078e0049 */
[----:B------:R0:W-:Y:S01]  /*9780*/  STG.E.U8 desc[UR4][R80.64+0x140000], R9 ;  /* 0x1400000950007986 */ /* 0x0001e2000c101104 */
[----:B------:R-:W-:-:S03]  /*9790*/  IMAD.MOV.U32 R21, RZ, RZ, R46 ;  /* 0x000000ffff157224 */ /* 0x000fc600078e002e */
[----:B0-----:R-:W3:Y:S02]  /*97a0*/  LDG.E.U8.CONSTANT R9, desc[UR4][R22.64+0x1e500] ;  /* 0x01e5000416097981 */ /* 0x001ee4000c1e9100 */
[----:B------:R-:W-:Y:S02]  /*97b0*/  IADD3 R72, P0, PT, R21, 0x5000000, RZ ;  /* 0x0500000015487810 */ /* 0x000fe40007f1e0ff */
[----:B------:R-:W-:Y:S01]  /*97c0*/  MOV R74, R47 ;  /* 0x0000002f004a7202 */ /* 0x000fe20000000f00 */
[----:B------:R-:W-:Y:S01]  /*97d0*/  IMAD.MOV.U32 R75, RZ, RZ, R49 ;  /* 0x000000ffff4b7224 */ /* 0x000fe200078e0031 */
[----:B------:R-:W3:Y:S01]  /*97e0*/  LDG.E.U8.CONSTANT R21, desc[UR4][R22.64+0x1e5c8] ;  /* 0x01e5c80416157981 */ /* 0x000ee2000c1e9100 */
[----:B------:R-:W-:Y:S02]  /*97f0*/  IMAD.MOV.U32 R80, RZ, RZ, R72 ;  /* 0x000000ffff507224 */ /* 0x000fe400078e0048 */
[----:B------:R-:W-:Y:S02]  /*9800*/  IMAD.MOV.U32 R72, RZ, RZ, R48 ;  /* 0x000000ffff487224 */ /* 0x000fe400078e0030 */
[----:B------:R-:W-:-:S03]  /*9810*/  IMAD.X R73, RZ, RZ, R74, P0 ;  /* 0x000000ffff497224 */ /* 0x000fc600000e064a */
[----:B------:R-:W-:Y:S02]  /*9820*/  IADD3 R72, P0, PT, R72, 0x5000000, RZ ;  /* 0x0500000048487810 */ /* 0x000fe40007f1e0ff */
[----:B------:R-:W-:Y:S02]  /*9830*/  MOV R81, R73 ;  /* 0x0000004900517202 */ /* 0x000fe40000000f00 */
[----:B------:R-:W-:-:S03]  /*9840*/  IADD3.X R73, PT, PT, RZ, R75, RZ, P0, !PT ;  /* 0x0000004bff497210 */ /* 0x000fc600007fe4ff */
[----:B-----5:R0:W-:Y:S01]  /*9850*/  STG.E.U8 desc[UR4][R80.64+0x140000], R5 ;  /* 0x1400000550007986 */ /* 0x0201e2000c101104 */
[----:B------:R-:W-:Y:S02]  /*9860*/  IMAD.MOV.U32 R74, RZ, RZ, R51 ;  /* 0x000000ffff4a7224 */ /* 0x000fe400078e0033 */
[----:B0-----:R-:W-:Y:S01]  /*9870*/  IMAD.MOV.U32 R81, RZ, RZ, R73 ;  /* 0x000000ffff517224 */ /* 0x001fe200078e0049 */
[----:B------:R-:W-:Y:S01]  /*9880*/  MOV R73, R50 ;  /* 0x0000003200497202 */ /* 0x000fe20000000f00 */
[----:B------:R-:W-:Y:S01]  /*9890*/  IMAD.MOV.U32 R80, RZ, RZ, R72 ;  /* 0x000000ffff507224 */ /* 0x000fe200078e0048 */
[----:B------:R-:W5:Y:S02]  /*98a0*/  LDG.E.U8.CONSTANT R5, desc[UR4][R22.64+0x1e528] ;  /* 0x01e5280416057981 */ /* 0x000f64000c1e9100 */
[----:B------:R-:W-:Y:S02]  /*98b0*/  IADD3 R72, P0, PT, R73, 0x5000000, RZ ;  /* 0x0500000049487810 */ /* 0x000fe40007f1e0ff */
[----:B------:R0:W-:Y:S01]  /*98c0*/  STG.E.U8 desc[UR4][R80.64+0x140000], R4 ;  /* 0x1400000450007986 */ /* 0x0001e2000c101104 */
[----:B------:R-:W-:-:S02]  /*98d0*/  IMAD.MOV.U32 R76, RZ, RZ, R52 ;  /* 0x000000ffff4c7224 */ /* 0x000fc400078e0034 */
[----:B------:R-:W-:Y:S01]  /*98e0*/  IMAD.X R73, RZ, RZ, R74, P0 ;  /* 0x000000ffff497224 */ /* 0x000fe200000e064a */
[----:B0-----:R-:W5:Y:S01]  /*98f0*/  LDG.E.U8.CONSTANT R4, desc[UR4][R22.64+0x1e550] ;  /* 0x01e5500416047981 */ /* 0x001f62000c1e9100 */
[----:B------:R-:W-:Y:S02]  /*9900*/  MOV R80, R72 ;  /* 0x0000004800507202 */ /* 0x000fe40000000f00 */
[----:B------:R-:W-:Y:S01]  /*9910*/  IMAD.MOV.U32 R81, RZ, RZ, R73 ;  /* 0x000000ffff517224 */ /* 0x000fe200078e0049 */
[----:B------:R-:W-:Y:S02]  /*9920*/  IADD3 R72, P0, PT, R76, 0x5000000, RZ ;  /* 0x050000004c487810 */ /* 0x000fe40007f1e0ff */
[----:B------:R-:W-:Y:S02]  /*9930*/  MOV R73, R53 ;  /* 0x0000003500497202 */ /* 0x000fe40000000f00 */
[----:B------:R0:W-:Y:S03]  /*9940*/  STG.E.U8 desc[UR4][R80.64+0x140000], R3 ;  /* 0x1400000350007986 */ /* 0x0001e6000c101104 */
[----:B------:R-:W-:-:S02]  /*9950*/  IMAD.X R73, RZ, RZ, R73, P0 ;  /* 0x000000ffff497224 */ /* 0x000fc400000e0649 */
[----:B------:R-:W-:Y:S01]  /*9960*/  IMAD.MOV.U32 R75, RZ, RZ, R54 ;  /* 0x000000ffff4b7224 */ /* 0x000fe200078e0036 */
[----:B0-----:R-:W5:Y:S01]  /*9970*/  LDG.E.U8.CONSTANT R3, desc[UR4][R22.64+0x1e578] ;  /* 0x01e5780416037981 */ /* 0x001f62000c1e9100 */
[----:B------:R-:W-:Y:S01]  /*9980*/  IMAD.MOV.U32 R80, RZ, RZ, R72 ;  /* 0x000000ffff507224 */ /* 0x000fe200078e0048 */
[----:B------:R-:W-:Y:S02]  /*9990*/  MOV R81, R73 ;  /* 0x0000004900517202 */ /* 0x000fe40000000f00 */
[----:B------:R-:W-:Y:S01]  /*99a0*/  IADD3 R72, P0, PT, R75, 0x5000000, RZ ;  /* 0x050000004b487810 */ /* 0x000fe20007f1e0ff */
[----:B------:R-:W-:Y:S02]  /*99b0*/  IMAD.MOV.U32 R76, RZ, RZ, R55 ;  /* 0x000000ffff4c7224 */ /* 0x000fe400078e0037 */
[----:B------:R0:W-:Y:S03]  /*99c0*/  STG.E.U8 desc[UR4][R80.64+0x140000], R2 ;  /* 0x1400000250007986 */ /* 0x0001e6000c101104 */
[----:B------:R-:W-:Y:S01]  /*99d0*/  IADD3.X R73, PT, PT, RZ, R76, RZ, P0, !PT ;  /* 0x0000004cff497210 */ /* 0x000fe200007fe4ff */
[----:B0-----:R-:W5:Y:S01]  /*99e0*/  LDG.E.U8.CONSTANT R2, desc[UR4][R22.64+0x1e5a0] ;  /* 0x01e5a00416027981 */ /* 0x001f62000c1e9100 */
[----:B------:R-:W-:Y:S01]  /*99f0*/  IMAD.MOV.U32 R80, RZ, RZ, R72 ;  /* 0x000000ffff507224 */ /* 0x000fe200078e0048 */
[----:B------:R-:W-:Y:S01]  /*9a00*/  MOV R72, R56 ;  /* 0x0000003800487202 */ /* 0x000fe20000000f00 */
[----:B------:R-:W-:-:S03]  /*9a10*/  IMAD.MOV.U32 R74, RZ, RZ, R57 ;  /* 0x000000ffff4a7224 */ /* 0x000fc600078e0039 */
[----:B------:R-:W-:Y:S01]  /*9a20*/  IADD3 R72, P0, PT, R72, 0x5000000, RZ ;  /* 0x0500000048487810 */ /* 0x000fe20007f1e0ff */
[----:B------:R-:W-:-:S04]  /*9a30*/  IMAD.MOV.U32 R81, RZ, RZ, R73 ;  /* 0x000000ffff517224 */ /* 0x000fc800078e0049 */
[----:B------:R-:W-:Y:S01]  /*9a40*/  IMAD.X R73, RZ, RZ, R74, P0 ;  /* 0x000000ffff497224 */ /* 0x000fe200000e064a */
[----:B------:R0:W-:Y:S02]  /*9a50*/  STG.E.U8 desc[UR4][R80.64+0x140000], R77 ;  /* 0x1400004d50007986 */ /* 0x0001e4000c101104 */
[----:B0-----:R-:W-:Y:S01]  /*9a60*/  MOV R80, R72 ;  /* 0x0000004800507202 */ /* 0x001fe20000000f00 */
[----:B------:R-:W-:Y:S01]  /*9a70*/  IMAD.MOV.U32 R81, RZ, RZ, R73 ;  /* 0x000000ffff517224 */ /* 0x000fe200078e0049 */
[----:B------:R-:W5:Y:S04]  /*9a80*/  LDG.E.U8.CONSTANT R77, desc[UR4][R22.64+0x1e7d0] ;  /* 0x01e7d004164d7981 */ /* 0x000f68000c1e9100 */
[----:B------:R0:W-:Y:S04]  /*9a90*/  STG.E.U8 desc[UR4][R80.64+0x140000], R0 ;  /* 0x1400000050007986 */ /* 0x0001e8000c101104 */
[----:B0-----:R-:W5:Y:S01]  /*9aa0*/  LDG.E.U8.CONSTANT R0, desc[UR4][R22.64+0x1e5f0] ;  /* 0x01e5f00416007981 */ /* 0x001f62000c1e9100 */
[----:B------:R-:W-:Y:S01]  /*9ab0*/  IMAD.MOV.U32 R75, RZ, RZ, R58 ;  /* 0x000000ffff4b7224 */ /* 0x000fe200078e003a */
[----:B------:R-:W-:Y:S01]  /*9ac0*/  MOV R72, R59 ;  /* 0x0000003b00487202 */ /* 0x000fe20000000f00 */
[----:B------:R-:W-:Y:S01]  /*9ad0*/  IMAD.MOV.U32 R73, RZ, RZ, R60 ;  /* 0x000000ffff497224 */ /* 0x000fe200078e003c */
[----:B------:R-:W5:Y:S02]  /*9ae0*/  LDG.E.U8.CONSTANT R81, desc[UR4][R22.64+0x1e618] ;  /* 0x01e6180416517981 */ /* 0x000f64000c1e9100 */
[----:B------:R-:W-:Y:S01]  /*9af0*/  IADD3 R74, P0, PT, R75, 0x5000000, RZ ;  /* 0x050000004b4a7810 */ /* 0x000fe20007f1e0ff */
[----:B------:R-:W-:Y:S01]  /*9b00*/  IMAD.MOV.U32 R76, RZ, RZ, R62 ;  /* 0x000000ffff4c7224 */ /* 0x000fe200078e003e */
[----:B------:R-:W5:Y:S03]  /*9b10*/  LDG.E.U8.CONSTANT R80, desc[UR4][R22.64+0x1e640] ;  /* 0x01e6400416507981 */ /* 0x000f66000c1e9100 */
[----:B------:R-:W-:Y:S01]  /*9b20*/  IMAD.X R75, RZ, RZ, R72, P0 ;  /* 0x000000ffff4b7224 */ /* 0x000fe200000e0648 */
[----:B------:R-:W-:-:S04]  /*9b30*/  IADD3 R72, P0, PT, R73, 0x5000000, RZ ;  /* 0x0500000049487810 */ /* 0x000fc80007f1e0ff */
[----:B------:R0:W-:Y:S01]  /*9b40*/  STG.E.U8 desc[UR4][R74.64+0x140000], R17 ;  /* 0x140000114a007986 */ /* 0x0001e2000c101104 */
[----:B------:R-:W-:Y:S01]  /*9b50*/  IMAD.MOV.U32 R86, RZ, RZ, R72 ;  /* 0x000000ffff567224 */ /* 0x000fe200078e0048 */
[----:B0-----:R-:W-:Y:S02]  /*9b60*/  MOV R75, R61 ;  /* 0x0000003d004b7202 */ /* 0x001fe40000000f00 */
[----:B------:R-:W5:Y:S03]  /*9b70*/  LDG.E.U8.CONSTANT R17, desc[UR4][R22.64+0x1e690] ;  /* 0x01e6900416117981 */ /* 0x000f66000c1e9100 */
[----:B------:R-:W-:Y:S01]  /*9b80*/  IMAD.X R73, RZ, RZ, R75, P0 ;  /* 0x000000ffff497224 */ /* 0x000fe200000e064b */
[----:B------:R-:W-:Y:S01]  /*9b90*/  IADD3 R72, P0, PT, R76, 0x5000000, RZ ;  /* 0x050000004c487810 */ /* 0x000fe20007f1e0ff */
[----:B------:R-:W5:Y:S03]  /*9ba0*/  LDG.E.U8.CONSTANT R75, desc[UR4][R22.64+0x1e6e0] ;  /* 0x01e6e004164b7981 */ /* 0x000f66000c1e9100 */
[----:B------:R-:W-:Y:S01]  /*9bb0*/  MOV R87, R73 ;  /* 0x0000004900577202 */ /* 0x000fe20000000f00 */
[----:B------:R-:W-:Y:S01]  /*9bc0*/  IMAD.MOV.U32 R73, RZ, RZ, R63 ;  /* 0x000000ffff497224 */ /* 0x000fe200078e003f */
[----:B------:R-:W-:-:S04]  /*9bd0*/  MOV R74, R64 ;  /* 0x00000040004a7202 */ /* 0x000fc80000000f00 */
[----:B------:R-:W-:Y:S02]  /*9be0*/  IADD3.X R73, PT, PT, RZ, R73, RZ, P0, !PT ;  /* 0x00000049ff497210 */ /* 0x000fe400007fe4ff */
[----:B------:R-:W-:-:S04]  /*9bf0*/  IADD3 R74, P0, PT, R74, 0x5000000, RZ ;  /* 0x050000004a4a7810 */ /* 0x000fc80007f1e0ff */
[----:B------:R-:W-:Y:S02]  /*9c00*/  MOV R98, R74 ;  /* 0x0000004a00627202 */ /* 0x000fe40000000f00 */
[----:B------:R-:W5:Y:S04]  /*9c10*/  LDG.E.U8.CONSTANT R74, desc[UR4][R22.64+0x1e668] ;  /* 0x01e66804164a7981 */ /* 0x000f68000c1e9100 */
[----:B------:R0:W-:Y:S04]  /*9c20*/  STG.E.U8 desc[UR4][R86.64+0x140000], R16 ;  /* 0x1400001056007986 */ /* 0x0001e8000c101104 */
[----:B0-----:R-:W5:Y:S01]  /*9c30*/  LDG.E.U8.CONSTANT R16, desc[UR4][R22.64+0x1e6b8] ;  /* 0x01e6b80416107981 */ /* 0x001f62000c1e9100 */
[----:B------:R-:W-:-:S02]  /*9c40*/  IMAD.MOV.U32 R86, RZ, RZ, R72 ;  /* 0x000000ffff567224 */ /* 0x000fc400078e0048 */
[----:B------:R-:W-:Y:S02]  /*9c50*/  IMAD.MOV.U32 R72, RZ, RZ, R65 ;  /* 0x000000ffff487224 */ /* 0x000fe400078e0041 */
[----:B------:R-:W-:Y:S02]  /*9c60*/  IMAD.MOV.U32 R87, RZ, RZ, R73 ;  /* 0x000000ffff577224 */ /* 0x000fe400078e0049 */
[----:B------:R-:W-:Y:S02]  /*9c70*/  IMAD.X R73, RZ, RZ, R72, P0 ;  /* 0x000000ffff497224 */ /* 0x000fe400000e0648 */
[----:B------:R-:W-:Y:S01]  /*9c80*/  IMAD.MOV.U32 R72, RZ, RZ, R66 ;  /* 0x000000ffff487224 */ /* 0x000fe200078e0042 */
[----:B------:R0:W-:Y:S04]  /*9c90*/  STG.E.U8 desc[UR4][R86.64+0x140000], R15 ;  /* 0x1400000f56007986 */ /* 0x0001e8000c101104 */
[----:B------:R-:W-:Y:S01]  /*9ca0*/  IADD3 R72, P0, PT, R72, 0x5000000, RZ ;  /* 0x0500000048487810 */ /* 0x000fe20007f1e0ff */
[----:B------:R-:W-:Y:S01]  /*9cb0*/  IMAD.MOV.U32 R99, RZ, RZ, R73 ;  /* 0x000000ffff637224 */ /* 0x000fe200078e0049 */
[----:B0-----:R-:W-:-:S05]  /*9cc0*/  MOV R87, R67 ;  /* 0x0000004300577202 */ /* 0x001fca0000000f00 */
[----:B------:R-:W-:Y:S02]  /*9cd0*/  IMAD.X R73, RZ, RZ, R87, P0 ;  /* 0x000000ffff497224 */ /* 0x000fe400000e0657 */
[----:B------:R-:W-:-:S03]  /*9ce0*/  IMAD.MOV.U32 R86, RZ, RZ, R72 ;  /* 0x000000ffff567224 */ /* 0x000fc600078e0048 */
[----:B------:R-:W-:Y:S01]  /*9cf0*/  MOV R87, R73 ;  /* 0x0000004900577202 */ /* 0x000fe20000000f00 */
[----:B------:R0:W-:Y:S04]  /*9d00*/  STG.E.U8 desc[UR4][R98.64+0x140000], R14 ;  /* 0x1400000e62007986 */ /* 0x0001e8000c101104 */
[----:B------:R1:W-:Y:S04]  /*9d10*/  STG.E.U8 desc[UR4][R86.64+0x140000], R13 ;  /* 0x1400000d56007986 */ /* 0x0003e8000c101104 */
[----:B0-----:R-:W5:Y:S04]  /*9d20*/  LDG.E.U8.CONSTANT R14, desc[UR4][R22.64+0x1e708] ;  /* 0x01e70804160e7981 */ /* 0x001f68000c1e9100 */
[----:B-1----:R-:W5:Y:S01]  /*9d30*/  LDG.E.U8.CONSTANT R13, desc[UR4][R22.64+0x1e730] ;  /* 0x01e73004160d7981 */ /* 0x002f62000c1e9100 */
[----:B------:R-:W-:-:S02]  /*9d40*/  IMAD.MOV.U32 R76, RZ, RZ, R68 ;  /* 0x000000ffff4c7224 */ /* 0x000fc400078e0044 */
[----:B------:R-:W-:Y:S01]  /*9d50*/  IMAD.MOV.U32 R72, RZ, RZ, R69 ;  /* 0x000000ffff487224 */ /* 0x000fe200078e0045 */
[----:B------:R-:W-:Y:S02]  /*9d60*/  MOV R98, R70 ;  /* 0x0000004600627202 */ /* 0x000fe40000000f00 */
[----:B------:R-:W-:-:S04]  /*9d70*/  IADD3 R76, P0, PT, R76, 0x5000000, RZ ;  /* 0x050000004c4c7810 */ /* 0x000fc80007f1e0ff */
[----:B------:R-:W-:Y:S01]  /*9d80*/  IADD3.X R73, PT, PT, RZ, R72, RZ, P0, !PT ;  /* 0x00000048ff497210 */ /* 0x000fe200007fe4ff */
[----:B------:R-:W-:Y:S01]  /*9d90*/  IMAD.MOV.U32 R86, RZ, RZ, R76 ;  /* 0x000000ffff567224 */ /* 0x000fe200078e004c */
[----:B------:R-:W-:Y:S01]  /*9da0*/  IADD3 R72, P0, PT, R98, 0x5000000, RZ ;  /* 0x0500000062487810 */ /* 0x000fe20007f1e0ff */
[----:B------:R-:W-:Y:S02]  /*9db0*/  IMAD.MOV.U32 R76, RZ, RZ, R71 ;  /* 0x000000ffff4c7224 */ /* 0x000fe400078e0047 */
[----:B------:R-:W-:Y:S02]  /*9dc0*/  IMAD.MOV.U32 R87, RZ, RZ, R73 ;  /* 0x000000ffff577224 */ /* 0x000fe400078e0049 */
[----:B------:R-:W-:-:S04]  /*9dd0*/  IMAD.X R73, RZ, RZ, R76, P0 ;  /* 0x000000ffff497224 */ /* 0x000fc800000e064c */
[----:B------:R-:W-:Y:S02]  /*9de0*/  IMAD.MOV.U32 R99, RZ, RZ, R73 ;  /* 0x000000ffff637224 */ /* 0x000fe400078e0049 */
[----:B------:R-:W-:Y:S01]  /*9df0*/  IMAD.MOV.U32 R73, RZ, RZ, R78 ;  /* 0x000000ffff497224 */ /* 0x000fe200078e004e */
[----:B------:R0:W-:Y:S01]  /*9e00*/  STG.E.U8 desc[UR4][R86.64+0x140000], R12 ;  /* 0x1400000c56007986 */ /* 0x0001e2000c101104 */
[----:B------:R-:W-:-:S03]  /*9e10*/  MOV R98, R72 ;  /* 0x0000004800627202 */ /* 0x000fc60000000f00 */
[----:B------:R-:W-:Y:S02]  /*9e20*/  IADD3 R72, P0, PT, R73, 0x5000000, RZ ;  /* 0x0500000049487810 */ /* 0x000fe40007f1e0ff */
[----:B0-----:R-:W-:-:S03]  /*9e30*/  MOV R87, R79 ;  /* 0x0000004f00577202 */ /* 0x001fc60000000f00 */
[----:B------:R-:W-:Y:S01]  /*9e40*/  IMAD.MOV.U32 R86, RZ, RZ, R72 ;  /* 0x000000ffff567224 */ /* 0x000fe200078e0048 */
[----:B------:R-:W-:Y:S01]  /*9e50*/  MOV R76, R88 ;  /* 0x00000058004c7202 */ /* 0x000fe20000000f00 */
[----:B------:R-:W-:Y:S01]  /*9e60*/  IMAD.MOV.U32 R72, RZ, RZ, R84 ;  /* 0x000000ffff487224 */ /* 0x000fe200078e0054 */
[----:B------:R-:W5:Y:S01]  /*9e70*/  LDG.E.U8.CONSTANT R12, desc[UR4][R22.64+0x1e758] ;  /* 0x01e75804160c7981 */ /* 0x000f62000c1e9100 */
[----:B------:R-:W-:-:S03]  /*9e80*/  IMAD.X R73, RZ, RZ, R87, P0 ;  /* 0x000000ffff497224 */ /* 0x000fc600000e0657 */
[----:B------:R-:W-:Y:S02]  /*9e90*/  IADD3 R72, P0, PT, R72, 0x5000000, RZ ;  /* 0x0500000048487810 */ /* 0x000fe40007f1e0ff */
[----:B------:R-:W-:Y:S01]  /*9ea0*/  MOV R87, R73 ;  /* 0x0000004900577202 */ /* 0x000fe20000000f00 */
[----:B------:R-:W-:Y:S01]  /*9eb0*/  IMAD.MOV.U32 R73, RZ, RZ, R85 ;  /* 0x000000ffff497224 */ /* 0x000fe200078e0055 */
[----:B------:R0:W-:Y:S04]  /*9ec0*/  STG.E.U8 desc[UR4][R98.64+0x140000], R11 ;  /* 0x1400000b62007986 */ /* 0x0001e8000c101104 */
[----:B------:R-:W-:Y:S01]  /*9ed0*/  IADD3.X R73, PT, PT, RZ, R73, RZ, P0, !PT ;  /* 0x00000049ff497210 */ /* 0x000fe200007fe4ff */
[----:B------:R1:W-:Y:S01]  /*9ee0*/  STG.E.U8 desc[UR4][R86.64+0x140000], R7 ;  /* 0x1400000756007986 */ /* 0x0003e2000c101104 */
[----:B------:R-:W-:-:S03]  /*9ef0*/  IADD3 R76, P0, PT, R76, 0x5000000, RZ ;  /* 0x050000004c4c7810 */ /* 0x000fc60007f1e0ff */
[----:B0-----:R-:W5:Y:S01]  /*9f00*/  LDG.E.U8.CONSTANT R11, desc[UR4][R22.64+0x1e780] ;  /* 0x01e78004160b7981 */ /* 0x001f62000c1e9100 */
[----:B-1----:R-:W-:Y:S02]  /*9f10*/  IMAD.MOV.U32 R86, RZ, RZ, R72 ;  /* 0x000000ffff567224 */ /* 0x002fe400078e0048 */
[----:B------:R-:W-:Y:S02]  /*9f20*/  IMAD.MOV.U32 R72, RZ, RZ, R89 ;  /* 0x000000ffff487224 */ /* 0x000fe400078e0059 */
[----:B------:R-:W-:Y:S02]  /*9f30*/  IMAD.MOV.U32 R87, RZ, RZ, R73 ;  /* 0x000000ffff577224 */ /* 0x000fe400078e0049 */
[----:B------:R-:W-:-:S03]  /*9f40*/  IMAD.X R7, RZ, RZ, R72, P0 ;  /* 0x000000ffff077224 */ /* 0x000fc600000e0648 */
[----:B------:R0:W-:Y:S01]  /*9f50*/  STG.E.U8 desc[UR4][R86.64+0x140000], R8 ;  /* 0x1400000856007986 */ /* 0x0001e2000c101104 */
[----:B------:R-:W-:Y:S02]  /*9f60*/  IMAD.MOV.U32 R15, RZ, RZ, R94 ;  /* 0x000000ffff0f7224 */ /* 0x000fe400078e005e */
[----:B0-----:R-:W-:Y:S02]  /*9f70*/  IMAD.MOV.U32 R87, RZ, RZ, R7 ;  /* 0x000000ffff577224 */ /* 0x001fe400078e0007 */
        /* <DEDUP_REMOVED lines=9> */
[----:B------:R-:W5:Y:S01]  /*a010*/  LDG.E.U8.CONSTANT R8, desc[UR4][R22.64+0x1e938] ;  /* 0x01e9380416087981 */ /* 0x000f62000c1e9100 */
[----:B0-----:R-:W-:Y:S01]  /*a020*/  IMAD.MOV.U32 R86, RZ, RZ, R72 ;  /* 0x000000ffff567224 */ /* 0x001fe200078e0048 */
[----:B------:R-:W-:Y:S01]  /*a030*/  IADD3 R72, P0, PT, R15, 0x5000000, RZ ;  /* 0x050000000f487810 */ /* 0x000fe20007f1e0ff */
[----:B------:R-:W-:Y:S01]  /*a040*/  IMAD.MOV.U32 R6, RZ, RZ, R96 ;  /* 0x000000ffff067224 */ /* 0x000fe200078e0060 */
[----:B------:R-:W-:Y:S01]  /*a050*/  MOV R87, R73 ;  /* 0x0000004900577202 */ /* 0x000fe20000000f00 */
[----:B------:R-:W-:Y:S01]  /*a060*/  IMAD.MOV.U32 R15, RZ, RZ, R97 ;  /* 0x000000ffff0f7224 */ /* 0x000fe200078e0061 */
[----:B------:R-:W-:Y:S02]  /*a070*/  IADD3.X R73, PT, PT, RZ, R7, RZ, P0, !PT ;  /* 0x00000007ff497210 */ /* 0x000fe400007fe4ff */
[----:B------:R-:W-:Y:S01]  /*a080*/  IADD3 R6, P0, PT, R6, 0x5000000, RZ ;  /* 0x0500000006067810 */ /* 0x000fe20007f1e0ff */
[----:B----4-:R0:W-:Y:S03]  /*a090*/  STG.E.U8 desc[UR4][R86.64+0x140000], R10 ;  /* 0x1400000a56007986 */ /* 0x0101e6000c101104 */
[----:B------:R-:W-:Y:S01]  /*a0a0*/  IADD3.X R15, PT, PT, RZ, R15, RZ, P0, !PT ;  /* 0x0000000fff0f7210 */ /* 0x000fe200007fe4ff */
[----:B--2---:R1:W-:Y:S01]  /*a0b0*/  STG.E.U8 desc[UR4][R72.64+0x140000], R19 ;  /* 0x1400001348007986 */ /* 0x0043e2000c101104 */
[----:B------:R-:W-:-:S03]  /*a0c0*/  IADD3 R20, P0, PT, R98, 0x8000000, RZ ;  /* 0x0800000062147810 */ /* 0x000fc60007f1e0ff */
[----:B------:R-:W2:Y:S01]  /*a0d0*/  LDG.E.U8.CONSTANT R7, desc[UR4][R22.64+0x1e8e8] ;  /* 0x01e8e80416077981 */ /* 0x000ea2000c1e9100 */
[----:B0-----:R-:W-:-:S03]  /*a0e0*/  IMAD.MOV.U32 R87, RZ, RZ, R91 ;  /* 0x000000ffff577224 */ /* 0x001fc600078e005b */
[----:B------:R-:W4:Y:S01]  /*a0f0*/  LDG.E.U8.CONSTANT R10, desc[UR4][R22.64+0x1e7a8] ;  /* 0x01e7a804160a7981 */ /* 0x000f22000c1e9100 */
[----:B-1----:R-:W-:Y:S02]  /*a100*/  IMAD.MOV.U32 R72, RZ, RZ, R6 ;  /* 0x000000ffff487224 */ /* 0x002fe400078e0006 */
[----:B------:R-:W-:Y:S01]  /*a110*/  IMAD.MOV.U32 R73, RZ, RZ, R15 ;  /* 0x000000ffff497224 */ /* 0x000fe200078e000f */
[----:B------:R-:W-:Y:S01]  /*a120*/  MOV R86, R20 ;  /* 0x0000001400567202 */ /* 0x000fe20000000f00 */
[----:B------:R-:W-:Y:S01]  /*a130*/  IMAD.X R15, RZ, RZ, R87, P0 ;  /* 0x000000ffff0f7224 */ /* 0x000fe200000e0657 */
[----:B------:R-:W-:Y:S01]  /*a140*/  IADD3 R20, P0, PT, R76, 0x8000000, RZ ;  /* 0x080000004c147810 */ /* 0x000fe20007f1e0ff */
[----:B------:R-:W2:Y:S04]  /*a150*/  LDG.E.U8.CONSTANT R6, desc[UR4][R22.64+0x1e960] ;  /* 0x01e9600416067981 */ /* 0x000ea8000c1e9100 */
[----:B------:R0:W-:Y:S01]  /*a160*/  STG.E.U8 desc[UR4][R72.64+0x140000], R18 ;  /* 0x1400001248007986 */ /* 0x0001e2000c101104 */
[----:B------:R-:W-:Y:S01]  /*a170*/  IMAD.MOV.U32 R87, RZ, RZ, R15 ;  /* 0x000000ffff577224 */ /* 0x000fe200078e000f */
[----:B0-----:R-:W-:-:S04]  /*a180*/  MOV R73, R83 ;  /* 0x0000005300497202 */ /* 0x001fc80000000f00 */
[----:B---3--:R0:W-:Y:S01]  /*a190*/  STG.E.U8 desc[UR4][R86.64+-0x6c0000], R9 ;  /* 0x9400000956007986 */ /* 0x0081e2000c101104 */
[----:B------:R-:W-:-:S05]  /*a1a0*/  IMAD.X R15, RZ, RZ, R73, P0 ;  /* 0x000000ffff0f7224 */ /* 0x000fca00000e0649 */
[----:B0-----:R-:W-:Y:S01]  /*a1b0*/  MOV R87, R15 ;  /* 0x0000000f00577202 */ /* 0x001fe20000000f00 */
[----:B------:R-:W3:Y:S04]  /*a1c0*/  LDG.E.U8.CONSTANT R9, desc[UR4][R22.64+0x1e820] ;  /* 0x01e8200416097981 */ /* 0x000ee8000c1e9100 */
[----:B------:R-:W2:Y:S01]  /*a1d0*/  LDG.E.U8.CONSTANT R15, desc[UR4][R22.64+0x1e7f8] ;  /* 0x01e7f804160f7981 */ /* 0x000ea2000c1e9100 */
[----:B------:R-:W-:Y:S02]  /*a1e0*/  IMAD.MOV.U32 R73, RZ, RZ, R24 ;  /* 0x000000ffff497224 */ /* 0x000fe400078e0018 */
[----:B------:R-:W-:-:S03]  /*a1f0*/  IMAD.MOV.U32 R72, RZ, RZ, R25 ;  /* 0x000000ffff487224 */ /* 0x000fc600078e0019 */
[----:B------:R-:W-:Y:S01]  /*a200*/  IADD3 R18, P0, PT, R73, 0x8000000, RZ ;  /* 0x0800000049127810 */ /* 0x000fe20007f1e0ff */
[----:B------:R-:W-:-:S03]  /*a210*/  IMAD.MOV.U32 R86, RZ, RZ, R20 ;  /* 0x000000ffff567224 */ /* 0x000fc600078e0014 */
[----:B------:R-:W-:Y:S02]  /*a220*/  IADD3.X R19, PT, PT, RZ, R72, RZ, P0, !PT ;  /* 0x00000048ff137210 */ /* 0x000fe400007fe4ff */
[----:B------:R-:W-:Y:S01]  /*a230*/  MOV R72, R26 ;  /* 0x0000001a00487202 */ /* 0x000fe20000000f00 */
[----:B-----5:R0:W-:Y:S03]  /*a240*/  STG.E.U8 desc[UR4][R86.64+-0x6c0000], R5 ;  /* 0x9400000556007986 */ /* 0x0201e6000c101104 */
[----:B------:R-:W-:Y:S01]  /*a250*/  IADD3 R20, P0, PT, R72, 0x8000000, RZ ;  /* 0x0800000048147810 */ /* 0x000fe20007f1e0ff */
[----:B0-----:R-:W-:Y:S01]  /*a260*/  IMAD.MOV.U32 R86, RZ, RZ, R18 ;  /* 0x000000ffff567224 */ /* 0x001fe200078e0012 */
[----:B------:R-:W5:Y:S01]  /*a270*/  LDG.E.U8.CONSTANT R5, desc[UR4][R22.64+0x1e848] ;  /* 0x01e8480416057981 */ /* 0x000f62000c1e9100 */
[----:B------:R-:W-:Y:S02]  /*a280*/  IMAD.MOV.U32 R87, RZ, RZ, R19 ;  /* 0x000000ffff577224 */ /* 0x000fe400078e0013 */
[----:B------:R-:W-:-:S03]  /*a290*/  IMAD.MOV.U32 R18, RZ, RZ, R27 ;  /* 0x000000ffff127224 */ /* 0x000fc600078e001b */
[----:B------:R0:W-:Y:S01]  /*a2a0*/  STG.E.U8 desc[UR4][R86.64+-0x6c0000], R4 ;  /* 0x9400000456007986 */ /* 0x0001e2000c101104 */
[----:B------:R-:W-:Y:S02]  /*a2b0*/  IMAD.X R19, RZ, RZ, R18, P0 ;  /* 0x000000ffff137224 */ /* 0x000fe400000e0612 */
[----:B------:R-:W-:Y:S01]  /*a2c0*/  IMAD.MOV.U32 R18, RZ, RZ, R28 ;  /* 0x000000ffff127224 */ /* 0x000fe200078e001c */
[----:B------:R-:W-:Y:S01]  /*a2d0*/  MOV R72, R29 ;  /* 0x0000001d00487202 */ /* 0x000fe20000000f00 */
[----:B0-----:R-:W5:Y:S03]  /*a2e0*/  LDG.E.U8.CONSTANT R4, desc[UR4][R22.64+0x1e870] ;  /* 0x01e8700416047981 */ /* 0x001f66000c1e9100 */
[----:B------:R-:W-:Y:S01]  /*a2f0*/  IADD3 R18, P0, PT, R18, 0x8000000, RZ ;  /* 0x0800000012127810 */ /* 0x000fe20007f1e0ff */
[----:B------:R-:W-:Y:S01]  /*a300*/  IMAD.MOV.U32 R87, RZ, RZ, R19 ;  /* 0x000000ffff577224 */ /* 0x000fe200078e0013 */
[----:B------:R-:W-:-:S03]  /*a310*/  MOV R86, R20 ;  /* 0x0000001400567202 */ /* 0x000fc60000000f00 */
[----:B------:R-:W-:Y:S02]  /*a320*/  IMAD.X R19, RZ, RZ, R72, P0 ;  /* 0x000000ffff137224 */ /* 0x000fe400000e0648 */
[----:B------:R0:W-:Y:S01]  /*a330*/  STG.E.U8 desc[UR4][R86.64+-0x6c0000], R3 ;  /* 0x9400000356007986 */ /* 0x0001e2000c101104 */
[----:B------:R-:W-:Y:S02]  /*a340*/  IMAD.MOV.U32 R72, RZ, RZ, R18 ;  /* 0x000000ffff487224 */ /* 0x000fe400078e0012 */
[----:B------:R-:W-:Y:S01]  /*a350*/  MOV R73, R19 ;  /* 0x0000001300497202 */ /* 0x000fe20000000f00 */
[----:B------:R-:W-:Y:S01]  /*a360*/  IMAD.MOV.U32 R19, RZ, RZ, R30 ;  /* 0x000000ffff137224 */ /* 0x000fe200078e001e */
[----:B0-----:R-:W5:Y:S04]  /*a370*/  LDG.E.U8.CONSTANT R3, desc[UR4][R22.64+0x1e898] ;  /* 0x01e8980416037981 */ /* 0x001f68000c1e9100 */
[----:B------:R-:W-:Y:S01]  /*a380*/  IADD3 R20, P0, PT, R19, 0x8000000, RZ ;  /* 0x0800000013147810 */ /* 0x000fe20007f1e0ff */
[----:B------:R-:W-:Y:S01]  /*a390*/  IMAD.MOV.U32 R18, RZ, RZ, R31 ;  /* 0x000000ffff127224 */ /* 0x000fe200078e001f */
[----:B------:R0:W-:Y:S03]  /*a3a0*/  STG.E.U8 desc[UR4][R72.64+-0x6c0000], R2 ;  /* 0x9400000248007986 */ /* 0x0001e6000c101104 */
[----:B------:R-:W-:Y:S01]  /*a3b0*/  IMAD.MOV.U32 R86, RZ, RZ, R20 ;  /* 0x000000ffff567224 */ /* 0x000fe200078e0014 */
[----:B------:R-:W-:-:S02]  /*a3c0*/  IADD3.X R19, PT, PT, RZ, R18, RZ, P0, !PT ;  /* 0x00000012ff137210 */ /* 0x000fc400007fe4ff */
[----:B------:R-:W-:Y:S01]  /*a3d0*/  MOV R20, R32 ;  /* 0x0000002000147202 */ /* 0x000fe20000000f00 */
[----:B0-----:R-:W5:Y:S02]  /*a3e0*/  LDG.E.U8.CONSTANT R2, desc[UR4][R22.64+0x1e8c0] ;  /* 0x01e8c00416027981 */ /* 0x001f64000c1e9100 */
[----:B------:R-:W-:Y:S01]  /*a3f0*/  IMAD.MOV.U32 R87, RZ, RZ, R19 ;  /* 0x000000ffff577224 */ /* 0x000fe200078e0013 */
[----:B------:R-:W-:Y:S01]  /*a400*/  IADD3 R18, P0, PT, R20, 0x8000000, RZ ;  /* 0x0800000014127810 */ /* 0x000fe20007f1e0ff */
[----:B------:R-:W-:-:S04]  /*a410*/  IMAD.MOV.U32 R19, RZ, RZ, R33 ;  /* 0x000000ffff137224 */ /* 0x000fc800078e0021 */
[----:B------:R-:W-:Y:S01]  /*a420*/  IMAD.X R19, RZ, RZ, R19, P0 ;  /* 0x000000ffff137224 */ /* 0x000fe200000e0613 */
[----:B------:R0:W-:Y:S02]  /*a430*/  STG.E.U8 desc[UR4][R86.64+-0x6c0000], R21 ;  /* 0x9400001556007986 */ /* 0x0001e4000c101104 */
[----:B0-----:R-:W-:Y:S01]  /*a440*/  MOV R86, R18 ;  /* 0x0000001200567202 */ /* 0x001fe20000000f00 */
[----:B------:R-:W-:-:S05]  /*a450*/  IMAD.MOV.U32 R87, RZ, RZ, R19 ;  /* 0x000000ffff577224 */ /* 0x000fca00078e0013 */
[----:B------:R0:W-:Y:S01]  /*a460*/  STG.E.U8 desc[UR4][R86.64+-0x6c0000], R0 ;  /* 0x9400000056007986 */ /* 0x0001e2000c101104 */
[----:B------:R-:W-:-:S03]  /*a470*/  IMAD.MOV.U32 R72, RZ, RZ, R34 ;  /* 0x000000ffff487224 */ /* 0x000fc600078e0022 */
[----:B0-----:R-:W5:Y:S02]  /*a480*/  LDG.E.U8.CONSTANT R0, desc[UR4][R22.64+0x1e910] ;  /* 0x01e9100416007981 */ /* 0x001f64000c1e9100 */
[----:B------:R-:W-:Y:S02]  /*a490*/  IADD3 R20, P0, PT, R72, 0x8000000, RZ ;  /* 0x0800000048147810 */ /* 0x000fe40007f1e0ff */
[----:B------:R-:W-:Y:S01]  /*a4a0*/  MOV R18, R35 ;  /* 0x0000002300127202 */ /* 0x000fe20000000f00 */
[----:B------:R-:W-:Y:S02]  /*a4b0*/  IMAD.MOV.U32 R19, RZ, RZ, R36 ;  /* 0x000000ffff137224 */ /* 0x000fe400078e0024 */
[----:B------:R-:W-:Y:S02]  /*a4c0*/  IMAD.MOV.U32 R86, RZ, RZ, R20 ;  /* 0x000000ffff567224 */ /* 0x000fe400078e0014 */
[----:B------:R-:W-:Y:S01]  /*a4d0*/  IMAD.X R21, RZ, RZ, R18, P0 ;  /* 0x000000ffff157224 */ /* 0x000fe200000e0612 */
[----:B------:R-:W-:Y:S01]  /*a4e0*/  IADD3 R20, P0, PT, R19, 0x8000000, RZ ;  /* 0x0800000013147810 */ /* 0x000fe20007f1e0ff */
[----:B------:R-:W-:Y:S01]  /*a4f0*/  IMAD.MOV.U32 R73, RZ, RZ, R37 ;  /* 0x000000ffff497224 */ /* 0x000fe200078e0025 */
[----:B------:R-:W5:Y:S02]  /*a500*/  LDG.E.U8.CONSTANT R19, desc[UR4][R22.64+0x1e988] ;  /* 0x01e9880416137981 */ /* 0x000f64000c1e9100 */
[----:B------:R-:W-:-:S02]  /*a510*/  MOV R87, R21 ;  /* 0x0000001500577202 */ /* 0x000fc40000000f00 */
[----:B------:R-:W-:Y:S01]  /*a520*/  IADD3.X R21, PT, PT, RZ, R73, RZ, P0, !PT ;  /* 0x00000049ff157210 */ /* 0x000fe200007fe4ff */
[----:B------:R-:W-:Y:S01]  /*a530*/  IMAD.MOV.U32 R72, RZ, RZ, R39 ;  /* 0x000000ffff487224 */ /* 0x000fe200078e0027 */
[----:B------:R-:W5:Y:S04]  /*a540*/  LDG.E.U8.CONSTANT R18, desc[UR4][R22.64+0x28500] ;  /* 0x0285000416127981 */ /* 0x000f68000c1e9100 */
[----:B------:R0:W-:Y:S02]  /*a550*/  STG.E.U8 desc[UR4][R86.64+-0x6c0000], R81 ;  /* 0x9400005156007986 */ /* 0x0001e4000c101104 */
[----:B0-----:R-:W-:Y:S01]  /*a560*/  IMAD.MOV.U32 R87, RZ, RZ, R21 ;  /* 0x000000ffff577224 */ /* 0x001fe200078e0015 */
[----:B------:R-:W-:Y:S01]  /*a570*/  MOV R21, R38 ;  /* 0x0000002600157202 */ /* 0x000fe20000000f00 */
[----:B------:R-:W-:-:S03]  /*a580*/  IMAD.MOV.U32 R86, RZ, RZ, R20 ;  /* 0x000000ffff567224 */ /* 0x000fc600078e0014 */
[----:B------:R-:W-:Y:S02]  /*a590*/  IADD3 R20, P0, PT, R21, 0x8000000, RZ ;  /* 0x0800000015147810 */ /* 0x000fe40007f1e0ff */
[----:B------:R0:W-:Y:S03]  /*a5a0*/  STG.E.U8 desc[UR4][R86.64+-0x6c0000], R80 ;  /* 0x9400005056007986 */ /* 0x0001e6000c101104 */
[----:B------:R-:W-:Y:S01]  /*a5b0*/  IMAD.X R21, RZ, RZ, R72, P0 ;  /* 0x000000ffff157224 */ /* 0x000fe200000e0648 */
[----:B0-----:R-:W-:Y:S01]  /*a5c0*/  MOV R86, R20 ;  /* 0x0000001400567202 */ /* 0x001fe20000000f00 */
[----:B------:R-:W-:Y:S02]  /*a5d0*/  IMAD.MOV.U32 R20, RZ, RZ, R40 ;  /* 0x000000ffff147224 */ /* 0x000fe400078e0028 */
[----:B------:R-:W-:Y:S01]  /*a5e0*/  IMAD.MOV.U32 R87, RZ, RZ, R21 ;  /* 0x000000ffff577224 */ /* 0x000fe200078e0015 */
[----:B------:R-:W-:-:S02]  /*a5f0*/  MOV R21, R41 ;  /* 0x0000002900157202 */ /* 0x000fc40000000f00 */
[----:B------:R-:W-:-:S05]  /*a600*/  IADD3 R20, P0, PT, R20, 0x8000000, RZ ;  /* 0x0800000014147810 */ /* 0x000fca0007f1e0ff */
[----:B------:R-:W-:Y:S01]  /*a610*/  IMAD.X R21, RZ, RZ, R21, P0 ;  /* 0x000000ffff157224 */ /* 0x000fe200000e0615 */
[----:B------:R0:W-:Y:S01]  /*a620*/  STG.E.U8 desc[UR4][R86.64+-0x6c0000], R74 ;  /* 0x9400004a56007986 */ /* 0x0001e2000c101104 */
[----:B------:R-:W-:Y:S02]  /*a630*/  IMAD.MOV.U32 R73, RZ, RZ, R42 ;  /* 0x000000ffff497224 */ /* 0x000fe400078e002a */
[----:B0-----:R-:W-:Y:S01]  /*a640*/  IMAD.MOV.U32 R86, RZ, RZ, R20 ;  /* 0x000000ffff567224 */ /* 0x001fe200078e0014 */
[----:B------:R-:W-:-:S05]  /*a650*/  MOV R87, R21 ;  /* 0x0000001500577202 */ /* 0x000fca0000000f00 */
[----:B------:R0:W-:Y:S01]  /*a660*/  STG.E.U8 desc[UR4][R86.64+-0x6c0000], R17 ;  /* 0x9400001156007986 */ /* 0x0001e2000c101104 */
[----:B------:R-:W-:Y:S01]  /*a670*/  IMAD.MOV.U32 R20, RZ, RZ, R43 ;  /* 0x000000ffff147224 */ /* 0x000fe200078e002b */
[----:B------:R-:W-:Y:S02]  /*a680*/  IADD3 R72, P0, PT, R73, 0x8000000, RZ ;  /* 0x0800000049487810 */ /* 0x000fe40007f1e0ff */
[----:B0-----:R-:W5:Y:S02]  /*a690*/  LDG.E.U8.CONSTANT R17, desc[UR4][R22.64+0x1e9b0] ;  /* 0x01e9b00416117981 */ /* 0x001f64000c1e9100 */
[----:B------:R-:W-:Y:S01]  /*a6a0*/  IADD3.X R73, PT, PT, RZ, R20, RZ, P0, !PT ;  /* 0x00000014ff497210 */ /* 0x000fe200007fe4ff */
[----:B------:R-:W-:-:S04]  /*a6b0*/  IMAD.MOV.U32 R74, RZ, RZ, R44 ;  /* 0x000000ffff4a7224 */ /* 0x000fc800078e002c */
[----:B------:R0:W-:Y:S01]  /*a6c0*/  STG.E.U8 desc[UR4][R72.64+-0x6c0000], R16 ;  /* 0x9400001048007986 */ /* 0x0001e2000c101104 */
[----:B------:R-:W-:Y:S01]  /*a6d0*/  IADD3 R20, P0, PT, R74, 0x8000000, RZ ;  /* 0x080000004a147810 */ /* 0x000fe20007f1e0ff */
[----:B0-----:R-:W-:Y:S02]  /*a6e0*/  IMAD.MOV.U32 R73, RZ, RZ, R45 ;  /* 0x000000ffff497224 */ /* 0x001fe400078e002d */
[----:B------:R-:W5:Y:S03]  /*a6f0*/  LDG.E.U8.CONSTANT R16, desc[UR4][R22.64+0x1e9d8] ;  /* 0x01e9d80416107981 */ /* 0x000f66000c1e9100 */
[----:B------:R-:W-:Y:S01]  /*a700*/  IADD3.X R21, PT, PT, RZ, R73, RZ, P0, !PT ;  /* 0x00000049ff157210 */ /* 0x000fe200007fe4ff */
[----:B------:R-:W-:-:S04]  /*a710*/  IMAD.MOV.U32 R86, RZ, RZ, R20 ;  /* 0x000000ffff567224 */ /* 0x000fc800078e0014 */
[----:B------:R-:W-:Y:S01]  /*a720*/  IMAD.MOV.U32 R87, RZ, RZ, R21 ;  /* 0x000000ffff577224 */ /* 0x000fe200078e0015 */
[----:B------:R-:W-:Y:S01]  /*a730*/  MOV R21, R46 ;  /* 0x0000002e00157202 */ /* 0x000fe20000000f00 */
[----:B------:R-:W-:Y:S02]  /*a740*/  IMAD.MOV.U32 R74, RZ, RZ, R47 ;  /* 0x000000ffff4a7224 */ /* 0x000fe400078e002f */
[----:B------:R-:W-:Y:S01]  /*a750*/  IMAD.MOV.U32 R72, RZ, RZ, R48 ;  /* 0x000000ffff487224 */ /* 0x000fe200078e0030 */
[----:B------:R-:W-:Y:S01]  /*a760*/  IADD3 R20, P0, PT, R21, 0x8000000, RZ ;  /* 0x0800000015147810 */ /* 0x000fe20007f1e0ff */
[----:B------:R0:W-:Y:S03]  /*a770*/  STG.E.U8 desc[UR4][R86.64+-0x6c0000], R75 ;  /* 0x9400004b56007986 */ /* 0x0001e6000c101104 */
[----:B------:R-:W-:Y:S01]  /*a780*/  MOV R80, R20 ;  /* 0x0000001400507202 */ /* 0x000fe20000000f00 */
[----:B------:R-:W-:Y:S01]  /*a790*/  IMAD.X R21, RZ, RZ, R74, P0 ;  /* 0x000000ffff157224 */ /* 0x000fe200000e064a */
[----:B------:R-:W-:-:S03]  /*a7a0*/  IADD3 R20, P0, PT, R72, 0x8000000, RZ ;  /* 0x0800000048147810 */ /* 0x000fc60007f1e0ff */
[----:B------:R-:W-:Y:S01]  /*a7b0*/  IMAD.MOV.U32 R81, RZ, RZ, R21 ;  /* 0x000000ffff517224 */ /* 0x000fe200078e0015 */
[----:B0-----:R-:W-:-:S04]  /*a7c0*/  MOV R75, R49 ;  /* 0x00000031004b7202 */ /* 0x001fc80000000f00 */
[----:B------:R0:W-:Y:S01]  /*a7d0*/  STG.E.U8 desc[UR4][R80.64+-0x6c0000], R14 ;  /* 0x9400000e50007986 */ /* 0x0001e2000c101104 */
[----:B------:R-:W-:-:S05]  /*a7e0*/  IMAD.X R21, RZ, RZ, R75, P0 ;  /* 0x000000ffff157224 */ /* 0x000fca00000e064b */
[----:B------:R1:W-:Y:S04]  /*a7f0*/  STG.E.U8 desc[UR4][R20.64+-0x6c0000], R13 ;  /* 0x9400000d14007986 */ /* 0x0003e8000c101104 */
[----:B0-----:R-:W5:Y:S04]  /*a800*/  LDG.E.U8.CONSTANT R14, desc[UR4][R22.64+0x28528] ;  /* 0x02852804160e7981 */ /* 0x001f68000c1e9100 */
[----:B-1----:R-:W5:Y:S01]  /*a810*/  LDG.E.U8.CONSTANT R13, desc[UR4][R22.64+0x28550] ;  /* 0x02855004160d7981 */ /* 0x002f62000c1e9100 */
        /* <DEDUP_REMOVED lines=8> */
[----:B------:R-:W-:Y:S02]  /*a8a0*/  IADD3 R72, P0, PT, R76, 0x8000000, RZ ;  /* 0x080000004c487810 */ /* 0x000fe40007f1e0ff */
[----:B------:R-:W-:Y:S01]  /*a8b0*/  MOV R81, R73 ;  /* 0x0000004900517202 */ /* 0x000fe20000000f00 */
[----:B------:R-:W-:-:S05]  /*a8c0*/  IMAD.MOV.U32 R73, RZ, RZ, R53 ;  /* 0x000000ffff497224 */ /* 0x000fca00078e0035 */
[----:B------:R-:W-:Y:S01]  /*a8d0*/  IADD3.X R73, PT, PT, RZ, R73, RZ, P0, !PT ;  /* 0x00000049ff497210 */ /* 0x000fe200007fe4ff */
[----:B------:R0:W-:Y:S02]  /*a8e0*/  STG.E.U8 desc[UR4][R80.64+-0x6c0000], R12 ;  /* 0x9400000c50007986 */ /* 0x0001e4000c101104 */
[----:B0-----:R-:W-:Y:S02]  /*a8f0*/  IMAD.MOV.U32 R80, RZ, RZ, R72 ;  /* 0x000000ffff507224 */ /* 0x001fe400078e0048 */
[----:B------:R-:W5:Y:S01]  /*a900*/  LDG.E.U8.CONSTANT R12, desc[UR4][R22.64+0x28578] ;  /* 0x02857804160c7981 */ /* 0x000f62000c1e9100 */
[----:B------:R-:W-:-:S05]  /*a910*/  IMAD.MOV.U32 R81, RZ, RZ, R73 ;  /* 0x000000ffff517224 */ /* 0x000fca00078e0049 */
[----:B------:R0:W-:Y:S04]  /*a920*/  STG.E.U8 desc[UR4][R80.64+-0x6c0000], R11 ;  /* 0x9400000b50007986 */ /* 0x0001e8000c101104 */
[----:B0-----:R-:W5:Y:S01]  /*a930*/  LDG.E.U8.CONSTANT R11, desc[UR4][R22.64+0x285a0] ;  /* 0x0285a004160b7981 */ /* 0x001f62000c1e9100 */
[----:B------:R-:W-:Y:S01]  /*a940*/  IADD3 R72, P0, PT, R75, 0x8000000, RZ ;  /* 0x080000004b487810 */ /* 0x000fe20007f1e0ff */
[----:B------:R-:W-:-:S03]  /*a950*/  IMAD.MOV.U32 R76, RZ, RZ, R55 ;  /* 0x000000ffff4c7224 */ /* 0x000fc600078e0037 */
[----:B------:R-:W-:Y:S01]  /*a960*/  MOV R80, R72 ;  /* 0x0000004800507202 */ /* 0x000fe20000000f00 */
[----:B------:R-:W-:Y:S02]  /*a970*/  IMAD.MOV.U32 R72, RZ, RZ, R56 ;  /* 0x000000ffff487224 */ /* 0x000fe400078e0038 */
[----:B------:R-:W-:Y:S01]  /*a980*/  IMAD.X R73, RZ, RZ, R76, P0 ;  /* 0x000000ffff497224 */ /* 0x000fe200000e064c */
[----:B------:R-:W-:Y:S02]  /*a990*/  MOV R74, R57 ;  /* 0x00000039004a7202 */ /* 0x000fe40000000f00 */
[----:B------:R-:W-:Y:S01]  /*a9a0*/  IADD3 R72, P0, PT, R72, 0x8000000, RZ ;  /* 0x0800000048487810 */ /* 0x000fe20007f1e0ff */
[----:B------:R-:W-:Y:S02]  /*a9b0*/  IMAD.MOV.U32 R81, RZ, RZ, R73 ;  /* 0x000000ffff517224 */ /* 0x000fe400078e0049 */
[----:B------:R-:W-:Y:S02]  /*a9c0*/  IMAD.MOV.U32 R75, RZ, RZ, R58 ;  /* 0x000000ffff4b7224 */ /* 0x000fe400078e003a */
[----:B------:R-:W-:-:S02]  /*a9d0*/  IMAD.X R73, RZ, RZ, R74, P0 ;  /* 0x000000ffff497224 */ /* 0x000fc400000e064a */
[----:B------:R-:W-:Y:S01]  /*a9e0*/  IMAD.MOV.U32 R86, RZ, RZ, R72 ;  /* 0x000000ffff567224 */ /* 0x000fe200078e0048 */
[----:B----4-:R0:W-:Y:S01]  /*a9f0*/  STG.E.U8 desc[UR4][R80.64+-0x6c0000], R10 ;  /* 0x9400000a50007986 */ /* 0x0101e2000c101104 */
[----:B------:R-:W-:Y:S01]  /*aa00*/  IMAD.MOV.U32 R72, RZ, RZ, R59 ;  /* 0x000000ffff487224 */ /* 0x000fe200078e003b */
[----:B------:R-:W-:Y:S02]  /*aa10*/  IADD3 R74, P0, PT, R75, 0x8000000, RZ ;  /* 0x080000004b4a7810 */ /* 0x000fe40007f1e0ff */
[----:B------:R-:W-:Y:S02]  /*aa20*/  MOV R87, R73 ;  /* 0x0000004900577202 */ /* 0x000fe40000000f00 */
[----:B------:R-:W-:Y:S01]  /*aa30*/  IADD3.X R75, PT, PT, RZ, R72, RZ, P0, !PT ;  /* 0x00000048ff4b7210 */ /* 0x000fe200007fe4ff */
[----:B------:R-:W-:Y:S01]  /*aa40*/  IMAD.MOV.U32 R73, RZ, RZ, R60 ;  /* 0x000000ffff497224 */ /* 0x000fe200078e003c */
[----:B0-----:R-:W4:Y:S04]  /*aa50*/  LDG.E.U8.CONSTANT R10, desc[UR4][R22.64+0x285c8] ;  /* 0x0285c804160a7981 */ /* 0x001f28000c1e9100 */
[----:B------:R-:W-:Y:S01]  /*aa60*/  IADD3 R72, P0, PT, R73, 0x8000000, RZ ;  /* 0x0800000049487810 */ /* 0x000fe20007f1e0ff */
[----:B------:R0:W-:Y:S04]  /*aa70*/  STG.E.U8 desc[UR4][R86.64+-0x6c0000], R77 ;  /* 0x9400004d56007986 */ /* 0x0001e8000c101104 */
[----:B--2---:R1:W-:Y:S01]  /*aa80*/  STG.E.U8 desc[UR4][R74.64+-0x6c0000], R15 ;  /* 0x9400000f4a007986 */ /* 0x0043e2000c101104 */
[----:B------:R-:W-:-:S03]  /*aa90*/  MOV R76, R62 ;  /* 0x0000003e004c7202 */ /* 0x000fc60000000f00 */
[----:B------:R-:W2:Y:S04]  /*aaa0*/  LDG.E.U8.CONSTANT R81, desc[UR4][R22.64+0x28708] ;  /* 0x0287080416517981 */ /* 0x000ea8000c1e9100 */
[----:B0-----:R-:W2:Y:S01]  /*aab0*/  LDG.E.U8.CONSTANT R77, desc[UR4][R22.64+0x28780] ;  /* 0x02878004164d7981 */ /* 0x001ea2000c1e9100 */
[----:B-1----:R-:W-:-:S03]  /*aac0*/  IMAD.MOV.U32 R75, RZ, RZ, R61 ;  /* 0x000000ffff4b7224 */ /* 0x002fc600078e003d */
[----:B------:R-:W2:Y:S02]  /*aad0*/  LDG.E.U8.CONSTANT R80, desc[UR4][R22.64+0x287a8] ;  /* 0x0287a80416507981 */ /* 0x000ea4000c1e9100 */
[----:B------:R-:W-:Y:S01]  /*aae0*/  IADD3.X R73, PT, PT, RZ, R75, RZ, P0, !PT ;  /* 0x0000004bff497210 */ /* 0x000fe200007fe4ff */
[----:B------:R-:W-:Y:S01]  /*aaf0*/  IMAD.MOV.U32 R86, RZ, RZ, R72 ;  /* 0x000000ffff567224 */ /* 0x000fe200078e0048 */
[----:B------:R-:W-:Y:S01]  /*ab00*/  IADD3 R72, P0, PT, R76, 0x8000000, RZ ;  /* 0x080000004c487810 */ /* 0x000fe20007f1e0ff */
[----:B------:R-:W-:Y:S01]  /*ab10*/  IMAD.MOV.U32 R74, RZ, RZ, R64 ;  /* 0x000000ffff4a7224 */ /* 0x000fe200078e0040 */
[----:B------:R-:W2:Y:S01]  /*ab20*/  LDG.E.U8.CONSTANT R75, desc[UR4][R22.64+0x28618] ;  /* 0x02861804164b7981 */ /* 0x000ea2000c1e9100 */
[----:B------:R-:W-:Y:S02]  /*ab30*/  IMAD.MOV.U32 R87, RZ, RZ, R73 ;  /* 0x000000ffff577224 */ /* 0x000fe400078e0049 */
[----:B------:R-:W-:-:S04]  /*ab40*/  IMAD.MOV.U32 R73, RZ, RZ, R63 ;  /* 0x000000ffff497224 */ /* 0x000fc800078e003f */
[----:B------:R-:W-:Y:S01]  /*ab50*/  IMAD.X R73, RZ, RZ, R73, P0 ;  /* 0x000000ffff497224 */ /* 0x000fe200000e0649 */
[----:B------:R-:W-:Y:S01]  /*ab60*/  IADD3 R74, P0, PT, R74, 0x8000000, RZ ;  /* 0x080000004a4a7810 */ /* 0x000fe20007f1e0ff */
[----:B---3--:R0:W-:Y:S04]  /*ab70*/  STG.E.U8 desc[UR4][R86.64+-0x6c0000], R9 ;  /* 0x9400000956007986 */ /* 0x0081e8000c101104 */
[----:B------:R-:W-:Y:S02]  /*ab80*/  IMAD.MOV.U32 R98, RZ, RZ, R74 ;  /* 0x000000ffff627224 */ /* 0x000fe400078e004a */
[----:B------:R-:W3:Y:S01]  /*ab90*/  LDG.E.U8.CONSTANT R74, desc[UR4][R22.64+0x28640] ;  /* 0x02864004164a7981 */ /* 0x000ee2000c1e9100 */
[----:B0-----:R-:W-:-:S03]  /*aba0*/  MOV R86, R72 ;  /* 0x0000004800567202 */ /* 0x001fc60000000f00 */
[----:B------:R-:W3:Y:S01]  /*abb0*/  LDG.E.U8.CONSTANT R9, desc[UR4][R22.64+0x28758] ;  /* 0x0287580416097981 */ /* 0x000ee2000c1e9100 */
[----:B------:R-:W-:Y:S01]  /*abc0*/  MOV R72, R65 ;  /* 0x0000004100487202 */ /* 0x000fe20000000f00 */
[----:B------:R-:W-:-:S04]  /*abd0*/  IMAD.MOV.U32 R87, RZ, RZ, R73 ;  /* 0x000000ffff577224 */ /* 0x000fc800078e0049 */
[----:B------:R-:W-:Y:S01]  /*abe0*/  IMAD.X R73, RZ, RZ, R72, P0 ;  /* 0x000000ffff497224 */ /* 0x000fe200000e0648 */
[----:B-----5:R0:W-:Y:S01]  /*abf0*/  STG.E.U8 desc[UR4][R86.64+-0x6c0000], R5 ;  /* 0x9400000556007986 */ /* 0x0201e2000c101104 */
[----:B------:R-:W-:-:S03]  /*ac00*/  IMAD.MOV.U32 R72, RZ, RZ, R66 ;  /* 0x000000ffff487224 */ /* 0x000fc600078e0042 */
[----:B------:R-:W-:Y:S02]  /*ac10*/  MOV R99, R73 ;  /* 0x0000004900637202 */ /* 0x000fe40000000f00 */
[----:B------:R-:W-:Y:S01]  /*ac20*/  IADD3 R72, P0, PT, R72, 0x8000000, RZ ;  /* 0x0800000048487810 */ /* 0x000fe20007f1e0ff */
[----:B0-----:R-:W5:Y:S01]  /*ac30*/  LDG.E.U8.CONSTANT R5, desc[UR4][R22.64+0x28668] ;  /* 0x0286680416057981 */ /* 0x001f62000c1e9100 */
[----:B------:R-:W-:-:S03]  /*ac40*/  IMAD.MOV.U32 R87, RZ, RZ, R67 ;  /* 0x000000ffff577224 */ /* 0x000fc600078e0043 */
[----:B------:R0:W-:Y:S01]  /*ac50*/  STG.E.U8 desc[UR4][R98.64+-0x6c0000], R4 ;  /* 0x9400000462007986 */ /* 0x0001e2000c101104 */
[----:B------:R-:W-:Y:S02]  /*ac60*/  MOV R76, R68 ;  /* 0x00000044004c7202 */ /* 0x000fe40000000f00 */
[----:B------:R-:W-:Y:S01]  /*ac70*/  IADD3.X R73, PT, PT, RZ, R87, RZ, P0, !PT ;  /* 0x00000057ff497210 */ /* 0x000fe200007fe4ff */
[----:B0-----:R-:W5:Y:S01]  /*ac80*/  LDG.E.U8.CONSTANT R4, desc[UR4][R22.64+0x28690] ;  /* 0x0286900416047981 */ /* 0x001f62000c1e9100 */
[----:B------:R-:W-:Y:S01]  /*ac90*/  IMAD.MOV.U32 R86, RZ, RZ, R72 ;  /* 0x000000ffff567224 */ /* 0x000fe200078e0048 */
[----:B------:R-:W-:Y:S02]  /*aca0*/  IADD3 R76, P0, PT, R76, 0x8000000, RZ ;  /* 0x080000004c4c7810 */ /* 0x000fe40007f1e0ff */
[----:B------:R-:W-:Y:S02]  /*acb0*/  IMAD.MOV.U32 R87, RZ, RZ, R73 ;  /* 0x000000ffff577224 */ /* 0x000fe400078e0049 */
[----:B------:R-:W-:-:S02]  /*acc0*/  IMAD.MOV.U32 R72, RZ, RZ, R69 ;  /* 0x000000ffff487224 */ /* 0x000fc400078e0045 */
[----:B------:R-:W-:Y:S01]  /*acd0*/  IMAD.MOV.U32 R98, RZ, RZ, R70 ;  /* 0x000000ffff627224 */ /* 0x000fe200078e0046 */
[----:B------:R0:W-:Y:S01]  /*ace0*/  STG.E.U8 desc[UR4][R86.64+-0x6c0000], R3 ;  /* 0x9400000356007986 */ /* 0x0001e2000c101104 */
[----:B------:R-:W-:-:S03]  /*acf0*/  IMAD.X R15, RZ, RZ, R72, P0 ;  /* 0x000000ffff0f7224 */ /* 0x000fc600000e0648 */
[----:B------:R-:W-:Y:S02]  /*ad00*/  IADD3 R72, P0, PT, R98, 0x8000000, RZ ;  /* 0x0800000062487810 */ /* 0x000fe40007f1e0ff */
[----:B0-----:R-:W-:Y:S01]  /*ad10*/  MOV R86, R76 ;  /* 0x0000004c00567202 */ /* 0x001fe20000000f00 */
[----:B------:R-:W5:Y:S01]  /*ad20*/  LDG.E.U8.CONSTANT R3, desc[UR4][R22.64+0x286b8] ;  /* 0x0286b80416037981 */ /* 0x000f62000c1e9100 */
[----:B------:R-:W-:Y:S01]  /*ad30*/  MOV R76, R71 ;  /* 0x00000047004c7202 */ /* 0x000fe20000000f00 */
[----:B------:R-:W-:-:S04]  /*ad40*/  IMAD.MOV.U32 R87, RZ, RZ, R15 ;  /* 0x000000ffff577224 */ /* 0x000fc800078e000f */
[----:B------:R-:W-:Y:S01]  /*ad50*/  IMAD.X R73, RZ, RZ, R76, P0 ;  /* 0x000000ffff497224 */ /* 0x000fe200000e064c */
[----:B------:R0:W-:Y:S04]  /*ad60*/  STG.E.U8 desc[UR4][R86.64+-0x6c0000], R2 ;  /* 0x9400000256007986 */ /* 0x0001e8000c101104 */
[----:B------:R-:W-:Y:S01]  /*ad70*/  MOV R99, R73 ;  /* 0x0000004900637202 */ /* 0x000fe20000000f00 */
[----:B------:R-:W-:Y:S01]  /*ad80*/  IMAD.MOV.U32 R73, RZ, RZ, R78 ;  /* 0x000000ffff497224 */ /* 0x000fe200078e004e */
[----:B0-----:R-:W5:Y:S01]  /*ad90*/  LDG.E.U8.CONSTANT R2, desc[UR4][R22.64+0x286e0] ;  /* 0x0286e00416027981 */ /* 0x001f62000c1e9100 */
[----:B------:R-:W-:-:S03]  /*ada0*/  IMAD.MOV.U32 R98, RZ, RZ, R72 ;  /* 0x000000ffff627224 */ /* 0x000fc600078e0048 */
        /* <DEDUP_REMOVED lines=9> */
[----:B------:R-:W-:-:S02]  /*ae40*/  IMAD.MOV.U32 R73, RZ, RZ, R85 ;  /* 0x000000ffff497224 */ /* 0x000fc400078e0055 */
[----:B------:R-:W-:Y:S01]  /*ae50*/  IMAD.MOV.U32 R76, RZ, RZ, R88 ;  /* 0x000000ffff4c7224 */ /* 0x000fe200078e0058 */
[----:B------:R-:W-:-:S04]  /*ae60*/  IADD3 R72, P0, PT, R72, 0x8000000, RZ ;  /* 0x0800000048487810 */ /* 0x000fc80007f1e0ff */
[----:B------:R-:W-:Y:S01]  /*ae70*/  MOV R98, R72 ;  /* 0x0000004800627202 */ /* 0x000fe20000000f00 */
[----:B------:R-:W-:Y:S01]  /*ae80*/  IMAD.X R73, RZ, RZ, R73, P0 ;  /* 0x000000ffff497224 */ /* 0x000fe200000e0649 */
[----:B------:R-:W-:Y:S02]  /*ae90*/  IADD3 R76, P0, PT, R76, 0x8000000, RZ ;  /* 0x080000004c4c7810 */ /* 0x000fe40007f1e0ff */
[----:B------:R-:W-:Y:S01]  /*aea0*/  MOV R72, R89 ;  /* 0x0000005900487202 */ /* 0x000fe20000000f00 */
[----:B------:R-:W-:-:S04]  /*aeb0*/  IMAD.MOV.U32 R99, RZ, RZ, R73 ;  /* 0x000000ffff637224 */ /* 0x000fc800078e0049 */
[----:B------:R-:W-:Y:S01]  /*aec0*/  IMAD.X R7, RZ, RZ, R72, P0 ;  /* 0x000000ffff077224 */ /* 0x000fe200000e0648 */
[----:B------:R0:W-:Y:S01]  /*aed0*/  STG.E.U8 desc[UR4][R98.64+-0x6c0000], R8 ;  /* 0x9400000862007986 */ /* 0x0001e2000c101104 */
[----:B------:R-:W-:-:S03]  /*aee0*/  MOV R15, R94 ;  /* 0x0000005e000f7202 */ /* 0x000fc60000000f00 */
[----:B0-----:R-:W-:Y:S01]  /*aef0*/  MOV R99, R7 ;  /* 0x0000000700637202 */ /* 0x001fe20000000f00 */
[----:B------:R-:W-:Y:S02]  /*af00*/  IMAD.MOV.U32 R7, RZ, RZ, R92 ;  /* 0x000000ffff077224 */ /* 0x000fe400078e005c */
[----:B------:R-:W-:Y:S02]  /*af10*/  IMAD.MOV.U32 R8, RZ, RZ, R93 ;  /* 0x000000ffff087224 */ /* 0x000fe400078e005d */
[----:B------:R-:W-:Y:S01]  /*af20*/  IMAD.MOV.U32 R98, RZ, RZ, R76 ;  /* 0x000000ffff627224 */ /* 0x000fe200078e004c */
[----:B------:R-:W-:-:S04]  /*af30*/  IADD3 R72, P0, PT, R7, 0x8000000, RZ ;  /* 0x0800000007487810 */ /* 0x000fc80007f1e0ff */
[----:B------:R-:W-:Y:S01]  /*af40*/  IADD3.X R73, PT, PT, RZ, R8, RZ, P0, !PT ;  /* 0x00000008ff497210 */ /* 0x000fe200007fe4ff */
[----:B------:R0:W-:Y:S01]  /*af50*/  STG.E.U8 desc[UR4][R98.64+-0x6c0000], R6 ;  /* 0x9400000662007986 */ /* 0x0001e2000c101104 */
[----:B------:R-:W-:Y:S01]  /*af60*/  IMAD.MOV.U32 R7, RZ, RZ, R95 ;  /* 0x000000ffff077224 */ /* 0x000fe200078e005f */
[----:B------:R-:W-:Y:S01]  /*af70*/  MOV R87, R91 ;  /* 0x0000005b00577202 */ /* 0x000fe20000000f00 */
[----:B------:R-:W-:Y:S01]  /*af80*/  IMAD.MOV.U32 R76, RZ, RZ, R82 ;  /* 0x000000ffff4c7224 */ /* 0x000fe200078e0052 */
[----:B------:R-:W5:Y:S01]  /*af90*/  LDG.E.U8.CONSTANT R8, desc[UR4][R22.64+0x28938] ;  /* 0x0289380416087981 */ /* 0x000f62000c1e9100 */
[----:B0-----:R-:W-:Y:S01]  /*afa0*/  IMAD.MOV.U32 R98, RZ, RZ, R72 ;  /* 0x000000ffff627224 */ /* 0x001fe200078e0048 */
[----:B------:R-:W-:Y:S01]  /*afb0*/  IADD3 R72, P0, PT, R15, 0x8000000, RZ ;  /* 0x080000000f487810 */ /* 0x000fe20007f1e0ff */
[----:B------:R-:W-:Y:S01]  /*afc0*/  IMAD.MOV.U32 R99, RZ, RZ, R73 ;  /* 0x000000ffff637224 */ /* 0x000fe200078e0049 */
[----:B------:R-:W-:Y:S01]  /*afd0*/  MOV R6, R96 ;  /* 0x0000006000067202 */ /* 0x000fe20000000f00 */
[----:B------:R-:W-:-:S02]  /*afe0*/  IMAD.MOV.U32 R15, RZ, RZ, R97 ;  /* 0x000000ffff0f7224 */ /* 0x000fc400078e0061 */
[----:B------:R-:W-:Y:S01]  /*aff0*/  IMAD.X R73, RZ, RZ, R7, P0 ;  /* 0x000000ffff497224 */ /* 0x000fe200000e0607 */
[----:B------:R0:W-:Y:S01]  /*b000*/  STG.E.U8 desc[UR4][R98.64+-0x6c0000], R19 ;  /* 0x9400001362007986 */ /* 0x0001e2000c101104 */
[----:B------:R-:W-:-:S03]  /*b010*/  IADD3 R6, P0, PT, R6, 0x8000000, RZ ;  /* 0x0800000006067810 */ /* 0x000fc60007f1e0ff */
[----:B------:R1:W-:Y:S02]  /*b020*/  STG.E.U8 desc[UR4][R72.64+-0x6c0000], R17 ;  /* 0x9400001148007986 */ /* 0x0003e4000c101104 */
[----:B------:R-:W-:Y:S02]  /*b030*/  IMAD.X R15, RZ, RZ, R15, P0 ;  /* 0x000000ffff0f7224 */ /* 0x000fe400000e060f */
[----:B------:R-:W5:Y:S01]  /*b040*/  LDG.E.U8.CONSTANT R7, desc[UR4][R22.64+0x28910] ;  /* 0x0289100416077981 */ /* 0x000f62000c1e9100 */
[----:B0-----:R-:W-:Y:S01]  /*b050*/  IMAD.MOV.U32 R98, RZ, RZ, R90 ;  /* 0x000000ffff627224 */ /* 0x001fe200078e005a */
[----:B------:R-:W-:Y:S01]  /*b060*/  MOV R100, R6 ;  /* 0x0000000600647202 */ /* 0x000fe20000000f00 */
[----:B------:R-:W-:Y:S01]  /*b070*/  IMAD.MOV.U32 R101, RZ, RZ, R15 ;  /* 0x000000ffff657224 */ /* 0x000fe200078e000f */
[----:B------:R-:W5:Y:S02]  /*b080*/  LDG.E.U8.CONSTANT R6, desc[UR4][R22.64+0x28960] ;  /* 0x0289600416067981 */ /* 0x000f64000c1e9100 */
[----:B-1----:R-:W-:-:S02]  /*b090*/  IADD3 R72, P0, PT, R98, 0xa000000, RZ ;  /* 0x0a00000062487810 */ /* 0x002fc40007f1e0ff */
[----:B------:R-:W5:Y:S03]  /*b0a0*/  LDG.E.U8.CONSTANT R17, desc[UR4][R22.64+0x287d0] ;  /* 0x0287d00416117981 */ /* 0x000f66000c1e9100 */
[----:B------:R-:W-:Y:S02]  /*b0b0*/  IMAD.X R73, RZ, RZ, R87, P0 ;  /* 0x000000ffff497224 */ /* 0x000fe400000e0657 */
[----:B------:R-:W-:Y:S01]  /*b0c0*/  IMAD.MOV.U32 R98, RZ, RZ, R72 ;  /* 0x000000ffff627224 */ /* 0x000fe200078e0048 */
[----:B------:R-:W-:Y:S02]  /*b0d0*/  IADD3 R72, P0, PT, R76, 0xa000000, RZ ;  /* 0x0a0000004c487810 */ /* 0x000fe40007f1e0ff */
[----:B------:R-:W-:Y:S01]  /*b0e0*/  MOV R99, R73 ;  /* 0x0000004900637202 */ /* 0x000fe20000000f00 */
[----:B------:R-:W-:-:S05]  /*b0f0*/  IMAD.MOV.U32 R73, RZ, RZ, R83 ;  /* 0x000000ffff497224 */ /* 0x000fca00078e0053 */
[----:B------:R-:W-:Y:S01]  /*b100*/  IADD3.X R73, PT, PT, RZ, R73, RZ, P0, !PT ;  /* 0x00000049ff497210 */ /* 0x000fe200007fe4ff */
[----:B------:R0:W-:Y:S04]  /*b110*/  STG.E.U8 desc[UR4][R100.64+-0x6c0000], R16 ;  /* 0x9400001064007986 */ /* 0x0001e8000c101104 */
[----:B------:R-:W-:Y:S01]  /*b120*/  IMAD.MOV.U32 R19, RZ, RZ, R73 ;  /* 0x000000ffff137224 */ /* 0x000fe200078e0049 */
[----:B------:R-:W-:Y:S01]  /*b130*/  MOV R73, R24 ;  /* 0x0000001800497202 */ /* 0x000fe20000000f00 */
[----:B------:R1:W-:Y:S03]  /*b140*/  STG.E.U8 desc[UR4][R98.64+0x140000], R18 ;  /* 0x1400001262007986 */ /* 0x0003e6000c101104 */
[----:B------:R-:W-:Y:S01]  /*b150*/  IADD3 R76, P0, PT, R73, 0xa000000, RZ ;  /* 0x0a000000494c7810 */ /* 0x000fe20007f1e0ff */
[----:B0-----:R-:W5:Y:S01]  /*b160*/  LDG.E.U8.CONSTANT R16, desc[UR4][R22.64+0x287f8] ;  /* 0x0287f80416107981 */ /* 0x001f62000c1e9100 */
[----:B-1----:R-:W-:-:S02]  /*b170*/  IMAD.MOV.U32 R18, RZ, RZ, R72 ;  /* 0x000000ffff127224 */ /* 0x002fc400078e0048 */
[----:B------:R-:W-:-:S04]  /*b180*/  IMAD.MOV.U32 R72, RZ, RZ, R25 ;  /* 0x000000ffff487224 */ /* 0x000fc800078e0019 */
[----:B------:R-:W-:-:S04]  /*b190*/  IMAD.X R15, RZ, RZ, R72, P0 ;  /* 0x000000ffff0f7224 */ /* 0x000fc800000e0648 */
[----:B------:R-:W-:Y:S02]  /*b1a0*/  IMAD.MOV.U32 R99, RZ, RZ, R15 ;  /* 0x000000ffff637224 */ /* 0x000fe400078e000f */
[----:B------:R-:W5:Y:S01]  /*b1b0*/  LDG.E.U8.CONSTANT R15, desc[UR4][R22.64+0x28820] ;  /* 0x02882004160f7981 */ /* 0x000f62000c1e9100 */
[----:B------:R-:W-:-:S03]  /*b1c0*/  MOV R98, R76 ;  /* 0x0000004c00627202 */ /* 0x000fc60000000f00 */
[----:B------:R0:W-:Y:S04]  /*b1d0*/  STG.E.U8 desc[UR4][R18.64+0x140000], R14 ;  /* 0x1400000e12007986 */ /* 0x0001e8000c101104 */
[----:B------:R1:W-:Y:S04]  /*b1e0*/  STG.E.U8 desc[UR4][R98.64+0x140000], R13 ;  /* 0x1400000d62007986 */ /* 0x0003e8000c101104 */
[----:B0-----:R-:W5:Y:S04]  /*b1f0*/  LDG.E.U8.CONSTANT R14, desc[UR4][R22.64+0x28848] ;  /* 0x02884804160e7981 */ /* 0x001f68000c1e9100 */
[----:B-1----:R-:W5:Y:S01]  /*b200*/  LDG.E.U8.CONSTANT R13, desc[UR4][R22.64+0x28870] ;  /* 0x02887004160d7981 */ /* 0x002f62000c1e9100 */
[----:B------:R-:W-:Y:S01]  /*b210*/  IMAD.MOV.U32 R72, RZ, RZ, R26 ;  /* 0x000000ffff487224 */ /* 0x000fe200078e001a */
[----:B------:R-:W-:-:S04]  /*b220*/  MOV R18, R27 ;  /* 0x0000001b00127202 */ /* 0x000fc80000000f00 */
[----:B------:R-:W-:-:S05]  /*b230*/  IADD3 R20, P0, PT, R72, 0xa000000, RZ ;  /* 0x0a00000048147810 */ /* 0x000fca0007f1e0ff */
[----:B------:R-:W-:Y:S02]  /*b240*/  IMAD.X R19, RZ, RZ, R18, P0 ;  /* 0x000000ffff137224 */ /* 0x000fe400000e0612 */
[----:B------:R-:W-:Y:S02]  /*b250*/  IMAD.MOV.U32 R18, RZ, RZ, R28 ;  /* 0x000000ffff127224 */ /* 0x000fe400078e001c */
[----:B------:R-:W-:-:S03]  /*b260*/  IMAD.MOV.U32 R72, RZ, RZ, R29 ;  /* 0x000000ffff487224 */ /* 0x000fc600078e001d */
[----:B------:R-:W-:Y:S01]  /*b270*/  IADD3 R18, P0, PT, R18, 0xa000000, RZ ;  /* 0x0a00000012127810 */ /* 0x000fe20007f1e0ff */
[----:B------:R-:W-:Y:S01]  /*b280*/  IMAD.MOV.U32 R98, RZ, RZ, R20 ;  /* 0x000000ffff627224 */ /* 0x000fe200078e0014 */
[----:B------:R-:W-:Y:S02]  /*b290*/  MOV R99, R19 ;  /* 0x0000001300637202 */ /* 0x000fe40000000f00 */
[----:B------:R-:W-:Y:S01]  /*b2a0*/  IADD3.X R19, PT, PT, RZ, R72, RZ, P0, !PT ;  /* 0x00000048ff137210 */ /* 0x000fe200007fe4ff */
[----:B------:R-:W-:Y:S02]  /*b2b0*/  IMAD.MOV.U32 R72, RZ, RZ, R18 ;  /* 0x000000ffff487224 */ /* 0x000fe400078e0012 */
[----:B------:R0:W-:Y:S02]  /*b2c0*/  STG.E.U8 desc[UR4][R98.64+0x140000], R12 ;  /* 0x1400000c62007986 */ /* 0x0001e4000c101104 */
[----:B------:R-:W-:-:S05]  /*b2d0*/  IMAD.MOV.U32 R73, RZ, RZ, R19 ;  /* 0x000000ffff497224 */ /* 0x000fca00078e0013 */
[----:B------:R1:W-:Y:S04]  /*b2e0*/  STG.E.U8 desc[UR4][R72.64+0x140000], R11 ;  /* 0x1400000b48007986 */ /* 0x0003e8000c101104 */
[----:B0-----:R-:W5:Y:S04]  /*b2f0*/  LDG.E.U8.CONSTANT R12, desc[UR4][R22.64+0x28898] ;  /* 0x02889804160c7981 */ /* 0x001f68000c1e9100 */
[----:B-1----:R-:W5:Y:S01]  /*b300*/  LDG.E.U8.CONSTANT R11, desc[UR4][R22.64+0x288c0] ;  /* 0x0288c004160b7981 */ /* 0x002f62000c1e9100 */
[----:B------:R-:W-:Y:S01]  /*b310*/  MOV R19, R30 ;  /* 0x0000001e00137202 */ /* 0x000fe20000000f00 */
[----:B------:R-:W-:-:S03]  /*b320*/  IMAD.MOV.U32 R18, RZ, RZ, R31 ;  /* 0x000000ffff127224 */ /* 0x000fc600078e001f */
[----:B------:R-:W-:-:S04]  /*b330*/  IADD3 R20, P0, PT, R19, 0xa000000, RZ ;  /* 0x0a00000013147810 */ /* 0x000fc80007f1e0ff */
[----:B------:R-:W-:Y:S01]  /*b340*/  MOV R98, R20 ;  /* 0x0000001400627202 */ /* 0x000fe20000000f00 */
[----:B------:R-:W-:Y:S02]  /*b350*/  IMAD.X R19, RZ, RZ, R18, P0 ;  /* 0x000000ffff137224 */ /* 0x000fe400000e0612 */
[----:B------:R-:W-:Y:S02]  /*b360*/  IMAD.MOV.U32 R20, RZ, RZ, R32 ;  /* 0x000000ffff147224 */ /* 0x000fe400078e0020 */
[----:B------:R-:W-:Y:S01]  /*b370*/  IMAD.MOV.U32 R99, RZ, RZ, R19 ;  /* 0x000000ffff637224 */ /* 0x000fe200078e0013 */
[----:B------:R-:W-:Y:S02]  /*b380*/  MOV R19, R33 ;  /* 0x0000002100137202 */ /* 0x000fe40000000f00 */
[----:B------:R-:W-:Y:S01]  /*b390*/  IADD3 R18, P0, PT, R20, 0xa000000, RZ ;  /* 0x0a00000014127810 */ /* 0x000fe20007f1e0ff */
[----:B------:R-:W-:Y:S01]  /*b3a0*/  IMAD.MOV.U32 R72, RZ, RZ, R34 ;  /* 0x000000ffff487224 */ /* 0x000fe200078e0022 */
[----:B----4-:R0:W-:Y:S03]  /*b3b0*/  STG.E.U8 desc[UR4][R98.64+0x140000], R10 ;  /* 0x1400000a62007986 */ /* 0x0101e6000c101104 */
[----:B------:R-:W-:Y:S01]  /*b3c0*/  IMAD.X R19, RZ, RZ, R19, P0 ;  /* 0x000000ffff137224 */ /* 0x000fe200000e0613 */
[----:B------:R-:W-:Y:S01]  /*b3d0*/  IADD3 R20, P0, PT, R72, 0xa000000, RZ ;  /* 0x0a00000048147810 */ /* 0x000fe20007f1e0ff */
[----:B0-----:R-:W-:Y:S01]  /*b3e0*/  IMAD.MOV.U32 R98, RZ, RZ, R18 ;  /* 0x000000ffff627224 */ /* 0x001fe200078e0012 */
[----:B------:R-:W4:Y:S01]  /*b3f0*/  LDG.E.U8.CONSTANT R10, desc[UR4][R22.64+0x288e8] ;  /* 0x0288e804160a7981 */ /* 0x000f22000c1e9100 */
[----:B------:R-:W-:Y:S01]  /*b400*/  IMAD.MOV.U32 R18, RZ, RZ, R35 ;  /* 0x000000ffff127224 */ /* 0x000fe200078e0023 */
[----:B------:R-:W-:-:S04]  /*b410*/  MOV R99, R19 ;  /* 0x0000001300637202 */ /* 0x000fc80000000f00 */
[----:B------:R-:W-:Y:S01]  /*b420*/  IADD3.X R19, PT, PT, RZ, R18, RZ, P0, !PT ;  /* 0x00000012ff137210 */ /* 0x000fe200007fe4ff */
[----:B------:R0:W-:Y:S01]  /*b430*/  STG.E.U8 desc[UR4][R98.64+0x140000], R21 ;  /* 0x1400001562007986 */ /* 0x0001e2000c101104 */
[----:B------:R-:W-:-:S03]  /*b440*/  IMAD.MOV.U32 R73, RZ, RZ, R37 ;  /* 0x000000ffff497224 */ /* 0x000fc600078e0025 */
[----:B0-----:R-:W-:Y:S01]  /*b450*/  IMAD.MOV.U32 R99, RZ, RZ, R19 ;  /* 0x000000ffff637224 */ /* 0x001fe200078e0013 */
[----:B------:R-:W-:Y:S01]  /*b460*/  MOV R19, R36 ;  /* 0x0000002400137202 */ /* 0x000fe20000000f00 */
[----:B------:R-:W-:-:S03]  /*b470*/  IMAD.MOV.U32 R98, RZ, RZ, R20 ;  /* 0x000000ffff627224 */ /* 0x000fc600078e0014 */
[----:B------:R-:W-:Y:S01]  /*b480*/  IADD3 R18, P0, PT, R19, 0xa000000, RZ ;  /* 0x0a00000013127810 */ /* 0x000fe20007f1e0ff */
[----:B------:R-:W-:Y:S01]  /*b490*/  IMAD.MOV.U32 R21, RZ, RZ, R38 ;  /* 0x000000ffff157224 */ /* 0x000fe200078e0026 */
[----:B--2---:R0:W-:Y:S03]  /*b4a0*/  STG.E.U8 desc[UR4][R98.64+0x140000], R75 ;  /* 0x1400004b62007986 */ /* 0x0041e6000c101104 */
[----:B------:R-:W-:Y:S01]  /*b4b0*/  IMAD.X R19, RZ, RZ, R73, P0 ;  /* 0x000000ffff137224 */ /* 0x000fe200000e0649 */
[----:B------:R-:W-:Y:S01]  /*b4c0*/  MOV R72, R39 ;  /* 0x0000002700487202 */ /* 0x000fe20000000f00 */
[----:B------:R-:W-:Y:S01]  /*b4d0*/  IMAD.MOV.U32 R20, RZ, RZ, R40 ;  /* 0x000000ffff147224 */ /* 0x000fe200078e0028 */
[----:B0-----:R-:W-:Y:S01]  /*b4e0*/  MOV R98, R18 ;  /* 0x0000001200627202 */ /* 0x001fe20000000f00 */
[----:B------:R-:W-:Y:S01]  /*b4f0*/  IMAD.MOV.U32 R99, RZ, RZ, R19 ;  /* 0x000000ffff637224 */ /* 0x000fe200078e0013 */
[----:B------:R-:W-:Y:S01]  /*b500*/  IADD3 R18, P0, PT, R21, 0xa000000, RZ ;  /* 0x0a00000015127810 */ /* 0x000fe20007f1e0ff */
[----:B------:R-:W-:-:S03]  /*b510*/  IMAD.MOV.U32 R21, RZ, RZ, R41 ;  /* 0x000000ffff157224 */ /* 0x000fc600078e0029 */
[----:B---3--:R0:W-:Y:S01]  /*b520*/  STG.E.U8 desc[UR4][R98.64+0x140000], R74 ;  /* 0x1400004a62007986 */ /* 0x0081e2000c101104 */
[----:B------:R-:W-:Y:S02]  /*b530*/  IMAD.X R19, RZ, RZ, R72, P0 ;  /* 0x000000ffff137224 */ /* 0x000fe400000e0648 */
[----:B0-----:R-:W-:Y:S01]  /*b540*/  IMAD.MOV.U32 R98, RZ, RZ, R18 ;  /* 0x000000ffff627224 */ /* 0x001fe200078e0012 */
[----:B------:R-:W-:Y:S02]  /*b550*/  IADD3 R18, P0, PT, R20, 0xa000000, RZ ;  /* 0x0a00000014127810 */ /* 0x000fe40007f1e0ff */
[----:B------:R-:W-:Y:S02]  /*b560*/  MOV R99, R19 ;  /* 0x0000001300637202 */ /* 0x000fe40000000f00 */
[----:B------:R-:W-:-:S03]  /*b570*/  IADD3.X R19, PT, PT, RZ, R21, RZ, P0, !PT ;  /* 0x00000015ff137210 */ /* 0x000fc600007fe4ff */
[----:B-----5:R0:W-:Y:S01]  /*b580*/  STG.E.U8 desc[UR4][R98.64+0x140000], R5 ;  /* 0x1400000562007986 */ /* 0x0201e2000c101104 */
[----:B------:R-:W-:Y:S01]  /*b590*/  MOV R73, R42 ;  /* 0x0000002a00497202 */ /* 0x000fe20000000f00 */
[----:B------:R-:W-:Y:S02]  /*b5a0*/  IMAD.MOV.U32 R20, RZ, RZ, R43 ;  /* 0x000000ffff147224 */ /* 0x000fe400078e002b */
[----:B0-----:R-:W-:Y:S01]  /*b5b0*/  IMAD.MOV.U32 R98, RZ, RZ, R18 ;  /* 0x000000ffff627224 */ /* 0x001fe200078e0012 */
[----:B------:R-:W2:Y:S01]  /*b5c0*/  LDG.E.U8.CONSTANT R5, desc[UR4][R22.64+0x28988] ;  /* 0x0289880416057981 */ /* 0x000ea2000c1e9100 */
[----:B------:R-:W-:Y:S01]  /*b5d0*/  IMAD.MOV.U32 R99, RZ, RZ, R19 ;  /* 0x000000ffff637224 */ /* 0x000fe200078e0013 */
[----:B------:R-:W-:-:S04]  /*b5e0*/  IADD3 R18, P0, PT, R73, 0xa000000, RZ ;  /* 0x0a00000049127810 */ /* 0x000fc80007f1e0ff */
[----:B------:R0:W-:Y:S01]  /*b5f0*/  STG.E.U8 desc[UR4][R98.64+0x140000], R4 ;  /* 0x1400000462007986 */ /* 0x0001e2000c101104 */
[----:B------:R-:W-:Y:S02]  /*b600*/  IMAD.X R19, RZ, RZ, R20, P0 ;  /* 0x000000ffff137224 */ /* 0x000fe400000e0614 */
[----:B------:R-:W-:Y:S01]  /*b610*/  IMAD.MOV.U32 R74, RZ, RZ, R44 ;  /* 0x000000ffff4a7224 */ /* 0x000fe200078e002c */
[----:B0-----:R-:W3:Y:S01]  /*b620*/  LDG.E.U8.CONSTANT R4, desc[UR4][R22.64+0x289b0] ;  /* 0x0289b00416047981 */ /* 0x001ee2000c1e9100 */
[----:B------:R-:W-:Y:S01]  /*b630*/  MOV R98, R18 ;  /* 0x0000001200627202 */ /* 0x000fe20000000f00 */
[----:B------:R-:W-:Y:S02]  /*b640*/  IMAD.MOV.U32 R99, RZ, RZ, R19 ;  /* 0x000000ffff637224 */ /* 0x000fe400078e0013 */
[----:B------:R-:W-:Y:S02]  /*b650*/  IADD3 R18, P0, PT, R74, 0xa000000, RZ ;  /* 0x0a0000004a127810 */ /* 0x000fe40007f1e0ff */
[----:B------:R-:W-:Y:S01]  /*b660*/  MOV R73, R45 ;  /* 0x0000002d00497202 */ /* 0x000fe20000000f00 */
[----:B------:R0:W-:Y:S01]  /*b670*/  STG.E.U8 desc[UR4][R98.64+0x140000], R3 ;  /* 0x1400000362007986 */ /* 0x0001e2000c101104 */
[----:B------:R-:W-:-:S03]  /*b680*/  IMAD.MOV.U32 R21, RZ, RZ, R46 ;  /* 0x000000ffff157224 */ /* 0x000fc600078e002e */
[----:B------:R-:W-:Y:S01]  /*b690*/  IMAD.X R19, RZ, RZ, R73, P0 ;  /* 0x000000ffff137224 */ /* 0x000fe200000e0649 */
[----:B------:R-:W-:Y:S02]  /*b6a0*/  MOV R74, R47 ;  /* 0x0000002f004a7202 */ /* 0x000fe40000000f00 */
[----:B------:R-:W-:Y:S01]  /*b6b0*/  IADD3 R20, P0, PT, R21, 0xa000000, RZ ;  /* 0x0a00000015147810 */ /* 0x000fe20007f1e0ff */
[----:B0-----:R-:W5:Y:S04]  /*b6c0*/  LDG.E.U8.CONSTANT R3, desc[UR4][R22.64+0x289d8] ;  /* 0x0289d80416037981 */ /* 0x001f68000c1e9100 */
[----:B------:R0:W-:Y:S01]  /*b6d0*/  STG.E.U8 desc[UR4][R18.64+0x140000], R2 ;  /* 0x1400000212007986 */ /* 0x0001e2000c101104 */
[----:B------:R-:W-:Y:S02]  /*b6e0*/  IMAD.MOV.U32 R72, RZ, RZ, R48 ;  /* 0x000000ffff487224 */ /* 0x000fe400078e0030 */
[----:B------:R-:W-:-:S02]  /*b6f0*/  IMAD.X R21, RZ, RZ, R74, P0 ;  /* 0x000000ffff157224 */ /* 0x000fc400000e064a */
[----:B------:R-:W-:Y:S01]  /*b700*/  IMAD.MOV.U32 R98, RZ, RZ, R20 ;  /* 0x000000ffff627224 */ /* 0x000fe200078e0014 */
[----:B0-----:R-:W5:Y:S01]  /*b710*/  LDG.E.U8.CONSTANT R2, desc[UR4][R22.64+0x32500] ;  /* 0x0325000416027981 */ /* 0x001f62000c1e9100 */
[----:B------:R-:W-:Y:S01]  /*b720*/  IMAD.MOV.U32 R75, RZ, RZ, R49 ;  /* 0x000000ffff4b7224 */ /* 0x000fe200078e0031 */
[----:B------:R-:W-:Y:S02]  /*b730*/  IADD3 R20, P0, PT, R72, 0xa000000, RZ ;  /* 0x0a00000048147810 */ /* 0x000fe40007f1e0ff */
[----:B------:R-:W-:Y:S01]  /*b740*/  MOV R99, R21 ;  /* 0x0000001500637202 */ /* 0x000fe20000000f00 */
[----:B------:R-:W5:Y:S01]  /*b750*/  LDG.E.U8.CONSTANT R18, desc[UR4][R22.64+0x32528] ;  /* 0x0325280416127981 */ /* 0x000f62000c1e9100 */
[----:B------:R-:W-:Y:S02]  /*b760*/  IADD3.X R21, PT, PT, RZ, R75, RZ, P0, !PT ;  /* 0x0000004bff157210 */ /* 0x000fe400007fe4ff */
[----:B------:R-:W-:Y:S01]  /*b770*/  MOV R73, R50 ;  /* 0x0000003200497202 */ /* 0x000fe20000000f00 */
[----:B------:R0:W-:Y:S01]  /*b780*/  STG.E.U8 desc[UR4][R98.64+0x140000], R81 ;  /* 0x1400005162007986 */ /* 0x0001e2000c101104 */
[----:B------:R-:W-:-:S02]  /*b790*/  IMAD.MOV.U32 R74, RZ, RZ, R51 ;  /* 0x000000ffff4a7224 */ /* 0x000fc400078e0033 */
[----:B0-----:R-:W-:Y:S01]  /*b7a0*/  IMAD.MOV.U32 R98, RZ, RZ, R20 ;  /* 0x000000ffff627224 */ /* 0x001fe200078e0014 */
[----:B------:R-:W-:Y:S01]  /*b7b0*/  IADD3 R20, P0, PT, R73, 0xa000000, RZ ;  /* 0x0a00000049147810 */ /* 0x000fe20007f1e0ff */
[----:B------:R-:W-:Y:S01]  /*b7c0*/  IMAD.MOV.U32 R99, RZ, RZ, R21 ;  /* 0x000000ffff637224 */ /* 0x000fe200078e0015 */
[----:B------:R-:W5:Y:S03]  /*b7d0*/  LDG.E.U8.CONSTANT R81, desc[UR4][R22.64+0x32618] ;  /* 0x0326180416517981 */ /* 0x000f66000c1e9100 */
[----:B------:R-:W-:Y:S01]  /*b7e0*/  IMAD.X R21, RZ, RZ, R74, P0 ;  /* 0x000000ffff157224 */ /* 0x000fe200000e064a */
[----:B------:R0:W-:Y:S01]  /*b7f0*/  STG.E.U8 desc[UR4][R98.64+0x140000], R0 ;  /* 0x1400000062007986 */ /* 0x0001e2000c101104 */
[----:B------:R-:W-:Y:S02]  /*b800*/  MOV R86, R20 ;  /* 0x0000001400567202 */ /* 0x000fe40000000f00 */
[----:B------:R-:W-:Y:S01]  /*b810*/  IMAD.MOV.U32 R87, RZ, RZ, R21 ;  /* 0x000000ffff577224 */ /* 0x000fe200078e0015 */
[----:B0-----:R-:W5:Y:S04]  /*b820*/  LDG.E.U8.CONSTANT R0, desc[UR4][R22.64+0x32550] ;  /* 0x0325500416007981 */ /* 0x001f68000c1e9100 */
[----:B------:R0:W-:Y:S04]  /*b830*/  STG.E.U8 desc[UR4][R86.64+0x140000], R9 ;  /* 0x1400000956007986 */ /* 0x0001e8000c101104 */
[----:B0-----:R-:W5:Y:S01]  /*b840*/  LDG.E.U8.CONSTANT R9, desc[UR4][R22.64+0x32578] ;  /* 0x0325780416097981 */ /* 0x001f62000c1e9100 */
[----:B------:R-:W-:Y:S01]  /*b850*/  IMAD.MOV.U32 R76, RZ, RZ, R52 ;  /* 0x000000ffff4c7224 */ /* 0x000fe200078e0034 */
[----:B------:R-:W-:Y:S01]  /*b860*/  MOV R73, R53 ;  /* 0x0000003500497202 */ /* 0x000fe20000000f00 */
[----:B------:R-:W-:-:S03]  /*b870*/  IMAD.MOV.U32 R75, RZ, RZ, R54 ;  /* 0x000000ffff4b7224 */ /* 0x000fc600078e0036 */
[----:B------:R-:W-:Y:S02]  /*b880*/  IADD3 R20, P0, PT, R76, 0xa000000, RZ ;  /* 0x0a0000004c147810 */ /* 0x000fe40007f1e0ff */
[----:B------:R-:W-:-:S03]  /*b890*/  MOV R76, R55 ;  /* 0x00000037004c7202 */ /* 0x000fc60000000f00 */
[----:B------:R-:W-:Y:S01]  /*b8a0*/  IMAD.X R21, RZ, RZ, R73, P0 ;  /* 0x000000ffff157224 */ /* 0x000fe200000e0649 */
[----:B------:R-:W-:-:S05]  /*b8b0*/  IADD3 R72, P0, PT, R75, 0xa000000, RZ ;  /* 0x0a0000004b487810 */ /* 0x000fca0007f1e0ff */
[----:B------:R-:W-:Y:S02]  /*b8c0*/  IMAD.MOV.U32 R86, RZ, RZ, R72 ;  /* 0x000000ffff567224 */ /* 0x000fe400078e0048 */
[----:B------:R-:W-:Y:S02]  /*b8d0*/  IMAD.MOV.U32 R72, RZ, RZ, R56 ;  /* 0x000000ffff487224 */ /* 0x000fe400078e0038 */
[----:B------:R-:W-:Y:S02]  /*b8e0*/  IMAD.X R73, RZ, RZ, R76, P0 ;  /* 0x000000ffff497224 */ /* 0x000fe400000e064c */
[----:B------:R-:W-:Y:S01]  /*b8f0*/  IMAD.MOV.U32 R74, RZ, RZ, R57 ;  /* 0x000000ffff4a7224 */ /* 0x000fe200078e0039 */
[----:B------:R-:W-:Y:S02]  /*b900*/  IADD3 R72, P0, PT, R72, 0xa000000, RZ ;  /* 0x0a00000048487810 */ /* 0x000fe40007f1e0ff */
[----:B------:R-:W-:Y:S02]  /*b910*/  MOV R87, R73 ;  /* 0x0000004900577202 */ /* 0x000fe40000000f00 */
[----:B------:R-:W-:Y:S01]  /*b920*/  MOV R75, R58 ;  /* 0x0000003a004b7202 */ /* 0x000fe20000000f00 */
[----:B------:R0:W-:Y:S01]  /*b930*/  STG.E.U8 desc[UR4][R20.64+0x140000], R77 ;  /* 0x1400004d14007986 */ /* 0x0001e2000c101104 */
[----:B------:R-:W-:Y:S01]  /*b940*/  IADD3.X R73, PT, PT, RZ, R74, RZ, P0, !PT ;  /* 0x0000004aff497210 */ /* 0x000fe200007fe4ff */
[----:B------:R-:W-:Y:S01]  /*b950*/  IMAD.MOV.U32 R98, RZ, RZ, R72 ;  /* 0x000000ffff627224 */ /* 0x000fe200078e0048 */
[----:B------:R-:W-:Y:S01]  /*b960*/  IADD3 R74, P0, PT, R75, 0xa000000, RZ ;  /* 0x0a0000004b4a7810 */ /* 0x000fe20007f1e0ff */
[----:B------:R1:W-:Y:S01]  /*b970*/  STG.E.U8 desc[UR4][R86.64+0x140000], R80 ;  /* 0x1400005056007986 */ /* 0x0003e2000c101104 */
[----:B------:R-:W-:-:S02]  /*b980*/  IMAD.MOV.U32 R72, RZ, RZ, R59 ;  /* 0x000000ffff487224 */ /* 0x000fc400078e003b */
[----:B------:R-:W-:Y:S01]  /*b990*/  IMAD.MOV.U32 R99, RZ, RZ, R73 ;  /* 0x000000ffff637224 */ /* 0x000fe200078e0049 */
[----:B0-----:R-:W5:Y:S01]  /*b9a0*/  LDG.E.U8.CONSTANT R77, desc[UR4][R22.64+0x325a0] ;  /* 0x0325a004164d7981 */ /* 0x001f62000c1e9100 */
[----:B------:R-:W-:-:S03]  /*b9b0*/  IMAD.X R75, RZ, RZ, R72, P0 ;  /* 0x000000ffff4b7224 */ /* 0x000fc600000e0648 */
[----:B-1----:R-:W5:Y:S01]  /*b9c0*/  LDG.E.U8.CONSTANT R86, desc[UR4][R22.64+0x325c8] ;  /* 0x0325c80416567981 */ /* 0x002f62000c1e9100 */
[----:B------:R-:W-:-:S03]  /*b9d0*/  MOV R73, R60 ;  /* 0x0000003c00497202 */ /* 0x000fc60000000f00 */
[----:B------:R0:W-:Y:S01]  /*b9e0*/  STG.E.U8 desc[UR4][R98.64+0x140000], R17 ;  /* 0x1400001162007986 */ /* 0x0001e2000c101104 */
[----:B------:R-:W-:-:S03]  /*b9f0*/  IADD3 R72, P0, PT, R73, 0xa000000, RZ ;  /* 0x0a00000049487810 */ /* 0x000fc60007f1e0ff */
[----:B------:R1:W-:Y:S04]  /*ba00*/  STG.E.U8 desc[UR4][R74.64+0x140000], R16 ;  /* 0x140000104a007986 */ /* 0x0003e8000c101104 */
[----:B------:R-:W5:Y:S01]  /*ba10*/  LDG.E.U8.CONSTANT R21, desc[UR4][R22.64+0x325f0] ;  /* 0x0325f00416157981 */ /* 0x000f62000c1e9100 */
[----:B------:R-:W-:-:S03]  /*ba20*/  MOV R76, R62 ;  /* 0x0000003e004c7202 */ /* 0x000fc60000000f00 */
[----:B0-----:R-:W5:Y:S01]  /*ba30*/  LDG.E.U8.CONSTANT R17, desc[UR4][R22.64+0x32690] ;  /* 0x0326900416117981 */ /* 0x001f62000c1e9100 */
[----:B-1----:R-:W-:Y:S01]  /*ba40*/  IMAD.MOV.U32 R75, RZ, RZ, R61 ;  /* 0x000000ffff4b7224 */ /* 0x002fe200078e003d */
[----:B------:R-:W-:Y:S02]  /*ba50*/  MOV R98, R72 ;  /* 0x0000004800627202 */ /* 0x000fe40000000f00 */
[----:B------:R-:W5:Y:S01]  /*ba60*/  LDG.E.U8.CONSTANT R16, desc[UR4][R22.64+0x326b8] ;  /* 0x0326b80416107981 */ /* 0x000f62000c1e9100 */
[----:B------:R-:W-:Y:S01]  /*ba70*/  IMAD.X R73, RZ, RZ, R75, P0 ;  /* 0x000000ffff497224 */ /* 0x000fe200000e064b */
[----:B------:R-:W-:Y:S01]  /*ba80*/  IADD3 R72, P0, PT, R76, 0xa000000, RZ ;  /* 0x0a0000004c487810 */ /* 0x000fe20007f1e0ff */
[----:B------:R-:W-:Y:S01]  /*ba90*/  IMAD.MOV.U32 R74, RZ, RZ, R64 ;  /* 0x000000ffff4a7224 */ /* 0x000fe200078e0040 */
[----:B------:R-:W5:Y:S01]  /*baa0*/  LDG.E.U8.CONSTANT R80, desc[UR4][R22.64+0x32848] ;  /* 0x0328480416507981 */ /* 0x000f62000c1e9100 */
[----:B------:R-:W-:Y:S02]  /*bab0*/  IMAD.MOV.U32 R99, RZ, RZ, R73 ;  /* 0x000000ffff637224 */ /* 0x000fe400078e0049 */
[----:B------:R-:W-:-:S03]  /*bac0*/  IMAD.MOV.U32 R73, RZ, RZ, R63 ;  /* 0x000000ffff497224 */ /* 0x000fc600078e003f */
[----:B------:R0:W-:Y:S02]  /*bad0*/  STG.E.U8 desc[UR4][R98.64+0x140000], R15 ;  /* 0x1400000f62007986 */ /* 0x0001e4000c101104 */
[----:B------:R-:W-:Y:S02]  /*bae0*/  IADD3.X R73, PT, PT, RZ, R73, RZ, P0, !PT ;  /* 0x00000049ff497210 */ /* 0x000fe400007fe4ff */
[----:B------:R-:W-:Y:S01]  /*baf0*/  IADD3 R74, P0, PT, R74, 0xa000000, RZ ;  /* 0x0a0000004a4a7810 */ /* 0x000fe20007f1e0ff */
[----:B0-----:R-:W-:Y:S01]  /*bb00*/  IMAD.MOV.U32 R98, RZ, RZ, R72 ;  /* 0x000000ffff627224 */ /* 0x001fe200078e0048 */
[----:B------:R-:W-:Y:S02]  /*bb10*/  MOV R72, R65 ;  /* 0x0000004100487202 */ /* 0x000fe40000000f00 */
[----:B------:R-:W-:-:S03]  /*bb20*/  MOV R99, R73 ;  /* 0x0000004900637202 */ /* 0x000fc60000000f00 */
[----:B------:R-:W-:Y:S02]  /*bb30*/  IMAD.X R75, RZ, RZ, R72, P0 ;  /* 0x000000ffff4b7224 */ /* 0x000fe400000e0648 */
[----:B------:R0:W-:Y:S04]  /*bb40*/  STG.E.U8 desc[UR4][R98.64+0x140000], R14 ;  /* 0x1400000e62007986 */ /* 0x0001e8000c101104 */
[----:B------:R1:W-:Y:S01]  /*bb50*/  STG.E.U8 desc[UR4][R74.64+0x140000], R13 ;  /* 0x1400000d4a007986 */ /* 0x0003e2000c101104 */
[----:B------:R-:W-:Y:S01]  /*bb60*/  MOV R72, R66 ;  /* 0x0000004200487202 */ /* 0x000fe20000000f00 */
[----:B------:R-:W-:Y:S02]  /*bb70*/  IMAD.MOV.U32 R87, RZ, RZ, R67 ;  /* 0x000000ffff577224 */ /* 0x000fe400078e0043 */
[----:B------:R-:W-:Y:S01]  /*bb80*/  IMAD.MOV.U32 R76, RZ, RZ, R68 ;  /* 0x000000ffff4c7224 */ /* 0x000fe200078e0044 */
[----:B0-----:R-:W5:Y:S04]  /*bb90*/  LDG.E.U8.CONSTANT R14, desc[UR4][R22.64+0x326e0] ;  /* 0x0326e004160e7981 */ /* 0x001f68000c1e9100 */
[----:B-1----:R-:W5:Y:S04]  /*bba0*/  LDG.E.U8.CONSTANT R75, desc[UR4][R22.64+0x32640] ;  /* 0x03264004164b7981 */ /* 0x002f68000c1e9100 */
[----:B------:R-:W5:Y:S01]  /*bbb0*/  LDG.E.U8.CONSTANT R74, desc[UR4][R22.64+0x32668] ;  /* 0x03266804164a7981 */ /* 0x000f62000c1e9100 */
[----:B------:R-:W-:-:S03]  /*bbc0*/  IADD3 R72, P0, PT, R72, 0xa000000, RZ ;  /* 0x0a00000048487810 */ /* 0x000fc60007f1e0ff */
[----:B------:R-:W5:Y:S01]  /*bbd0*/  LDG.E.U8.CONSTANT R13, desc[UR4][R22.64+0x32708] ;  /* 0x03270804160d7981 */ /* 0x000f62000c1e9100 */
[----:B------:R-:W-:Y:S01]  /*bbe0*/  IADD3.X R73, PT, PT, RZ, R87, RZ, P0, !PT ;  /* 0x00000057ff497210 */ /* 0x000fe200007fe4ff */
[----:B------:R-:W-:Y:S01]  /*bbf0*/  IMAD.MOV.U32 R100, RZ, RZ, R72 ;  /* 0x000000ffff647224 */ /* 0x000fe200078e0048 */
[----:B------:R-:W-:Y:S02]  /*bc00*/  IADD3 R76, P0, PT, R76, 0xa000000, RZ ;  /* 0x0a0000004c4c7810 */ /* 0x000fe40007f1e0ff */
[----:B------:R-:W-:Y:S02]  /*bc10*/  MOV R72, R69 ;  /* 0x0000004500487202 */ /* 0x000fe40000000f00 */
[----:B------:R-:W-:-:S03]  /*bc20*/  MOV R101, R73 ;  /* 0x0000004900657202 */ /* 0x000fc60000000f00 */
[----:B------:R-:W-:Y:S02]  /*bc30*/  IMAD.X R73, RZ, RZ, R72, P0 ;  /* 0x000000ffff497224 */ /* 0x000fe400000e0648 */
[----:B------:R0:W-:Y:S02]  /*bc40*/  STG.E.U8 desc[UR4][R100.64+0x140000], R12 ;  /* 0x1400000c64007986 */ /* 0x0001e4000c101104 */
[----:B0-----:R-:W-:Y:S01]  /*bc50*/  MOV R100, R76 ;  /* 0x0000004c00647202 */ /* 0x001fe20000000f00 */
[----:B------:R-:W-:Y:S01]  /*bc60*/  IMAD.MOV.U32 R101, RZ, RZ, R73 ;  /* 0x000000ffff657224 */ /* 0x000fe200078e0049 */
[----:B------:R-:W5:Y:S04]  /*bc70*/  LDG.E.U8.CONSTANT R12, desc[UR4][R22.64+0x32730] ;  /* 0x03273004160c7981 */ /* 0x000f68000c1e9100 */
[----:B------:R0:W-:Y:S04]  /*bc80*/  STG.E.U8 desc[UR4][R100.64+0x140000], R11 ;  /* 0x1400000b64007986 */ /* 0x0001e8000c101104 */
[----:B0-----:R-:W5:Y:S01]  /*bc90*/  LDG.E.U8.CONSTANT R11, desc[UR4][R22.64+0x32758] ;  /* 0x03275804160b7981 */ /* 0x001f62000c1e9100 */
[----:B------:R-:W-:Y:S01]  /*bca0*/  MOV R98, R70 ;  /* 0x0000004600627202 */ /* 0x000fe20000000f00 */
[----:B------:R-:W-:-:S03]  /*bcb0*/  IMAD.MOV.U32 R76, RZ, RZ, R71 ;  /* 0x000000ffff4c7224 */ /* 0x000fc600078e0047 */
[----:B------:R-:W-:-:S04]  /*bcc0*/  IADD3 R72, P0, PT, R98, 0xa000000, RZ ;  /* 0x0a00000062487810 */ /* 0x000fc80007f1e0ff */
[----:B------:R-:W-:-:S04]  /*bcd0*/  IADD3.X R73, PT, PT, RZ, R76, RZ, P0, !PT ;  /* 0x0000004cff497210 */ /* 0x000fc800007fe4ff */
[----:B------:R-:W-:Y:S01]  /*bce0*/  MOV R99, R73 ;  /* 0x0000004900637202 */ /* 0x000fe20000000f00 */
[----:B------:R-:W-:Y:S01]  /*bcf0*/  IMAD.MOV.U32 R73, RZ, RZ, R78 ;  /* 0x000000ffff497224 */ /* 0x000fe200078e004e */
[----:B------:R-:W-:Y:S01]  /*bd00*/  MOV R87, R79 ;  /* 0x0000004f00577202 */ /* 0x000fe20000000f00 */
[----:B------:R-:W-:-:S03]  /*bd10*/  IMAD.MOV.U32 R98, RZ, RZ, R72 ;  /* 0x000000ffff627224 */ /* 0x000fc600078e0048 */
[----:B------:R-:W-:Y:S02]  /*bd20*/  IADD3 R72, P0, PT, R73, 0xa000000, RZ ;  /* 0x0a00000049487810 */ /* 0x000fe40007f1e0ff */
[----:B----4-:R0:W-:Y:S03]  /*bd30*/  STG.E.U8 desc[UR4][R98.64+0x140000], R10 ;  /* 0x1400000a62007986 */ /* 0x0101e6000c101104 */
[----:B------:R-:W-:Y:S02]  /*bd40*/  IMAD.X R73, RZ, RZ, R87, P0 ;  /* 0x000000ffff497224 */ /* 0x000fe400000e0657 */
[----:B------:R-:W-:Y:S01]  /*bd50*/  IMAD.MOV.U32 R76, RZ, RZ, R88 ;  /* 0x000000ffff4c7224 */ /* 0x000fe200078e0058 */
[----:B0-----:R-:W-:Y:S01]  /*bd60*/  MOV R98, R72 ;  /* 0x0000004800627202 */ /* 0x001fe20000000f00 */
[----:B------:R-:W4:Y:S01]  /*bd70*/  LDG.E.U8.CONSTANT R10, desc[UR4][R22.64+0x32780] ;  /* 0x03278004160a7981 */ /* 0x000f22000c1e9100 */
[----:B------:R-:W-:Y:S01]  /*bd80*/  MOV R72, R84 ;  /* 0x0000005400487202 */ /* 0x000fe20000000f00 */
[----:B------:R-:W-:-:S02]  /*bd90*/  IMAD.MOV.U32 R99, RZ, RZ, R73 ;  /* 0x000000ffff637224 */ /* 0x000fc400078e0049 */
[----:B------:R-:W-:Y:S01]  /*bda0*/  IMAD.MOV.U32 R73, RZ, RZ, R85 ;  /* 0x000000ffff497224 */ /* 0x000fe200078e0055 */
[----:B------:R-:W-:Y:S02]  /*bdb0*/  IADD3 R72, P0, PT, R72, 0xa000000, RZ ;  /* 0x0a00000048487810 */ /* 0x000fe40007f1e0ff */
[----:B------:R0:W-:Y:S02]  /*bdc0*/  STG.E.U8 desc[UR4][R98.64+0x140000], R7 ;  /* 0x1400000762007986 */ /* 0x0001e4000c101104 */
[----:B------:R-:W-:Y:S02]  /*bdd0*/  IADD3.X R73, PT, PT, RZ, R73, RZ, P0, !PT ;  /* 0x00000049ff497210 */ /* 0x000fe400007fe4ff */
[----:B------:R-:W-:Y:S01]  /*bde0*/  IADD3 R76, P0, PT, R76, 0xa000000, RZ ;  /* 0x0a0000004c4c7810 */ /* 0x000fe20007f1e0ff */
[----:B0-----:R-:W-:Y:S01]  /*bdf0*/  IMAD.MOV.U32 R98, RZ, RZ, R72 ;  /* 0x000000ffff627224 */ /* 0x001fe200078e0048 */
[----:B------:R-:W-:Y:S02]  /*be00*/  MOV R72, R89 ;  /* 0x0000005900487202 */ /* 0x000fe40000000f00 */
[----:B------:R-:W-:-:S03]  /*be10*/  MOV R99, R73 ;  /* 0x0000004900637202 */ /* 0x000fc60000000f00 */
[----:B------:R-:W-:Y:S02]  /*be20*/  IMAD.X R7, RZ, RZ, R72, P0 ;  /* 0x000000ffff077224 */ /* 0x000fe400000e0648 */
[----:B------:R0:W-:Y:S01]  /*be30*/  STG.E.U8 desc[UR4][R98.64+0x140000], R8 ;  /* 0x1400000862007986 */ /* 0x0001e2000c101104 */
[----:B------:R-:W-:Y:S02]  /*be40*/  IMAD.MOV.U32 R15, RZ, RZ, R94 ;  /* 0x000000ffff0f7224 */ /* 0x000fe400078e005e */
[----:B0-----:R-:W-:Y:S01]  /*be50*/  IMAD.MOV.U32 R99, RZ, RZ, R7 ;  /* 0x000000ffff637224 */ /* 0x001fe200078e0007 */
[----:B------:R-:W-:Y:S01]  /*be60*/  MOV R7, R92 ;  /* 0x0000005c00077202 */ /* 0x000fe20000000f00 */
[----:B------:R-:W-:-:S03]  /*be70*/  IMAD.MOV.U32 R8, RZ, RZ, R93 ;  /* 0x000000ffff087224 */ /* 0x000fc600078e005d */
[----:B------:R-:W-:Y:S02]  /*be80*/  IADD3 R72, P0, PT, R7, 0xa000000, RZ ;  /* 0x0a00000007487810 */ /* 0x000fe40007f1e0ff */
[----:B------:R-:W-:Y:S02]  /*be90*/  MOV R7, R95 ;  /* 0x0000005f00077202 */ /* 0x000fe40000000f00 */
[----:B------:R-:W-:Y:S02]  /*bea0*/  IADD3.X R73, PT, PT, RZ, R8, RZ, P0, !PT ;  /* 0x00000008ff497210 */ /* 0x000fe400007fe4ff */
[----:B------:R-:W-:Y:S02]  /*beb0*/  IADD3 R8, P0, PT, R15, 0xa000000, RZ ;  /* 0x0a0000000f087810 */ /* 0x000fe40007f1e0ff */
[----:B------:R-:W-:-:S03]  /*bec0*/  MOV R98, R76 ;  /* 0x0000004c00627202 */ /* 0x000fc60000000f00 */
[----:B------:R-:W-:Y:S02]  /*bed0*/  IMAD.X R7, RZ, RZ, R7, P0 ;  /* 0x000000ffff077224 */ /* 0x000fe400000e0607 */
[----:B------:R-:W-:Y:S04]  /*bee0*/  STG.E.U8 desc[UR4][R98.64+0x140000], R6 ;  /* 0x1400000662007986 */ /* 0x000fe8000c101104 */
[----:B--2---:R0:W-:Y:S01]  /*bef0*/  STG.E.U8 desc[UR4][R72.64+0x140000], R5 ;  /* 0x1400000548007986 */ /* 0x0041e2000c101104 */
[----:B------:R-:W-:Y:S01]  /*bf00*/  IMAD.MOV.U32 R15, RZ, RZ, R97 ;  /* 0x000000ffff0f7224 */ /* 0x000fe200078e0061 */
[----:B0-----:R-:W-:Y:S01]  /*bf10*/  MOV R72, R8 ;  /* 0x0000000800487202 */ /* 0x001fe20000000f00 */
[----:B------:R-:W-:Y:S01]  /*bf20*/  IMAD.MOV.U32 R73, RZ, RZ, R7 ;  /* 0x000000ffff497224 */ /* 0x000fe200078e0007 */
[----:B------:R-:W2:Y:S01]  /*bf30*/  LDG.E.U8.CONSTANT R5, desc[UR4][R22.64+0x327a8] ;  /* 0x0327a80416057981 */ /* 0x000ea2000c1e9100 */
[----:B------:R-:W-:-:S03]  /*bf40*/  MOV R6, R96 ;  /* 0x0000006000067202 */ /* 0x000fc60000000f00 */
[----:B---3--:R0:W-:Y:S01]  /*bf50*/  STG.E.U8 desc[UR4][R72.64+0x140000], R4 ;  /* 0x1400000448007986 */ /* 0x0081e2000c101104 */
[----:B------:R-:W-:Y:S01]  /*bf60*/  IADD3 R6, P0, PT, R6, 0xa000000, RZ ;  /* 0x0a00000006067810 */ /* 0x000fe20007f1e0ff */
[----:B------:R-:W-:Y:S01]  /*bf70*/  IMAD.MOV.U32 R98, RZ, RZ, R90 ;  /* 0x000000ffff627224 */ /* 0x000fe200078e005a */
[----:B------:R-:W-:Y:S01]  /*bf80*/  MOV R87, R91 ;  /* 0x0000005b00577202 */ /* 0x000fe20000000f00 */
[----:B0-----:R-:W3:Y:S01]  /*bf90*/  LDG.E.U8.CONSTANT R4, desc[UR4][R22.64+0x327d0] ;  /* 0x0327d00416047981 */ /* 0x001ee2000c1e9100 */
[----:B------:R-:W-:Y:S02]  /*bfa0*/  IADD3.X R7, PT, PT, RZ, R15, RZ, P0, !PT ;  /* 0x0000000fff077210 */ /* 0x000fe400007fe4ff */
[----:B------:R-:W-:Y:S01]  /*bfb0*/  IADD3 R8, P0, PT, R98, 0xd000000, RZ ;  /* 0x0d00000062087810 */ /* 0x000fe20007f1e0ff */
[----:B------:R-:W-:Y:S01]  /*bfc0*/  IMAD.MOV.U32 R72, RZ, RZ, R6 ;  /* 0x000000ffff487224 */ /* 0x000fe200078e0006 */
[----:B------:R-:W-:Y:S01]  /*bfd0*/  MOV R73, R7 ;  /* 0x0000000700497202 */ /* 0x000fe20000000f00 */
[----:B------:R-:W3:Y:S02]  /*bfe0*/  LDG.E.U8.CONSTANT R6, desc[UR4][R22.64+0x32960] ;  /* 0x0329600416067981 */ /* 0x000ee4000c1e9100 */
[----:B------:R-:W-:Y:S01]  /*bff0*/  IMAD.X R7, RZ, RZ, R87, P0 ;  /* 0x000000ffff077224 */ /* 0x000fe200000e0657 */
[----:B------:R-:W-:Y:S01]  /*c000*/  MOV R98, R8 ;  /* 0x0000000800627202 */ /* 0x000fe20000000f00 */
[----:B-----5:R0:W-:Y:S01]  /*c010*/  STG.E.U8 desc[UR4][R72.64+0x140000], R3 ;  /* 0x1400000348007986 */ /* 0x0201e2000c101104 */
[----:B------:R-:W-:Y:S01]  /*c020*/  MOV R76, R82 ;  /* 0x00000052004c7202 */ /* 0x000fe20000000f00 */
[----:B------:R-:W-:-:S02]  /*c030*/  IMAD.MOV.U32 R99, RZ, RZ, R7 ;  /* 0x000000ffff637224 */ /* 0x000fc400078e0007 */
[----:B------:R-:W5:Y:S01]  /*c040*/  LDG.E.U8.CONSTANT R7, desc[UR4][R22.64+0x32910] ;  /* 0x0329100416077981 */ /* 0x000f62000c1e9100 */
[----:B------:R-:W-:-:S03]  /*c050*/  IADD3 R8, P0, PT, R76, 0xd000000, RZ ;  /* 0x0d0000004c087810 */ /* 0x000fc60007f1e0ff */
[----:B0-----:R-:W5:Y:S01]  /*c060*/  LDG.E.U8.CONSTANT R3, desc[UR4][R22.64+0x327f8] ;  /* 0x0327f80416037981 */ /* 0x001f62000c1e9100 */
[----:B------:R-:W-:-:S03]  /*c070*/  IMAD.MOV.U32 R73, RZ, RZ, R83 ;  /* 0x000000ffff497224 */ /* 0x000fc600078e0053 */
[----:B------:R0:W-:Y:S02]  /*c080*/  STG.E.U8 desc[UR4][R98.64+-0x6c0000], R2 ;  /* 0x9400000262007986 */ /* 0x0001e4000c101104 */
[----:B------:R-:W-:Y:S01]  /*c090*/  IADD3.X R15, PT, PT, RZ, R73, RZ, P0, !PT ;  /* 0x00000049ff0f7210 */ /* 0x000fe200007fe4ff */
[----:B------:R-:W-:Y:S01]  /*c0a0*/  IMAD.MOV.U32 R73, RZ, RZ, R24 ;  /* 0x000000ffff497224 */ /* 0x000fe200078e0018 */
[----:B------:R-:W-:Y:S01]  /*c0b0*/  MOV R72, R25 ;  /* 0x0000001900487202 */ /* 0x000fe20000000f00 */
[----:B0-----:R-:W5:Y:S01]  /*c0c0*/  LDG.E.U8.CONSTANT R2, desc[UR4][R22.64+0x32820] ;  /* 0x0328200416027981 */ /* 0x001f62000c1e9100 */
[----:B------:R-:W-:Y:S02]  /*c0d0*/  IMAD.MOV.U32 R98, RZ, RZ, R8 ;  /* 0x000000ffff627224 */ /* 0x000fe400078e0008 */
[----:B------:R-:W-:Y:S02]  /*c0e0*/  IADD3 R8, P0, PT, R73, 0xd000000, RZ ;  /* 0x0d00000049087810 */ /* 0x000fe40007f1e0ff */
[----:B------:R-:W-:-:S03]  /*c0f0*/  MOV R99, R15 ;  /* 0x0000000f00637202 */ /* 0x000fc60000000f00 */
[----:B------:R-:W-:Y:S01]  /*c100*/  IMAD.X R15, RZ, RZ, R72, P0 ;  /* 0x000000ffff0f7224 */ /* 0x000fe200000e0648 */
[----:B------:R-:W-:Y:S01]  /*c110*/  MOV R72, R26 ;  /* 0x0000001a00487202 */ /* 0x000fe20000000f00 */
[----:B------:R0:W-:Y:S02]  /*c120*/  STG.E.U8 desc[UR4][R98.64+-0x6c0000], R18 ;  /* 0x9400001262007986 */ /* 0x0001e4000c101104 */
[----:B0-----:R-:W-:Y:S01]  /*c130*/  MOV R98, R8 ;  /* 0x0000000800627202 */ /* 0x001fe20000000f00 */
[----:B------:R-:W-:Y:S01]  /*c140*/  IMAD.MOV.U32 R99, RZ, RZ, R15 ;  /* 0x000000ffff637224 */ /* 0x000fe200078e000f */
[----:B------:R-:W-:Y:S01]  /*c150*/  IADD3 R8, P0, PT, R72, 0xd000000, RZ ;  /* 0x0d00000048087810 */ /* 0x000fe20007f1e0ff */
[----:B------:R-:W-:-:S03]  /*c160*/  IMAD.MOV.U32 R18, RZ, RZ, R27 ;  /* 0x000000ffff127224 */ /* 0x000fc600078e001b */
[----:B------:R0:W-:Y:S02]  /*c170*/  STG.E.U8 desc[UR4][R98.64+-0x6c0000], R0 ;  /* 0x9400000062007986 */ /* 0x0001e4000c101104 */
[----:B------:R-:W-:Y:S02]  /*c180*/  IADD3.X R15, PT, PT, RZ, R18, RZ, P0, !PT ;  /* 0x00000012ff0f7210 */ /* 0x000fe400007fe4ff */
[----:B0-----:R-:W5:Y:S01]  /*c190*/  LDG.E.U8.CONSTANT R0, desc[UR4][R22.64+0x32870] ;  /* 0x0328700416007981 */ /* 0x001f62000c1e9100 */
[----:B------:R-:W-:Y:S01]  /*c1a0*/  IMAD.MOV.U32 R98, RZ, RZ, R8 ;  /* 0x000000ffff627224 */ /* 0x000fe200078e0008 */
[----:B------:R-:W-:Y:S01]  /*c1b0*/  MOV R99, R15 ;  /* 0x0000000f00637202 */ /* 0x000fe20000000f00 */
[----:B------:R-:W-:Y:S01]  /*c1c0*/  IMAD.MOV.U32 R18, RZ, RZ, R28 ;  /* 0x000000ffff127224 */ /* 0x000fe200078e001c */
[----:B------:R-:W-:Y:S01]  /*c1d0*/  MOV R72, R29 ;  /* 0x0000001d00487202 */ /* 0x000fe20000000f00 */
[----:B------:R-:W5:Y:S04]  /*c1e0*/  LDG.E.U8.CONSTANT R8, desc[UR4][R22.64+0x328e8] ;  /* 0x0328e80416087981 */ /* 0x000f68000c1e9100 */
[----:B------:R0:W-:Y:S04]  /*c1f0*/  STG.E.U8 desc[UR4][R98.64+-0x6c0000], R9 ;  /* 0x9400000962007986 */ /* 0x0001e8000c101104 */
[----:B0-----:R-:W5:Y:S01]  /*c200*/  LDG.E.U8.CONSTANT R9, desc[UR4][R22.64+0x32898] ;  /* 0x0328980416097981 */ /* 0x001f62000c1e9100 */
[----:B------:R-:W-:-:S05]  /*c210*/  IADD3 R18, P0, PT, R18, 0xd000000, RZ ;  /* 0x0d00000012127810 */ /* 0x000fca0007f1e0ff */
[----:B------:R-:W-:-:S04]  /*c220*/  IMAD.X R19, RZ, RZ, R72, P0 ;  /* 0x000000ffff137224 */ /* 0x000fc800000e0648 */
[----:B------:R-:W-:Y:S01]  /*c230*/  IMAD.MOV.U32 R73, RZ, RZ, R19 ;  /* 0x000000ffff497224 */ /* 0x000fe200078e0013 */
[----:B------:R-:W-:Y:S02]  /*c240*/  MOV R19, R30 ;  /* 0x0000001e00137202 */ /* 0x000fe40000000f00 */
[----:B------:R-:W-:Y:S01]  /*c250*/  MOV R72, R18 ;  /* 0x0000001200487202 */ /* 0x000fe20000000f00 */
[----:B------:R-:W-:Y:S01]  /*c260*/  IMAD.MOV.U32 R18, RZ, RZ, R31 ;  /* 0x000000ffff127224 */ /* 0x000fe200078e001f */
[----:B------:R-:W-:-:S04]  /*c270*/  IADD3 R20, P0, PT, R19, 0xd000000, RZ ;  /* 0x0d00000013147810 */ /* 0x000fc80007f1e0ff */
[----:B------:R-:W-:Y:S01]  /*c280*/  IADD3.X R15, PT, PT, RZ, R18, RZ, P0, !PT ;  /* 0x00000012ff0f7210 */ /* 0x000fe200007fe4ff */
[----:B------:R-:W-:Y:S02]  /*c290*/  IMAD.MOV.U32 R98, RZ, RZ, R20 ;  /* 0x000000ffff627224 */ /* 0x000fe400078e0014 */
[----:B------:R-:W-:Y:S01]  /*c2a0*/  IMAD.MOV.U32 R20, RZ, RZ, R32 ;  /* 0x000000ffff147224 */ /* 0x000fe200078e0020 */
[----:B------:R-:W-:Y:S02]  /*c2b0*/  MOV R99, R15 ;  /* 0x0000000f00637202 */ /* 0x000fe40000000f00 */
[----:B------:R-:W-:Y:S01]  /*c2c0*/  MOV R19, R33 ;  /* 0x0000002100137202 */ /* 0x000fe20000000f00 */
[----:B------:R0:W-:Y:S01]  /*c2d0*/  STG.E.U8 desc[UR4][R72.64+-0x6c0000], R77 ;  /* 0x9400004d48007986 */ /* 0x0001e2000c101104 */
[----:B------:R-:W-:-:S03]  /*c2e0*/  IADD3 R18, P0, PT, R20, 0xd000000, RZ ;  /* 0x0d00000014127810 */ /* 0x000fc60007f1e0ff */
[----:B------:R1:W-:Y:S02]  /*c2f0*/  STG.E.U8 desc[UR4][R98.64+-0x6c0000], R86 ;  /* 0x9400005662007986 */ /* 0x0003e4000c101104 */
[----:B------:R-:W-:Y:S02]  /*c300*/  IMAD.X R19, RZ, RZ, R19, P0 ;  /* 0x000000ffff137224 */ /* 0x000fe400000e0613 */
[----:B------:R-:W5:Y:S01]  /*c310*/  LDG.E.U8.CONSTANT R15, desc[UR4][R22.64+0x32938] ;  /* 0x03293804160f7981 */ /* 0x000f62000c1e9100 */
[----:B0-----:R-:W-:-:S03]  /*c320*/  MOV R72, R34 ;  /* 0x0000002200487202 */ /* 0x001fc60000000f00 */
[----:B------:R-:W5:Y:S01]  /*c330*/  LDG.E.U8.CONSTANT R77, desc[UR4][R22.64+0x328c0] ;  /* 0x0328c004164d7981 */ /* 0x000f62000c1e9100 */
[----:B-1----:R-:W-:Y:S01]  /*c340*/  MOV R86, R18 ;  /* 0x0000001200567202 */ /* 0x002fe20000000f00 */
[----:B------:R-:W-:Y:S01]  /*c350*/  IMAD.MOV.U32 R18, RZ, RZ, R35 ;  /* 0x000000ffff127224 */ /* 0x000fe200078e0023 */
[----:B------:R-:W-:Y:S01]  /*c360*/  IADD3 R20, P0, PT, R72, 0xd000000, RZ ;  /* 0x0d00000048147810 */ /* 0x000fe20007f1e0ff */
[----:B------:R-:W-:-:S03]  /*c370*/  IMAD.MOV.U32 R87, RZ, RZ, R19 ;  /* 0x000000ffff577224 */ /* 0x000fc600078e0013 */
[----:B------:R-:W-:Y:S02]  /*c380*/  IADD3.X R19, PT, PT, RZ, R18, RZ, P0, !PT ;  /* 0x00000012ff137210 */ /* 0x000fe400007fe4ff */
[----:B------:R0:W-:Y:S01]  /*c390*/  STG.E.U8 desc[UR4][R86.64+-0x6c0000], R21 ;  /* 0x9400001556007986 */ /* 0x0001e2000c101104 */
[----:B------:R-:W-:Y:S01]  /*c3a0*/  MOV R73, R37 ;  /* 0x0000002500497202 */ /* 0x000fe20000000f00 */
[----:B------:R-:W-:Y:S02]  /*c3b0*/  IMAD.MOV.U32 R72, RZ, RZ, R39 ;  /* 0x000000ffff487224 */ /* 0x000fe400078e0027 */
[----:B------:R-:W5:Y:S01]  /*c3c0*/  LDG.E.U8.CONSTANT R18, desc[UR4][R22.64+0x32988] ;  /* 0x0329880416127981 */ /* 0x000f62000c1e9100 */
[----:B0-----:R-:W-:Y:S01]  /*c3d0*/  MOV R87, R19 ;  /* 0x0000001300577202 */ /* 0x001fe20000000f00 */
[----:B------:R-:W-:Y:S02]  /*c3e0*/  IMAD.MOV.U32 R19, RZ, RZ, R36 ;  /* 0x000000ffff137224 */ /* 0x000fe400078e0024 */
[----:B------:R-:W-:-:S03]  /*c3f0*/  IMAD.MOV.U32 R86, RZ, RZ, R20 ;  /* 0x000000ffff567224 */ /* 0x000fc600078e0014 */
[----:B------:R-:W-:Y:S02]  /*c400*/  IADD3 R20, P0, PT, R19, 0xd000000, RZ ;  /* 0x0d00000013147810 */ /* 0x000fe40007f1e0ff */
[----:B------:R0:W-:Y:S03]  /*c410*/  STG.E.U8 desc[UR4][R86.64+-0x6c0000], R81 ;  /* 0x9400005156007986 */ /* 0x0001e6000c101104 */
[----:B------:R-:W-:-:S04]  /*c420*/  IMAD.X R21, RZ, RZ, R73, P0 ;  /* 0x000000ffff157224 */ /* 0x000fc800000e0649 */
[----:B0-----:R-:W-:Y:S01]  /*c430*/  IMAD.MOV.U32 R87, RZ, RZ, R21 ;  /* 0x000000ffff577224 */ /* 0x001fe200078e0015 */
[----:B------:R-:W-:Y:S02]  /*c440*/  MOV R21, R38 ;  /* 0x0000002600157202 */ /* 0x000fe40000000f00 */
[----:B------:R-:W-:Y:S02]  /*c450*/  MOV R86, R20 ;  /* 0x0000001400567202 */ /* 0x000fe40000000f00 */
[----:B------:R-:W-:-:S03]  /*c460*/  IADD3 R20, P0, PT, R21, 0xd000000, RZ ;  /* 0x0d00000015147810 */ /* 0x000fc60007f1e0ff */
[----:B------:R0:W-:Y:S01]  /*c470*/  STG.E.U8 desc[UR4][R86.64+-0x6c0000], R75 ;  /* 0x9400004b56007986 */ /* 0x0001e2000c101104 */
[----:B------:R-:W-:Y:S02]  /*c480*/  IADD3.X R21, PT, PT, RZ, R72, RZ, P0, !PT ;  /* 0x00000048ff157210 */ /* 0x000fe400007fe4ff */
[----:B------:R-:W-:Y:S01]  /*c490*/  MOV R73, R42 ;  /* 0x0000002a00497202 */ /* 0x000fe20000000f00 */
[----:B0-----:R-:W-:Y:S02]  /*c4a0*/  IMAD.MOV.U32 R86, RZ, RZ, R20 ;  /* 0x000000ffff567224 */ /* 0x001fe400078e0014 */
[----:B------:R-:W-:Y:S01]  /*c4b0*/  IMAD.MOV.U32 R20, RZ, RZ, R40 ;  /* 0x000000ffff147224 */ /* 0x000fe200078e0028 */
[----:B------:R-:W-:Y:S02]  /*c4c0*/  MOV R87, R21 ;  /* 0x0000001500577202 */ /* 0x000fe40000000f00 */
[----:B------:R-:W-:Y:S02]  /*c4d0*/  MOV R21, R41 ;  /* 0x0000002900157202 */ /* 0x000fe40000000f00 */
[----:B------:R-:W-:Y:S01]  /*c4e0*/  IADD3 R20, P0, PT, R20, 0xd000000, RZ ;  /* 0x0d00000014147810 */ /* 0x000fe20007f1e0ff */
[----:B------:R0:W-:Y:S04]  /*c4f0*/  STG.E.U8 desc[UR4][R86.64+-0x6c0000], R74 ;  /* 0x9400004a56007986 */ /* 0x0001e8000c101104 */
[----:B------:R-:W-:Y:S01]  /*c500*/  IMAD.X R21, RZ, RZ, R21, P0 ;  /* 0x000000ffff157224 */ /* 0x000fe200000e0615 */
[----:B------:R-:W-:-:S02]  /*c510*/  IADD3 R72, P0, PT, R73, 0xd000000, RZ ;  /* 0x0d00000049487810 */ /* 0x000fc40007f1e0ff */
[----:B0-----:R-:W-:Y:S01]  /*c520*/  MOV R86, R20 ;  /* 0x0000001400567202 */ /* 0x001fe20000000f00 */
[----:B------:R-:W-:Y:S02]  /*c530*/  IMAD.MOV.U32 R20, RZ, RZ, R43 ;  /* 0x000000ffff147224 */ /* 0x000fe400078e002b */
[----:B------:R-:W-:Y:S02]  /*c540*/  IMAD.MOV.U32 R87, RZ, RZ, R21 ;  /* 0x000000ffff577224 */ /* 0x000fe400078e0015 */
[----:B------:R-:W-:Y:S01]  /*c550*/  IMAD.MOV.U32 R74, RZ, RZ, R44 ;  /* 0x000000ffff4a7224 */ /* 0x000fe200078e002c */
[----:B------:R-:W-:Y:S02]  /*c560*/  IADD3.X R73, PT, PT, RZ, R20, RZ, P0, !PT ;  /* 0x00000014ff497210 */ /* 0x000fe400007fe4ff */
[----:B------:R0:W-:Y:S02]  /*c570*/  STG.E.U8 desc[UR4][R86.64+-0x6c0000], R17 ;  /* 0x9400001156007986 */ /* 0x0001e4000c101104 */
[----:B------:R-:W-:-:S02]  /*c580*/  IADD3 R20, P0, PT, R74, 0xd000000, RZ ;  /* 0x0d0000004a147810 */ /* 0x000fc40007f1e0ff */
[----:B------:R1:W-:Y:S04]  /*c590*/  STG.E.U8 desc[UR4][R72.64+-0x6c0000], R16 ;  /* 0x9400001048007986 */ /* 0x0003e8000c101104 */
[----:B0-----:R-:W5:Y:S01]  /*c5a0*/  LDG.E.U8.CONSTANT R17, desc[UR4][R22.64+0x329d8] ;  /* 0x0329d80416117981 */ /* 0x001f62000c1e9100 */
[----:B-1----:R-:W-:-:S03]  /*c5b0*/  MOV R73, R45 ;  /* 0x0000002d00497202 */ /* 0x002fc60000000f00 */
[----:B------:R-:W5:Y:S02]  /*c5c0*/  LDG.E.U8.CONSTANT R16, desc[UR4][R22.64+0x329b0] ;  /* 0x0329b00416107981 */ /* 0x000f64000c1e9100 */
[----:B------:R-:W-:-:S04]  /*c5d0*/  IMAD.X R21, RZ, RZ, R73, P0 ;  /* 0x000000ffff157224 */ /* 0x000fc800000e0649 */
[----:B------:R-:W-:Y:S01]  /*c5e0*/  IMAD.MOV.U32 R87, RZ, RZ, R21 ;  /* 0x000000ffff577224 */ /* 0x000fe200078e0015 */
[----:B------:R-:W-:Y:S01]  /*c5f0*/  MOV R21, R46 ;  /* 0x0000002e00157202 */ /* 0x000fe20000000f00 */
[----:B------:R-:W-:Y:S01]  /*c600*/  IMAD.MOV.U32 R74, RZ, RZ, R47 ;  /* 0x000000ffff4a7224 */ /* 0x000fe200078e002f */
[----:B------:R-:W-:Y:S02]  /*c610*/  MOV R86, R20 ;  /* 0x0000001400567202 */ /* 0x000fe40000000f00 */
[----:B------:R-:W-:Y:S01]  /*c620*/  IADD3 R20, P0, PT, R21, 0xd000000, RZ ;  /* 0x0d00000015147810 */ /* 0x000fe20007f1e0ff */
[----:B------:R-:W-:-:S03]  /*c630*/  IMAD.MOV.U32 R72, RZ, RZ, R48 ;  /* 0x000000ffff487224 */ /* 0x000fc600078e0030 */
[----:B------:R-:W-:Y:S01]  /*c640*/  IADD3.X R21, PT, PT, RZ, R74, RZ, P0, !PT ;  /* 0x0000004aff157210 */ /* 0x000fe200007fe4ff */
[----:B------:R0:W-:Y:S01]  /*c650*/  STG.E.U8 desc[UR4][R86.64+-0x6c0000], R14 ;  /* 0x9400000e56007986 */ /* 0x0001e2000c101104 */
[----:B------:R-:W-:Y:S02]  /*c660*/  MOV R75, R49 ;  /* 0x00000031004b7202 */ /* 0x000fe40000000f00 */
[----:B------:R-:W-:Y:S01]  /*c670*/  MOV R73, R50 ;  /* 0x0000003200497202 */ /* 0x000fe20000000f00 */
[----:B------:R-:W-:Y:S02]  /*c680*/  IMAD.MOV.U32 R74, RZ, RZ, R51 ;  /* 0x000000ffff4a7224 */ /* 0x000fe400078e0033 */
[----:B0-----:R-:W-:Y:S01]  /*c690*/  IMAD.MOV.U32 R86, RZ, RZ, R20 ;  /* 0x000000ffff567224 */ /* 0x001fe200078e0014 */
[----:B------:R-:W-:Y:S01]  /*c6a0*/  MOV R87, R21 ;  /* 0x0000001500577202 */ /* 0x000fe20000000f00 */
[----:B------:R-:W5:Y:S01]  /*c6b0*/  LDG.E.U8.CONSTANT R14, desc[UR4][R22.64+0x3c500] ;  /* 0x03c50004160e7981 */ /* 0x000f62000c1e9100 */
[----:B------:R-:W-:-:S03]  /*c6c0*/  IADD3 R20, P0, PT, R72, 0xd000000, RZ ;  /* 0x0d00000048147810 */ /* 0x000fc60007f1e0ff */
[----:B------:R0:W-:Y:S02]  /*c6d0*/  STG.E.U8 desc[UR4][R86.64+-0x6c0000], R13 ;  /* 0x9400000d56007986 */ /* 0x0001e4000c101104 */
[----:B------:R-:W-:Y:S01]  /*c6e0*/  IMAD.X R21, RZ, RZ, R75, P0 ;  /* 0x000000ffff157224 */ /* 0x000fe200000e064b */
[----:B0-----:R-:W-:Y:S01]  /*c6f0*/  MOV R86, R20 ;  /* 0x0000001400567202 */ /* 0x001fe20000000f00 */
[----:B------:R-:W5:Y:S01]  /*c700*/  LDG.E.U8.CONSTANT R13, desc[UR4][R22.64+0x3c528] ;  /* 0x03c52804160d7981 */ /* 0x000f62000c1e9100 */
[----:B------:R-:W-:Y:S01]  /*c710*/  IADD3 R20, P0, PT, R73, 0xd000000, RZ ;  /* 0x0d00000049147810 */ /* 0x000fe20007f1e0ff */
[----:B------:R-:W-:-:S03]  /*c720*/  IMAD.MOV.U32 R87, RZ, RZ, R21 ;  /* 0x000000ffff577224 */ /* 0x000fc600078e0015 */
[----:B------:R-:W-:Y:S02]  /*c730*/  IADD3.X R21, PT, PT, RZ, R74, RZ, P0, !PT ;  /* 0x0000004aff157210 */ /* 0x000fe400007fe4ff */
[----:B------:R0:W-:Y:S02]  /*c740*/  STG.E.U8 desc[UR4][R86.64+-0x6c0000], R12 ;  /* 0x9400000c56007986 */ /* 0x0001e4000c101104 */
[----:B0-----:R-:W-:Y:S01]  /*c750*/  IMAD.MOV.U32 R86, RZ, RZ, R20 ;  /* 0x000000ffff567224 */ /* 0x001fe200078e0014 */
[----:B------:R-:W-:Y:S01]  /*c760*/  MOV R87, R21 ;  /* 0x0000001500577202 */ /* 0x000fe20000000f00 */
[----:B------:R-:W5:Y:S04]  /*c770*/  LDG.E.U8.CONSTANT R12, desc[UR4][R22.64+0x3c550] ;  /* 0x03c55004160c7981 */ /* 0x000f68000c1e9100 */
[----:B------:R0:W-:Y:S04]  /*c780*/  STG.E.U8 desc[UR4][R86.64+-0x6c0000], R11 ;  /* 0x9400000b56007986 */ /* 0x0001e8000c101104 */
[----:B0-----:R-:W5:Y:S01]  /*c790*/  LDG.E.U8.CONSTANT R11, desc[UR4][R22.64+0x3c578] ;  /* 0x03c57804160b7981 */ /* 0x001f62000c1e9100 */
[----:B------:R-:W-:Y:S01]  /*c7a0*/  IMAD.MOV.U32 R76, RZ, RZ, R52 ;  /* 0x000000ffff4c7224 */ /* 0x000fe200078e0034 */
[----:B------:R-:W-:-:S04]  /*c7b0*/  MOV R73, R53 ;  /* 0x0000003500497202 */ /* 0x000fc80000000f00 */
[----:B------:R-:W-:-:S05]  /*c7c0*/  IADD3 R20, P0, PT, R76, 0xd000000, RZ ;  /* 0x0d0000004c147810 */ /* 0x000fca0007f1e0ff */
[----:B------:R-:W-:Y:S01]  /*c7d0*/  IMAD.X R21, RZ, RZ, R73, P0 ;  /* 0x000000ffff157224 */ /* 0x000fe200000e0649 */
[----:B------:R-:W-:-:S03]  /*c7e0*/  MOV R86, R20 ;  /* 0x0000001400567202 */ /* 0x000fc60000000f00 */
[----:B------:R-:W-:-:S05]  /*c7f0*/  IMAD.MOV.U32 R87, RZ, RZ, R21 ;  /* 0x000000ffff577224 */ /* 0x000fca00078e0015 */
[----:B----4-:R0:W-:Y:S04]  /*c800*/  STG.E.U8 desc[UR4][R86.64+-0x6c0000], R10 ;  /* 0x9400000a56007986 */ /* 0x0101e8000c101104 */
[----:B0-----:R-:W4:Y:S01]  /*c810*/  LDG.E.U8.CONSTANT R10, desc[UR4][R22.64+0x3c5a0] ;  /* 0x03c5a004160a7981 */ /* 0x001f22000c1e9100 */
[----:B------:R-:W-:Y:S01]  /*c820*/  MOV R75, R54 ;  /* 0x00000036004b7202 */ /* 0x000fe20000000f00 */
[----:B------:R-:W-:Y:S02]  /*c830*/  IMAD.MOV.U32 R76, RZ, RZ, R55 ;  /* 0x000000ffff4c7224 */ /* 0x000fe400078e0037 */
[----:B------:R-:W-:Y:S01]  /*c840*/  IMAD.MOV.U32 R72, RZ, RZ, R56 ;  /* 0x000000ffff487224 */ /* 0x000fe200078e0038 */
[----:B------:R-:W-:Y:S02]  /*c850*/  IADD3 R20, P0, PT, R75, 0xd000000, RZ ;  /* 0x0d0000004b147810 */ /* 0x000fe40007f1e0ff */
[----:B------:R-:W-:-:S02]  /*c860*/  MOV R74, R57 ;  /* 0x00000039004a7202 */ /* 0x000fc40000000f00 */
[----:B------:R-:W-:Y:S01]  /*c870*/  IADD3.X R21, PT, PT, RZ, R76, RZ, P0, !PT ;  /* 0x0000004cff157210 */ /* 0x000fe200007fe4ff */
[----:B------:R-:W-:Y:S01]  /*c880*/  IMAD.MOV.U32 R86, RZ, RZ, R20 ;  /* 0x000000ffff567224 */ /* 0x000fe200078e0014 */
[----:B------:R-:W-:Y:S02]  /*c890*/  IADD3 R20, P0, PT, R72, 0xd000000, RZ ;  /* 0x0d00000048147810 */ /* 0x000fe40007f1e0ff */
[----:B------:R-:W-:-:S03]  /*c8a0*/  MOV R87, R21 ;  /* 0x0000001500577202 */ /* 0x000fc60000000f00 */
[----:B------:R-:W-:Y:S02]  /*c8b0*/  IMAD.X R21, RZ, RZ, R74, P0 ;  /* 0x000000ffff157224 */ /* 0x000fe400000e064a */
[----:B--2---:R0:W-:Y:S01]  /*c8c0*/  STG.E.U8 desc[UR4][R86.64+-0x6c0000], R5 ;  /* 0x9400000556007986 */ /* 0x0041e2000c101104 */
[----:B------:R-:W-:Y:S01]  /*c8d0*/  MOV R75, R58 ;  /* 0x0000003a004b7202 */ /* 0x000fe20000000f00 */
[----:B------:R-:W-:Y:S01]  /*c8e0*/  IMAD.MOV.U32 R72, RZ, RZ, R59 ;  /* 0x000000ffff487224 */ /* 0x000fe200078e003b */
[----:B0-----:R-:W-:Y:S01]  /*c8f0*/  MOV R86, R20 ;  /* 0x0000001400567202 */ /* 0x001fe20000000f00 */
[----:B------:R-:W-:Y:S01]  /*c900*/  IMAD.MOV.U32 R87, RZ, RZ, R21 ;  /* 0x000000ffff577224 */ /* 0x000fe200078e0015 */
[----:B------:R-:W2:Y:S04]  /*c910*/  LDG.E.U8.CONSTANT R5, desc[UR4][R22.64+0x3c5c8] ;  /* 0x03c5c80416057981 */ /* 0x000ea8000c1e9100 */
[----:B---3--:R0:W-:Y:S01]  /*c920*/  STG.E.U8 desc[UR4][R86.64+-0x6c0000], R4 ;  /* 0x9400000456007986 */ /* 0x0081e2000c101104 */
[----:B------:R-:W-:Y:S01]  /*c930*/  IADD3 R20, P0, PT, R75, 0xd000000, RZ ;  /* 0x0d0000004b147810 */ /* 0x000fe20007f1e0ff */
[----:B------:R-:W-:Y:S01]  /*c940*/  IMAD.MOV.U32 R73, RZ, RZ, R60 ;  /* 0x000000ffff497224 */ /* 0x000fe200078e003c */
[----:B------:R-:W-:Y:S01]  /*c950*/  MOV R75, R61 ;  /* 0x0000003d004b7202 */ /* 0x000fe20000000f00 */
[----:B0-----:R-:W3:Y:S01]  /*c960*/  LDG.E.U8.CONSTANT R4, desc[UR4][R22.64+0x3c5f0] ;  /* 0x03c5f00416047981 */ /* 0x001ee2000c1e9100 */
[----:B------:R-:W-:Y:S01]  /*c970*/  IADD3.X R21, PT, PT, RZ, R72, RZ, P0, !PT ;  /* 0x00000048ff157210 */ /* 0x000fe200007fe4ff */
[----:B------:R-:W-:Y:S01]  /*c980*/  IMAD.MOV.U32 R86, RZ, RZ, R20 ;  /* 0x000000ffff567224 */ /* 0x000fe200078e0014 */
[----:B------:R-:W-:-:S02]  /*c990*/  IADD3 R20, P0, PT, R73, 0xd000000, RZ ;  /* 0x0d00000049147810 */ /* 0x000fc40007f1e0ff */
[----:B------:R-:W-:-:S03]  /*c9a0*/  MOV R87, R21 ;  /* 0x0000001500577202 */ /* 0x000fc60000000f00 */
[----:B------:R-:W-:Y:S02]  /*c9b0*/  IMAD.X R73, RZ, RZ, R75, P0 ;  /* 0x000000ffff497224 */ /* 0x000fe400000e064b */
[----:B-----5:R0:W-:Y:S01]  /*c9c0*/  STG.E.U8 desc[UR4][R86.64+-0x6c0000], R3 ;  /* 0x9400000356007986 */ /* 0x0201e2000c101104 */
[----:B------:R-:W-:Y:S01]  /*c9d0*/  MOV R76, R62 ;  /* 0x0000003e004c7202 */ /* 0x000fe20000000f00 */
[----:B------:R-:W-:Y:S01]  /*c9e0*/  IMAD.MOV.U32 R74, RZ, RZ, R64 ;  /* 0x000000ffff4a7224 */ /* 0x000fe200078e0040 */
[----:B------:R-:W-:Y:S01]  /*c9f0*/  MOV R72, R65 ;  /* 0x0000004100487202 */ /* 0x000fe20000000f00 */
[----:B------:R-:W5:Y:S01]  /*ca00*/  LDG.E.U8.CONSTANT R75, desc[UR4][R22.64+0x3c6e0] ;  /* 0x03c6e004164b7981 */ /* 0x000f62000c1e9100 */
[----:B0-----:R-:W-:Y:S01]  /*ca10*/  MOV R86, R20 ;  /* 0x0000001400567202 */ /* 0x001fe20000000f00 */
[----:B------:R-:W-:Y:S02]  /*ca20*/  IMAD.MOV.U32 R87, RZ, RZ, R73 ;  /* 0x000000ffff577224 */ /* 0x000fe400078e0049 */
[----:B------:R-:W5:Y:S01]  /*ca30*/  LDG.E.U8.CONSTANT R3, desc[UR4][R22.64+0x3c618] ;  /* 0x03c6180416037981 */ /* 0x000f62000c1e9100 */
[----:B------:R-:W-:-:S03]  /*ca40*/  IADD3 R20, P0, PT, R76, 0xd000000, RZ ;  /* 0x0d0000004c147810 */ /* 0x000fc60007f1e0ff */
[----:B------:R0:W-:Y:S01]  /*ca50*/  STG.E.U8 desc[UR4][R86.64+-0x6c0000], R2 ;  /* 0x9400000256007986 */ /* 0x0001e2000c101104 */
[----:B------:R-:W-:-:S03]  /*ca60*/  IMAD.MOV.U32 R73, RZ, RZ, R63 ;  /* 0x000000ffff497224 */ /* 0x000fc600078e003f */
[----:B0-----:R-:W5:Y:S02]  /*ca70*/  LDG.E.U8.CONSTANT R2, desc[UR4][R22.64+0x3c640] ;  /* 0x03c6400416027981 */ /* 0x001f64000c1e9100 */
[----:B------:R-:W-:Y:S01]  /*ca80*/  IADD3.X R73, PT, PT, RZ, R73, RZ, P0, !PT ;  /* 0x00000049ff497210 */ /* 0x000fe200007fe4ff */
[----:B------:R-:W-:Y:S01]  /*ca90*/  IMAD.MOV.U32 R86, RZ, RZ, R20 ;  /* 0x000000ffff567224 */ /* 0x000fe200078e0014 */
[----:B------:R-:W-:Y:S02]  /*caa0*/  IADD3 R20, P0, PT, R74, 0xd000000, RZ ;  /* 0x0d0000004a147810 */ /* 0x000fe40007f1e0ff */
[----:B------:R-:W-:-:S03]  /*cab0*/  MOV R87, R73 ;  /* 0x0000004900577202 */ /* 0x000fc60000000f00 */
[----:B------:R-:W-:Y:S01]  /*cac0*/  IMAD.X R73, RZ, RZ, R72, P0 ;  /* 0x000000ffff497224 */ /* 0x000fe200000e0648 */
[----:B------:R-:W-:Y:S01]  /*cad0*/  MOV R72, R66 ;  /* 0x0000004200487202 */ /* 0x000fe20000000f00 */
[----:B------:R0:W-:Y:S02]  /*cae0*/  STG.E.U8 desc[UR4][R86.64+-0x6c0000], R80 ;  /* 0x9400005056007986 */ /* 0x0001e4000c101104 */
[----:B------:R-:W-:Y:S01]  /*caf0*/  IMAD.MOV.U32 R81, RZ, RZ, R73 ;  /* 0x000000ffff517224 */ /* 0x000fe200078e0049 */
[----:B0-----:R-:W-:Y:S01]  /*cb00*/  MOV R80, R20 ;  /* 0x0000001400507202 */ /* 0x001fe20000000f00 */
[----:B------:R-:W-:Y:S01]  /*cb10*/  IMAD.MOV.U32 R87, RZ, RZ, R67 ;  /* 0x000000ffff577224 */ /* 0x000fe200078e0043 */
[----:B------:R-:W-:-:S03]  /*cb20*/  IADD3 R20, P0, PT, R72, 0xd000000, RZ ;  /* 0x0d00000048147810 */ /* 0x000fc60007f1e0ff */
[----:B------:R0:W-:Y:S01]  /*cb30*/  STG.E.U8 desc[UR4][R80.64+-0x6c0000], R0 ;  /* 0x9400000050007986 */ /* 0x0001e2000c101104 */
[----:B------:R-:W-:-:S03]  /*cb40*/  IADD3.X R73, PT, PT, RZ, R87, RZ, P0, !PT ;  /* 0x00000057ff497210 */ /* 0x000fc600007fe4ff */
[----:B0-----:R-:W5:Y:S01]  /*cb50*/  LDG.E.U8.CONSTANT R0, desc[UR4][R22.64+0x3c668] ;  /* 0x03c6680416007981 */ /* 0x001f62000c1e9100 */
[----:B------:R-:W-:Y:S01]  /*cb60*/  IMAD.MOV.U32 R80, RZ, RZ, R20 ;  /* 0x000000ffff507224 */ /* 0x000fe200078e0014 */
[----:B------:R-:W-:-:S05]  /*cb70*/  MOV R81, R73 ;  /* 0x0000004900517202 */ /* 0x000fca0000000f00 */
[----:B------:R0:W-:Y:S04]  /*cb80*/  STG.E.U8 desc[UR4][R80.64+-0x6c0000], R9 ;  /* 0x9400000950007986 */ /* 0x0001e8000c101104 */
[----:B0-----:R-:W5:Y:S01]  /*cb90*/  LDG.E.U8.CONSTANT R9, desc[UR4][R22.64+0x3c690] ;  /* 0x03c6900416097981 */ /* 0x001f62000c1e9100 */
[----:B------:R-:W-:Y:S01]  /*cba0*/  IMAD.MOV.U32 R76, RZ, RZ, R68 ;  /* 0x000000ffff4c7224 */ /* 0x000fe200078e0044 */
[----:B------:R-:W-:Y:S02]  /*cbb0*/  MOV R72, R69 ;  /* 0x0000004500487202 */ /* 0x000fe40000000f00 */
[----:B------:R-:W-:Y:S01]  /*cbc0*/  MOV R98, R70 ;  /* 0x0000004600627202 */ /* 0x000fe20000000f00 */
[----:B------:R-:W5:Y:S01]  /*cbd0*/  LDG.E.U8.CONSTANT R81, desc[UR4][R22.64+0x3c730] ;  /* 0x03c7300416517981 */ /* 0x000f62000c1e9100 */
[----:B------:R-:W-:Y:S01]  /*cbe0*/  IADD3 R20, P0, PT, R76, 0xd000000, RZ ;  /* 0x0d0000004c147810 */ /* 0x000fe20007f1e0ff */
[----:B------:R-:W-:Y:S01]  /*cbf0*/  IMAD.MOV.U32 R76, RZ, RZ, R71 ;  /* 0x000000ffff4c7224 */ /* 0x000fe200078e0047 */
[----:B------:R-:W-:Y:S01]  /*cc00*/  MOV R87, R79 ;  /* 0x0000004f00577202 */ /* 0x000fe20000000f00 */
[----:B------:R-:W5:Y:S01]  /*cc10*/  LDG.E.U8.CONSTANT R80, desc[UR4][R22.64+0x3c758] ;  /* 0x03c7580416507981 */ /* 0x000f62000c1e9100 */
[----:B------:R-:W-:Y:S01]  /*cc20*/  MOV R100, R20 ;  /* 0x0000001400647202 */ /* 0x000fe20000000f00 */
[----:B------:R-:W-:Y:S01]  /*cc30*/  IMAD.X R73, RZ, RZ, R72, P0 ;  /* 0x000000ffff497224 */ /* 0x000fe200000e0648 */
[----:B------:R-:W-:-:S03]  /*cc40*/  IADD3 R20, P0, PT, R98, 0xd000000, RZ ;  /* 0x0d00000062147810 */ /* 0x000fc60007f1e0ff */
[----:B------:R-:W-:Y:S01]  /*cc50*/  IMAD.MOV.U32 R101, RZ, RZ, R73 ;  /* 0x000000ffff657224 */ /* 0x000fe200078e0049 */
[----:B------:R-:W-:-:S04]  /*cc60*/  IADD3.X R73, PT, PT, RZ, R76, RZ, P0, !PT ;  /* 0x0000004cff497210 */ /* 0x000fc800007fe4ff */
[----:B------:R-:W-:Y:S01]  /*cc70*/  MOV R99, R73 ;  /* 0x0000004900637202 */ /* 0x000fe20000000f00 */
[----:B------:R-:W-:Y:S02]  /*cc80*/  IMAD.MOV.U32 R73, RZ, RZ, R78 ;  /* 0x000000ffff497224 */ /* 0x000fe400078e004e */
[----:B------:R-:W-:-:S03]  /*cc90*/  IMAD.MOV.U32 R98, RZ, RZ, R20 ;  /* 0x000000ffff627224 */ /* 0x000fc600078e0014 */
[----:B------:R-:W-:Y:S02]  /*cca0*/  IADD3 R20, P0, PT, R73, 0xd000000, RZ ;  /* 0x0d00000049147810 */ /* 0x000fe40007f1e0ff */
[----:B------:R-:W-:-:S03]  /*ccb0*/  MOV R72, R84 ;  /* 0x0000005400487202 */ /* 0x000fc60000000f00 */
[----:B------:R-:W-:Y:S01]  /*ccc0*/  IMAD.X R73, RZ, RZ, R87, P0 ;  /* 0x000000ffff497224 */ /* 0x000fe200000e0657 */
[----:B------:R-:W-:Y:S01]  /*ccd0*/  MOV R86, R20 ;  /* 0x0000001400567202 */ /* 0x000fe20000000f00 */
[----:B------:R-:W-:Y:S02]  /*cce0*/  IMAD.MOV.U32 R76, RZ, RZ, R88 ;  /* 0x000000ffff4c7224 */ /* 0x000fe400078e0058 */
[----:B------:R-:W-:Y:S01]  /*ccf0*/  IMAD.MOV.U32 R87, RZ, RZ, R73 ;  /* 0x000000ffff577224 */ /* 0x000fe200078e0049 */
[----:B------:R-:W-:Y:S01]  /*cd00*/  IADD3 R20, P0, PT, R72, 0xd000000, RZ ;  /* 0x0d00000048147810 */ /* 0x000fe20007f1e0ff */
[----:B------:R-:W-:Y:S01]  /*cd10*/  IMAD.MOV.U32 R73, RZ, RZ, R85 ;  /* 0x000000ffff497224 */ /* 0x000fe200078e0055 */
[----:B------:R0:W-:Y:S01]  /*cd20*/  STG.E.U8 desc[UR4][R100.64+-0x6c0000], R77 ;  /* 0x9400004d64007986 */ /* 0x0001e2000c101104 */
[----:B------:R-:W-:-:S03]  /*cd30*/  MOV R72, R89 ;  /* 0x0000005900487202 */ /* 0x000fc60000000f00 */
[----:B------:R1:W-:Y:S01]  /*cd40*/  STG.E.U8 desc[UR4][R98.64+-0x6c0000], R8 ;  /* 0x9400000862007986 */ /* 0x0003e2000c101104 */
[----:B------:R-:W-:-:S03]  /*cd50*/  IADD3.X R73, PT, PT, RZ, R73, RZ, P0, !PT ;  /* 0x00000049ff497210 */ /* 0x000fc600007fe4ff */
[----:B------:R1:W-:Y:S04]  /*cd60*/  STG.E.U8 desc[UR4][R86.64+-0x6c0000], R7 ;  /* 0x9400000756007986 */ /* 0x0003e8000c101104 */
[----:B0-----:R-:W5:Y:S01]  /*cd70*/  LDG.E.U8.CONSTANT R77, desc[UR4][R22.64+0x3c780] ;  /* 0x03c78004164d7981 */ /* 0x001f62000c1e9100 */
[----:B-1----:R-:W-:-:S03]  /*cd80*/  IADD3 R8, P0, PT, R76, 0xd000000, RZ ;  /* 0x0d0000004c087810 */ /* 0x002fc60007f1e0ff */
[----:B------:R-:W5:Y:S02]  /*cd90*/  LDG.E.U8.CONSTANT R99, desc[UR4][R22.64+0x3c6b8] ;  /* 0x03c6b80416637981 */ /* 0x000f64000c1e9100 */
[----:B------:R-:W-:Y:S01]  /*cda0*/  IMAD.X R7, RZ, RZ, R72, P0 ;  /* 0x000000ffff077224 */ /* 0x000fe200000e0648 */
[----:B------:R-:W-:-:S03]  /*cdb0*/  MOV R87, R73 ;  /* 0x0000004900577202 */ /* 0x000fc60000000f00 */
[----:B------:R-:W-:Y:S01]  /*cdc0*/  IMAD.MOV.U32 R73, RZ, RZ, R7 ;  /* 0x000000ffff497224 */ /* 0x000fe200078e0007 */
[----:B------:R-:W-:Y:S01]  /*cdd0*/  MOV R7, R92 ;  /* 0x0000005c00077202 */ /* 0x000fe20000000f00 */
[----:B------:R-:W-:Y:S01]  /*cde0*/  IMAD.MOV.U32 R86, RZ, RZ, R20 ;  /* 0x000000ffff567224 */ /* 0x000fe200078e0014 */
[----:B------:R-:W-:Y:S01]  /*cdf0*/  MOV R72, R8 ;  /* 0x0000000800487202 */ /* 0x000fe20000000f00 */
[----:B------:R-:W-:Y:S01]  /*ce00*/  IMAD.MOV.U32 R8, RZ, RZ, R93 ;  /* 0x000000ffff087224 */ /* 0x000fe200078e005d */
[----:B------:R-:W-:Y:S02]  /*ce10*/  IADD3 R20, P0, PT, R7, 0xd000000, RZ ;  /* 0x0d00000007147810 */ /* 0x000fe40007f1e0ff */
[----:B------:R0:W-:Y:S02]  /*ce20*/  STG.E.U8 desc[UR4][R86.64+-0x6c0000], R15 ;  /* 0x9400000f56007986 */ /* 0x0001e4000c101104 */
[----:B------:R-:W-:Y:S02]  /*ce30*/  IADD3.X R7, PT, PT, RZ, R8, RZ, P0, !PT ;  /* 0x00000008ff077210 */ /* 0x000fe400007fe4ff */
[----:B------:R1:W-:Y:S01]  /*ce40*/  STG.E.U8 desc[UR4][R72.64+-0x6c0000], R6 ;  /* 0x9400000648007986 */ /* 0x0003e2000c101104 */
[----:B------:R-:W-:Y:S01]  /*ce50*/  IMAD.MOV.U32 R98, RZ, RZ, R90 ;  /* 0x000000ffff627224 */ /* 0x000fe200078e005a */
[----:B------:R-:W-:-:S02]  /*ce60*/  MOV R76, R82 ;  /* 0x00000052004c7202 */ /* 0x000fc40000000f00 */
[----:B------:R-:W5:Y:S01]  /*ce70*/  LDG.E.U8.CONSTANT R8, desc[UR4][R22.64+0x3c8e8] ;  /* 0x03c8e80416087981 */ /* 0x000f62000c1e9100 */
[----:B0-----:R-:W-:-:S03]  /*ce80*/  IMAD.MOV.U32 R15, RZ, RZ, R94 ;  /* 0x000000ffff0f7224 */ /* 0x001fc600078e005e */
[----:B------:R-:W5:Y:S01]  /*ce90*/  LDG.E.U8.CONSTANT R86, desc[UR4][R22.64+0x3c708] ;  /* 0x03c7080416567981 */ /* 0x000f62000c1e9100 */
[----:B-1----:R-:W-:Y:S01]  /*cea0*/  IMAD.MOV.U32 R72, RZ, RZ, R20 ;  /* 0x000000ffff487224 */ /* 0x002fe200078e0014 */
[----:B------:R-:W-:Y:S02]  /*ceb0*/  MOV R73, R7 ;  /* 0x0000000700497202 */ /* 0x000fe40000000f00 */
[----:B------:R-:W-:Y:S02]  /*cec0*/  IADD3 R20, P0, PT, R15, 0xd000000, RZ ;  /* 0x0d0000000f147810 */ /* 0x000fe40007f1e0ff */
[----:B------:R-:W-:Y:S02]  /*ced0*/  MOV R7, R95 ;  /* 0x0000005f00077202 */ /* 0x000fe40000000f00 */
[----:B------:R-:W-:Y:S01]  /*cee0*/  MOV R6, R96 ;  /* 0x0000006000067202 */ /* 0x000fe20000000f00 */
[----:B------:R-:W-:Y:S02]  /*cef0*/  IMAD.MOV.U32 R15, RZ, RZ, R97 ;  /* 0x000000ffff0f7224 */ /* 0x000fe400078e0061 */
[----:B------:R-:W-:Y:S01]  /*cf00*/  IMAD.X R7, RZ, RZ, R7, P0 ;  /* 0x000000ffff077224 */ /* 0x000fe200000e0607 */
[----:B------:R-:W-:Y:S01]  /*cf10*/  IADD3 R6, P0, PT, R6, 0xd000000, RZ ;  /* 0x0d00000006067810 */ /* 0x000fe20007f1e0ff */
[----:B------:R0:W-:Y:S03]  /*cf20*/  STG.E.U8 desc[UR4][R72.64+-0x6c0000], R18 ;  /* 0x9400001248007986 */ /* 0x0001e6000c101104 */
[----:B------:R-:W-:-:S02]  /*cf30*/  IADD3.X R15, PT, PT, RZ, R15, RZ, P0, !PT ;  /* 0x0000000fff0f7210 */ /* 0x000fc400007fe4ff */
[----:B------:R-:W-:Y:S02]  /*cf40*/  MOV R87, R91 ;  /* 0x0000005b00577202 */ /* 0x000fe40000000f00 */
[----:B0-----:R-:W-:Y:S01]  /*cf50*/  MOV R72, R20 ;  /* 0x0000001400487202 */ /* 0x001fe20000000f00 */
[----:B------:R-:W-:Y:S01]  /*cf60*/  IMAD.MOV.U32 R73, RZ, RZ, R7 ;  /* 0x000000ffff497224 */ /* 0x000fe200078e0007 */
[----:B------:R-:W-:Y:S01]  /*cf70*/  IADD3 R18, P0, PT, R98, 0xf000000, RZ ;  /* 0x0f00000062127810 */ /* 0x000fe20007f1e0ff */
[----:B------:R-:W-:Y:S01]  /*cf80*/  IMAD.MOV.U32 R20, RZ, RZ, R32 ;  /* 0x000000ffff147224 */ /* 0x000fe200078e0020 */
[----:B------:R-:W5:Y:S04]  /*cf90*/  LDG.E.U8.CONSTANT R7, desc[UR4][R22.64+0x3c910] ;  /* 0x03c9100416077981 */ /* 0x000f68000c1e9100 */
[----:B------:R0:W-:Y:S01]  /*cfa0*/  STG.E.U8 desc[UR4][R72.64+-0x6c0000], R16 ;  /* 0x9400001048007986 */ /* 0x0001e2000c101104 */
[----:B------:R-:W-:Y:S01]  /*cfb0*/  MOV R100, R18 ;  /* 0x0000001200647202 */ /* 0x000fe20000000f00 */
[----:B0-----:R-:W-:Y:S01]  /*cfc0*/  IMAD.MOV.U32 R72, RZ, RZ, R6 ;  /* 0x000000ffff487224 */ /* 0x001fe200078e0006 */
[----:B------:R-:W-:Y:S01]  /*cfd0*/  MOV R73, R15 ;  /* 0x0000000f00497202 */ /* 0x000fe20000000f00 */
[----:B------:R-:W-:Y:S01]  /*cfe0*/  IMAD.X R15, RZ, RZ, R87, P0 ;  /* 0x000000ffff0f7224 */ /* 0x000fe200000e0657 */
[----:B------:R-:W-:Y:S01]  /*cff0*/  IADD3 R18, P0, PT, R76, 0xf000000, RZ ;  /* 0x0f0000004c127810 */ /* 0x000fe20007f1e0ff */
[----:B------:R-:W5:Y:S04]  /*d000*/  LDG.E.U8.CONSTANT R16, desc[UR4][R22.64+0x3c7d0] ;  /* 0x03c7d00416107981 */ /* 0x000f68000c1e9100 */
[----:B------:R0:W-:Y:S01]  /*d010*/  STG.E.U8 desc[UR4][R72.64+-0x6c0000], R17 ;  /* 0x9400001148007986 */ /* 0x0001e2000c101104 */
[----:B------:R-:W-:-:S03]  /*d020*/  IMAD.MOV.U32 R101, RZ, RZ, R15 ;  /* 0x000000ffff657224 */ /* 0x000fc600078e000f */
[----:B------:R-:W5:Y:S01]  /*d030*/  LDG.E.U8.CONSTANT R6, desc[UR4][R22.64+0x3c938] ;  /* 0x03c9380416067981 */ /* 0x000f62000c1e9100 */
[----:B0-----:R-:W-:-:S03]  /*d040*/  IMAD.MOV.U32 R73, RZ, RZ, R83 ;  /* 0x000000ffff497224 */ /* 0x001fc600078e0053 */
[----:B------:R0:W-:Y:S02]  /*d050*/  STG.E.U8 desc[UR4][R100.64+0x140000], R14 ;  /* 0x1400000e64007986 */ /* 0x0001e4000c101104 */
[----:B------:R-:W-:Y:S01]  /*d060*/  IADD3.X R19, PT, PT, RZ, R73, RZ, P0, !PT ;  /* 0x00000049ff137210 */ /* 0x000fe200007fe4ff */
[----:B------:R-:W-:Y:S01]  /*d070*/  IMAD.MOV.U32 R73, RZ, RZ, R24 ;  /* 0x000000ffff497224 */ /* 0x000fe200078e0018 */
[----:B------:R-:W-:Y:S01]  /*d080*/  MOV R72, R25 ;  /* 0x0000001900487202 */ /* 0x000fe20000000f00 */
[----:B------:R-:W5:Y:S01]  /*d090*/  LDG.E.U8.CONSTANT R17, desc[UR4][R22.64+0x3c7a8] ;  /* 0x03c7a80416117981 */ /* 0x000f62000c1e9100 */
[----:B0-----:R-:W-:Y:S02]  /*d0a0*/  IMAD.MOV.U32 R100, RZ, RZ, R18 ;  /* 0x000000ffff647224 */ /* 0x001fe400078e0012 */
[----:B------:R-:W-:Y:S02]  /*d0b0*/  IADD3 R18, P0, PT, R73, 0xf000000, RZ ;  /* 0x0f00000049127810 */ /* 0x000fe40007f1e0ff */
[----:B------:R-:W-:-:S03]  /*d0c0*/  MOV R101, R19 ;  /* 0x0000001300657202 */ /* 0x000fc60000000f00 */
[----:B------:R-:W-:Y:S01]  /*d0d0*/  IMAD.X R19, RZ, RZ, R72, P0 ;  /* 0x000000ffff137224 */ /* 0x000fe200000e0648 */
[----:B------:R-:W-:Y:S01]  /*d0e0*/  MOV R72, R26 ;  /* 0x0000001a00487202 */ /* 0x000fe20000000f00 */
[----:B------:R0:W-:Y:S03]  /*d0f0*/  STG.E.U8 desc[UR4][R100.64+0x140000], R13 ;  /* 0x1400000d64007986 */ /* 0x0001e6000c101104 */
[----:B------:R-:W-:Y:S02]  /*d100*/  IADD3 R14, P0, PT, R72, 0xf000000, RZ ;  /* 0x0f000000480e7810 */ /* 0x000fe40007f1e0ff */
[----:B0-----:R-:W-:Y:S01]  /*d110*/  MOV R100, R18 ;  /* 0x0000001200647202 */ /* 0x001fe20000000f00 */
[----:B------:R-:W-:Y:S01]  /*d120*/  IMAD.MOV.U32 R18, RZ, RZ, R27 ;  /* 0x000000ffff127224 */ /* 0x000fe200078e001b */
[----:B------:R-:W5:Y:S01]  /*d130*/  LDG.E.U8.CONSTANT R13, desc[UR4][R22.64+0x3c848] ;  /* 0x03c84804160d7981 */ /* 0x000f62000c1e9100 */
[----:B------:R-:W-:-:S03]  /*d140*/  IMAD.MOV.U32 R101, RZ, RZ, R19 ;  /* 0x000000ffff657224 */ /* 0x000fc600078e0013 */
[----:B------:R-:W-:Y:S02]  /*d150*/  IADD3.X R15, PT, PT, RZ, R18, RZ, P0, !PT ;  /* 0x00000012ff0f7210 */ /* 0x000fe400007fe4ff */
[----:B------:R0:W-:Y:S04]  /*d160*/  STG.E.U8 desc[UR4][R100.64+0x140000], R12 ;  /* 0x1400000c64007986 */ /* 0x0001e8000c101104 */
[----:B------:R1:W-:Y:S01]  /*d170*/  STG.E.U8 desc[UR4][R14.64+0x140000], R11 ;  /* 0x1400000b0e007986 */ /* 0x0003e2000c101104 */
[----:B------:R-:W-:Y:S01]  /*d180*/  IMAD.MOV.U32 R18, RZ, RZ, R28 ;  /* 0x000000ffff127224 */ /* 0x000fe200078e001c */
[----:B------:R-:W-:Y:S02]  /*d190*/  MOV R72, R29 ;  /* 0x0000001d00487202 */ /* 0x000fe40000000f00 */
[----:B0-----:R-:W5:Y:S04]  /*d1a0*/  LDG.E.U8.CONSTANT R12, desc[UR4][R22.64+0x3c870] ;  /* 0x03c87004160c7981 */ /* 0x001f68000c1e9100 */
[----:B-1----:R-:W5:Y:S01]  /*d1b0*/  LDG.E.U8.CONSTANT R15, desc[UR4][R22.64+0x3c7f8] ;  /* 0x03c7f804160f7981 */ /* 0x002f62000c1e9100 */
[----:B------:R-:W-:-:S03]  /*d1c0*/  IADD3 R18, P0, PT, R18, 0xf000000, RZ ;  /* 0x0f00000012127810 */ /* 0x000fc60007f1e0ff */
[----:B------:R-:W5:Y:S02]  /*d1d0*/  LDG.E.U8.CONSTANT R14, desc[UR4][R22.64+0x3c820] ;  /* 0x03c82004160e7981 */ /* 0x000f64000c1e9100 */
[----:B------:R-:W-:Y:S01]  /*d1e0*/  IMAD.X R19, RZ, RZ, R72, P0 ;  /* 0x000000ffff137224 */ /* 0x000fe200000e0648 */
[----:B------:R-:W-:Y:S01]  /*d1f0*/  MOV R100, R18 ;  /* 0x0000001200647202 */ /* 0x000fe20000000f00 */
[----:B------:R-:W5:Y:S02]  /*d200*/  LDG.E.U8.CONSTANT R11, desc[UR4][R22.64+0x3c898] ;  /* 0x03c89804160b7981 */ /* 0x000f64000c1e9100 */
[----:B------:R-:W-:-:S05]  /*d210*/  IMAD.MOV.U32 R101, RZ, RZ, R19 ;  /* 0x000000ffff657224 */ /* 0x000fca00078e0013 */
[----:B----4-:R0:W-:Y:S04]  /*d220*/  STG.E.U8 desc[UR4][R100.64+0x140000], R10 ;  /* 0x1400000a64007986 */ /* 0x0101e8000c101104 */
[----:B0-----:R-:W4:Y:S01]  /*d230*/  LDG.E.U8.CONSTANT R10, desc[UR4][R22.64+0x3c8c0] ;  /* 0x03c8c004160a7981 */ /* 0x001f22000c1e9100 */
[----:B------:R-:W-:Y:S01]  /*d240*/  MOV R19, R30 ;  /* 0x0000001e00137202 */ /* 0x000fe20000000f00 */
[----:B------:R-:W-:-:S03]  /*d250*/  IMAD.MOV.U32 R18, RZ, RZ, R31 ;  /* 0x000000ffff127224 */ /* 0x000fc600078e001f */
[----:B------:R-:W-:Y:S02]  /*d260*/  IADD3 R72, P0, PT, R19, 0xf000000, RZ ;  /* 0x0f00000013487810 */ /* 0x000fe40007f1e0ff */
[----:B------:R-:W-:Y:S02]  /*d270*/  MOV R19, R33 ;  /* 0x0000002100137202 */ /* 0x000fe40000000f00 */
[----:B------:R-:W-:Y:S02]  /*d280*/  IADD3.X R73, PT, PT, RZ, R18, RZ, P0, !PT ;  /* 0x00000012ff497210 */ /* 0x000fe400007fe4ff */
[----:B------:R-:W-:-:S05]  /*d290*/  IADD3 R18, P0, PT, R20, 0xf000000, RZ ;  /* 0x0f00000014127810 */ /* 0x000fca0007f1e0ff */
[----:B------:R-:W-:Y:S01]  /*d2a0*/  IMAD.X R19, RZ, RZ, R19, P0 ;  /* 0x000000ffff137224 */ /* 0x000fe200000e0613 */
[----:B------:R-:W-:-:S03]  /*d2b0*/  MOV R100, R18 ;  /* 0x0000001200647202 */ /* 0x000fc60000000f00 */
[----:B------:R-:W-:Y:S01]  /*d2c0*/  IMAD.MOV.U32 R101, RZ, RZ, R19 ;  /* 0x000000ffff657224 */ /* 0x000fe200078e0013 */
[----:B--2---:R0:W-:Y:S04]  /*d2d0*/  STG.E.U8 desc[UR4][R72.64+0x140000], R5 ;  /* 0x1400000548007986 */ /* 0x0041e8000c101104 */
[----:B---3--:R1:W-:Y:S01]  /*d2e0*/  STG.E.U8 desc[UR4][R100.64+0x140000], R4 ;  /* 0x1400000464007986 */ /* 0x0083e2000c101104 */
[----:B------:R-:W-:Y:S02]  /*d2f0*/  IMAD.MOV.U32 R18, RZ, RZ, R35 ;  /* 0x000000ffff127224 */ /* 0x000fe400078e0023 */
[----:B------:R-:W-:Y:S01]  /*d300*/  IMAD.MOV.U32 R19, RZ, RZ, R36 ;  /* 0x000000ffff137224 */ /* 0x000fe200078e0024 */
[----:B0-----:R-:W-:Y:S01]  /*d310*/  MOV R72, R34 ;  /* 0x0000002200487202 */ /* 0x001fe20000000f00 */
[----:B------:R-:W2:Y:S04]  /*d320*/  LDG.E.U8.CONSTANT R5, desc[UR4][R22.64+0x3c988] ;  /* 0x03c9880416057981 */ /* 0x000ea8000c1e9100 */
[----:B-1----:R-:W3:Y:S01]  /*d330*/  LDG.E.U8.CONSTANT R4, desc[UR4][R22.64+0x3c960] ;  /* 0x03c9600416047981 */ /* 0x002ee2000c1e9100 */
[----:B------:R-:W-:-:S02]  /*d340*/  IADD3 R20, P0, PT, R72, 0xf000000, RZ ;  /* 0x0f00000048147810 */ /* 0x000fc40007f1e0ff */
[----:B------:R-:W-:Y:S02]  /*d350*/  MOV R73, R37 ;  /* 0x0000002500497202 */ /* 0x000fe40000000f00 */
[----:B------:R-:W-:Y:S02]  /*d360*/  IADD3.X R21, PT, PT, RZ, R18, RZ, P0, !PT ;  /* 0x00000012ff157210 */ /* 0x000fe400007fe4ff */
[----:B------:R-:W-:-:S05]  /*d370*/  IADD3 R18, P0, PT, R19, 0xf000000, RZ ;  /* 0x0f00000013127810 */ /* 0x000fca0007f1e0ff */
[----:B------:R-:W-:Y:S01]  /*d380*/  IMAD.X R19, RZ, RZ, R73, P0 ;  /* 0x000000ffff137224 */ /* 0x000fe200000e0649 */
[----:B------:R-:W-:-:S03]  /*d390*/  MOV R100, R18 ;  /* 0x0000001200647202 */ /* 0x000fc60000000f00 */
[----:B------:R-:W-:Y:S01]  /*d3a0*/  IMAD.MOV.U32 R101, RZ, RZ, R19 ;  /* 0x000000ffff657224 */ /* 0x000fe200078e0013 */
[----:B-----5:R0:W-:Y:S04]  /*d3b0*/  STG.E.U8 desc[UR4][R20.64+0x140000], R3 ;  /* 0x1400000314007986 */ /* 0x0201e8000c101104 */
[----:B------:R1:W-:Y:S04]  /*d3c0*/  STG.E.U8 desc[UR4][R100.64+0x140000], R2 ;  /* 0x1400000264007986 */ /* 0x0003e8000c101104 */
[----:B0-----:R-:W5:Y:S04]  /*d3d0*/  LDG.E.U8.CONSTANT R3, desc[UR4][R22.64+0x3c9b0] ;  /* 0x03c9b00416037981 */ /* 0x001f68000c1e9100 */
[----:B-1----:R-:W5:Y:S01]  /*d3e0*/  LDG.E.U8.CONSTANT R2, desc[UR4][R22.64+0x3c9d8] ;  /* 0x03c9d80416027981 */ /* 0x002f62000c1e9100 */
[----:B------:R-:W-:Y:S01]  /*d3f0*/  MOV R21, R38 ;  /* 0x0000002600157202 */ /* 0x000fe20000000f00 */
[----:B------:R-:W-:-:S03]  /*d400*/  IMAD.MOV.U32 R72, RZ, RZ, R39 ;  /* 0x000000ffff487224 */ /* 0x000fc600078e0027 */
[----:B------:R-:W-:Y:S01]  /*d410*/  IADD3 R18, P0, PT, R21, 0xf000000, RZ ;  /* 0x0f00000015127810 */ /* 0x000fe20007f1e0ff */
[----:B------:R-:W-:-:S03]  /*d420*/  IMAD.MOV.U32 R20, RZ, RZ, R40 ;  /* 0x000000ffff147224 */ /* 0x000fc600078e0028 */
[----:B------:R-:W-:Y:S01]  /*d430*/  IADD3.X R19, PT, PT, RZ, R72, RZ, P0, !PT ;  /* 0x00000048ff137210 */ /* 0x000fe200007fe4ff */
[----:B------:R-:W-:Y:S01]  /*d440*/  IMAD.MOV.U32 R100, RZ, RZ, R18 ;  /* 0x000000ffff647224 */ /* 0x000fe200078e0012 */
[----:B------:R-:W-:Y:S02]  /*d450*/  IADD3 R18, P0, PT, R20, 0xf000000, RZ ;  /* 0x0f00000014127810 */ /* 0x000fe40007f1e0ff */
[----:B------:R-:W-:Y:S02]  /*d460*/  MOV R101, R19 ;  /* 0x0000001300657202 */ /* 0x000fe40000000f00 */
[----:B------:R-:W-:-:S03]  /*d470*/  MOV R21, R41 ;  /* 0x0000002900157202 */ /* 0x000fc60000000f00 */
[----:B------:R0:W-:Y:S02]  /*d480*/  STG.E.U8 desc[UR4][R100.64+0x140000], R0 ;  /* 0x1400000064007986 */ /* 0x0001e4000c101104 */
[----:B------:R-:W-:Y:S02]  /*d490*/  IMAD.X R19, RZ, RZ, R21, P0 ;  /* 0x000000ffff137224 */ /* 0x000fe400000e0615 */
[----:B0-----:R-:W5:Y:S01]  /*d4a0*/  LDG.E.U8.CONSTANT R0, desc[UR4][R22.64+0x46500] ;  /* 0x0465000416007981 */ /* 0x001f62000c1e9100 */
[----:B------:R-:W-:Y:S01]  /*d4b0*/  MOV R100, R18 ;  /* 0x0000001200647202 */ /* 0x000fe20000000f00 */
[----:B------:R-:W-:-:S05]  /*d4c0*/  IMAD.MOV.U32 R101, RZ, RZ, R19 ;  /* 0x000000ffff657224 */ /* 0x000fca00078e0013 */
[----:B------:R0:W-:Y:S04]  /*d4d0*/  STG.E.U8 desc[UR4][R100.64+0x140000], R9 ;  /* 0x1400000964007986 */ /* 0x0001e8000c101104 */
[----:B0-----:R-:W5:Y:S01]  /*d4e0*/  LDG.E.U8.CONSTANT R9, desc[UR4][R22.64+0x46528] ;  /* 0x0465280416097981 */ /* 0x001f62000c1e9100 */
        /* <DEDUP_REMOVED lines=8> */
[----:B------:R-:W-:Y:S02]  /*d570*/  MOV R101, R19 ;  /* 0x0000001300657202 */ /* 0x000fe40000000f00 */
[----:B------:R-:W-:Y:S01]  /*d580*/  MOV R21, R46 ;  /* 0x0000002e00157202 */ /* 0x000fe20000000f00 */
[----:B------:R-:W-:Y:S01]  /*d590*/  IMAD.X R19, RZ, RZ, R73, P0 ;  /* 0x000000ffff137224 */ /* 0x000fe200000e0649 */
[----:B------:R-:W-:Y:S01]  /*d5a0*/  MOV R98, R18 ;  /* 0x0000001200627202 */ /* 0x000fe20000000f00 */
[----:B------:R0:W-:Y:S01]  /*d5b0*/  STG.E.U8 desc[UR4][R100.64+0x140000], R99 ;  /* 0x1400006364007986 */ /* 0x0001e2000c101104 */
[----:B------:R-:W-:Y:S01]  /*d5c0*/  IMAD.MOV.U32 R74, RZ, RZ, R47 ;  /* 0x000000ffff4a7224 */ /* 0x000fe200078e002f */
[----:B------:R-:W-:Y:S01]  /*d5d0*/  IADD3 R18, P0, PT, R21, 0xf000000, RZ ;  /* 0x0f00000015127810 */ /* 0x000fe20007f1e0ff */
[----:B------:R-:W-:Y:S01]  /*d5e0*/  IMAD.MOV.U32 R72, RZ, RZ, R48 ;  /* 0x000000ffff487224 */ /* 0x000fe200078e0030 */
[----:B------:R-:W-:Y:S01]  /*d5f0*/  MOV R73, R50 ;  /* 0x0000003200497202 */ /* 0x000fe20000000f00 */
[----:B0-----:R-:W-:Y:S01]  /*d600*/  IMAD.MOV.U32 R99, RZ, RZ, R19 ;  /* 0x000000ffff637224 */ /* 0x001fe200078e0013 */
[----:B------:R-:W-:Y:S01]  /*d610*/  IADD3.X R19, PT, PT, RZ, R74, RZ, P0, !PT ;  /* 0x0000004aff137210 */ /* 0x000fe200007fe4ff */
[----:B------:R-:W-:Y:S01]  /*d620*/  IMAD.MOV.U32 R76, RZ, RZ, R52 ;  /* 0x000000ffff4c7224 */ /* 0x000fe200078e0034 */
[----:B------:R-:W-:Y:S01]  /*d630*/  IADD3 R20, P0, PT, R72, 0xf000000, RZ ;  /* 0x0f00000048147810 */ /* 0x000fe20007f1e0ff */
[----:B------:R-:W5:Y:S04]  /*d640*/  LDG.E.U8.CONSTANT R101, desc[UR4][R22.64+0x46618] ;  /* 0x0466180416657981 */ /* 0x000f68000c1e9100 */
[----:B------:R0:W-:Y:S01]  /*d650*/  STG.E.U8 desc[UR4][R98.64+0x140000], R75 ;  /* 0x1400004b62007986 */ /* 0x0001e2000c101104 */
[----:B------:R-:W-:-:S03]  /*d660*/  IMAD.MOV.U32 R74, RZ, RZ, R51 ;  /* 0x000000ffff4a7224 */ /* 0x000fc600078e0033 */
[----:B------:R1:W-:Y:S04]  /*d670*/  STG.E.U8 desc[UR4][R18.64+0x140000], R86 ;  /* 0x1400005612007986 */ /* 0x0003e8000c101104 */
[----:B------:R-:W5:Y:S01]  /*d680*/  LDG.E.U8.CONSTANT R100, desc[UR4][R22.64+0x46640] ;  /* 0x0466400416647981 */ /* 0x000f62000c1e9100 */
[----:B0-----:R-:W-:Y:S02]  /*d690*/  MOV R75, R49 ;  /* 0x00000031004b7202 */ /* 0x001fe40000000f00 */
[----:B-1----:R-:W-:-:S03]  /*d6a0*/  MOV R86, R20 ;  /* 0x0000001400567202 */ /* 0x002fc60000000f00 */
[----:B------:R-:W-:Y:S01]  /*d6b0*/  IMAD.X R21, RZ, RZ, R75, P0 ;  /* 0x000000ffff157224 */ /* 0x000fe200000e064b */
[----:B------:R-:W-:Y:S01]  /*d6c0*/  IADD3 R20, P0, PT, R73, 0xf000000, RZ ;  /* 0x0f00000049147810 */ /* 0x000fe20007f1e0ff */
[----:B------:R-:W5:Y:S02]  /*d6d0*/  LDG.E.U8.CONSTANT R19, desc[UR4][R22.64+0x46550] ;  /* 0x0465500416137981 */ /* 0x000f64000c1e9100 */
[----:B------:R-:W-:Y:S01]  /*d6e0*/  IMAD.MOV.U32 R87, RZ, RZ, R21 ;  /* 0x000000ffff577224 */ /* 0x000fe200078e0015 */
[----:B------:R-:W-:Y:S02]  /*d6f0*/  IADD3.X R21, PT, PT, RZ, R74, RZ, P0, !PT ;  /* 0x0000004aff157210 */ /* 0x000fe400007fe4ff */
[----:B------:R-:W-:Y:S02]  /*d700*/  IADD3 R72, P0, PT, R76, 0xf000000, RZ ;  /* 0x0f0000004c487810 */ /* 0x000fe40007f1e0ff */
[----:B------:R-:W-:Y:S01]  /*d710*/  MOV R73, R53 ;  /* 0x0000003500497202 */ /* 0x000fe20000000f00 */
[----:B------:R0:W-:Y:S01]  /*d720*/  STG.E.U8 desc[UR4][R86.64+0x140000], R81 ;  /* 0x1400005156007986 */ /* 0x0001e2000c101104 */
[----:B------:R-:W-:-:S03]  /*d730*/  MOV R75, R54 ;  /* 0x00000036004b7202 */ /* 0x000fc60000000f00 */
[----:B------:R-:W-:Y:S01]  /*d740*/  IMAD.X R73, RZ, RZ, R73, P0 ;  /* 0x000000ffff497224 */ /* 0x000fe200000e0649 */
[----:B------:R1:W-:Y:S01]  /*d750*/  STG.E.U8 desc[UR4][R20.64+0x140000], R80 ;  /* 0x1400005014007986 */ /* 0x0003e2000c101104 */
[----:B------:R-:W-:Y:S02]  /*d760*/  IMAD.MOV.U32 R76, RZ, RZ, R55 ;  /* 0x000000ffff4c7224 */ /* 0x000fe400078e0037 */
[----:B0-----:R-:W-:Y:S01]  /*d770*/  IMAD.MOV.U32 R81, RZ, RZ, R73 ;  /* 0x000000ffff517224 */ /* 0x001fe200078e0049 */
[----:B-1----:R-:W-:Y:S01]  /*d780*/  MOV R80, R72 ;  /* 0x0000004800507202 */ /* 0x002fe20000000f00 */
[----:B------:R-:W5:Y:S01]  /*d790*/  LDG.E.U8.CONSTANT R21, desc[UR4][R22.64+0x46578] ;  /* 0x0465780416157981 */ /* 0x000f62000c1e9100 */
[----:B------:R-:W-:-:S03]  /*d7a0*/  IADD3 R72, P0, PT, R75, 0xf000000, RZ ;  /* 0x0f0000004b487810 */ /* 0x000fc60007f1e0ff */
[----:B------:R0:W-:Y:S01]  /*d7b0*/  STG.E.U8 desc[UR4][R80.64+0x140000], R77 ;  /* 0x1400004d50007986 */ /* 0x0001e2000c101104 */
[----:B------:R-:W-:Y:S02]  /*d7c0*/  IADD3.X R73, PT, PT, RZ, R76, RZ, P0, !PT ;  /* 0x0000004cff497210 */ /* 0x000fe400007fe4ff */
[----:B------:R-:W-:Y:S01]  /*d7d0*/  MOV R74, R57 ;  /* 0x00000039004a7202 */ /* 0x000fe20000000f00 */
[----:B0-----:R-:W-:Y:S01]  /*d7e0*/  IMAD.MOV.U32 R80, RZ, RZ, R72 ;  /* 0x000000ffff507224 */ /* 0x001fe200078e0048 */
[----:B------:R-:W-:Y:S01]  /*d7f0*/  MOV R75, R58 ;  /* 0x0000003a004b7202 */ /* 0x000fe20000000f00 */
[----:B------:R-:W-:Y:S01]  /*d800*/  IMAD.MOV.U32 R72, RZ, RZ, R56 ;  /* 0x000000ffff487224 */ /* 0x000fe200078e0038 */
[----:B------:R-:W-:Y:S01]  /*d810*/  MOV R81, R73 ;  /* 0x0000004900517202 */ /* 0x000fe20000000f00 */
[----:B------:R-:W5:Y:S03]  /*d820*/  LDG.E.U8.CONSTANT R77, desc[UR4][R22.64+0x46730] ;  /* 0x04673004164d7981 */ /* 0x000f66000c1e9100 */
[----:B------:R-:W-:-:S04]  /*d830*/  IADD3 R72, P0, PT, R72, 0xf000000, RZ ;  /* 0x0f00000048487810 */ /* 0x000fc80007f1e0ff */
[----:B------:R-:W-:Y:S01]  /*d840*/  MOV R86, R72 ;  /* 0x0000004800567202 */ /* 0x000fe20000000f00 */
[----:B------:R-:W-:Y:S01]  /*d850*/  IMAD.X R73, RZ, RZ, R74, P0 ;  /* 0x000000ffff497224 */ /* 0x000fe200000e064a */
[----:B------:R-:W-:Y:S01]  /*d860*/  IADD3 R74, P0, PT, R75, 0xf000000, RZ ;  /* 0x0f0000004b4a7810 */ /* 0x000fe20007f1e0ff */
[----:B------:R-:W-:Y:S02]  /*d870*/  IMAD.MOV.U32 R72, RZ, RZ, R59 ;  /* 0x000000ffff487224 */ /* 0x000fe400078e003b */
[----:B------:R-:W-:Y:S02]  /*d880*/  IMAD.MOV.U32 R87, RZ, RZ, R73 ;  /* 0x000000ffff577224 */ /* 0x000fe400078e0049 */
[----:B------:R-:W-:Y:S01]  /*d890*/  IMAD.MOV.U32 R73, RZ, RZ, R60 ;  /* 0x000000ffff497224 */ /* 0x000fe200078e003c */
[----:B------:R-:W-:Y:S01]  /*d8a0*/  IADD3.X R75, PT, PT, RZ, R72, RZ, P0, !PT ;  /* 0x00000048ff4b7210 */ /* 0x000fe200007fe4ff */
[----:B------:R0:W-:Y:S04]  /*d8b0*/  STG.E.U8 desc[UR4][R80.64+0x140000], R17 ;  /* 0x1400001150007986 */ /* 0x0001e8000c101104 */
[----:B------:R1:W-:Y:S01]  /*d8c0*/  STG.E.U8 desc[UR4][R86.64+0x140000], R16 ;  /* 0x1400001056007986 */ /* 0x0003e2000c101104 */
[----:B------:R-:W-:-:S02]  /*d8d0*/  IADD3 R72, P0, PT, R73, 0xf000000, RZ ;  /* 0x0f00000049487810 */ /* 0x000fc40007f1e0ff */
[----:B------:R-:W-:Y:S01]  /*d8e0*/  MOV R76, R62 ;  /* 0x0000003e004c7202 */ /* 0x000fe20000000f00 */
[----:B0-----:R-:W5:Y:S02]  /*d8f0*/  LDG.E.U8.CONSTANT R81, desc[UR4][R22.64+0x466e0] ;  /* 0x0466e00416517981 */ /* 0x001f64000c1e9100 */
[----:B-1----:R-:W-:Y:S02]  /*d900*/  IMAD.MOV.U32 R86, RZ, RZ, R72 ;  /* 0x000000ffff567224 */ /* 0x002fe400078e0048 */
[----:B------:R-:W5:Y:S04]  /*d910*/  LDG.E.U8.CONSTANT R80, desc[UR4][R22.64+0x46708] ;  /* 0x0467080416507981 */ /* 0x000f68000c1e9100 */
[----:B------:R-:W5:Y:S04]  /*d920*/  LDG.E.U8.CONSTANT R17, desc[UR4][R22.64+0x46758] ;  /* 0x0467580416117981 */ /* 0x000f68000c1e9100 */
[----:B------:R-:W5:Y:S04]  /*d930*/  LDG.E.U8.CONSTANT R16, desc[UR4][R22.64+0x467d0] ;  /* 0x0467d00416107981 */ /* 0x000f68000c1e9100 */
[----:B------:R0:W-:Y:S02]  /*d940*/  STG.E.U8 desc[UR4][R74.64+0x140000], R15 ;  /* 0x1400000f4a007986 */ /* 0x0001e4000c101104 */
[----:B0-----:R-:W-:-:S05]  /*d950*/  MOV R75, R61 ;  /* 0x0000003d004b7202 */ /* 0x001fca0000000f00 */
[----:B------:R-:W-:Y:S01]  /*d960*/  IMAD.X R73, RZ, RZ, R75, P0 ;  /* 0x000000ffff497224 */ /* 0x000fe200000e064b */
[----:B------:R-:W-:Y:S01]  /*d970*/  IADD3 R76, P0, PT, R76, 0xf000000, RZ ;  /* 0x0f0000004c4c7810 */ /* 0x000fe20007f1e0ff */
[----:B------:R-:W-:-:S03]  /*d980*/  IMAD.MOV.U32 R74, RZ, RZ, R64 ;  /* 0x000000ffff4a7224 */ /* 0x000fc600078e0040 */
[----:B------:R-:W-:Y:S02]  /*d990*/  MOV R87, R73 ;  /* 0x0000004900577202 */ /* 0x000fe40000000f00 */
[----:B------:R-:W-:Y:S01]  /*d9a0*/  MOV R73, R63 ;  /* 0x0000003f00497202 */ /* 0x000fe20000000f00 */
[----:B------:R-:W-:Y:S01]  /*d9b0*/  IMAD.MOV.U32 R72, RZ, RZ, R65 ;  /* 0x000000ffff487224 */ /* 0x000fe200078e0041 */
[----:B------:R-:W-:Y:S02]  /*d9c0*/  IADD3 R74, P1, PT, R74, 0xf000000, RZ ;  /* 0x0f0000004a4a7810 */ /* 0x000fe40007f3e0ff */
[----:B------:R-:W-:Y:S02]  /*d9d0*/  IADD3.X R73, PT, PT, RZ, R73, RZ, P0, !PT ;  /* 0x00000049ff497210 */ /* 0x000fe400007fe4ff */
[----:B------:R-:W-:Y:S01]  /*d9e0*/  MOV R98, R76 ;  /* 0x0000004c00627202 */ /* 0x000fe20000000f00 */
[----:B------:R-:W-:Y:S01]  /*d9f0*/  IMAD.X R75, RZ, RZ, R72, P1 ;  /* 0x000000ffff4b7224 */ /* 0x000fe200008e0648 */
[----:B------:R-:W-:Y:S01]  /*da00*/  MOV R72, R66 ;  /* 0x0000004200487202 */ /* 0x000fe20000000f00 */
[----:B------:R-:W-:-:S02]  /*da10*/  IMAD.MOV.U32 R99, RZ, RZ, R73 ;  /* 0x000000ffff637224 */ /* 0x000fc400078e0049 */
[----:B------:R-:W-:Y:S01]  /*da20*/  IMAD.MOV.U32 R76, RZ, RZ, R68 ;  /* 0x000000ffff4c7224 */ /* 0x000fe200078e0044 */
[----:B------:R0:W-:Y:S04]  /*da30*/  STG.E.U8 desc[UR4][R86.64+0x140000], R14 ;  /* 0x1400000e56007986 */ /* 0x0001e8000c101104 */
[----:B------:R1:W-:Y:S04]  /*da40*/  STG.E.U8 desc[UR4][R98.64+0x140000], R13 ;  /* 0x1400000d62007986 */ /* 0x0003e8000c101104 */
[----:B------:R4:W-:Y:S01]  /*da50*/  STG.E.U8 desc[UR4][R74.64+0x140000], R12 ;  /* 0x1400000c4a007986 */ /* 0x0009e2000c101104 */
[----:B0-----:R-:W-:Y:S01]  /*da60*/  IADD3 R86, P0, PT, R72, 0xf000000, RZ ;  /* 0x0f00000048567810 */ /* 0x001fe20007f1e0ff */
[----:B------:R-:W-:Y:S01]  /*da70*/  IMAD.MOV.U32 R72, RZ, RZ, R69 ;  /* 0x000000ffff487224 */ /* 0x000fe200078e0045 */
[----:B------:R-:W-:Y:S01]  /*da80*/  MOV R87, R67 ;  /* 0x0000004300577202 */ /* 0x000fe20000000f00 */
[----:B------:R-:W5:Y:S01]  /*da90*/  LDG.E.U8.CONSTANT R14, desc[UR4][R22.64+0x46780] ;  /* 0x04678004160e7981 */ /* 0x000f62000c1e9100 */
[----:B-1----:R-:W-:Y:S01]  /*daa0*/  IMAD.MOV.U32 R98, RZ, RZ, R70 ;  /* 0x000000ffff627224 */ /* 0x002fe200078e0046 */
[----:B------:R-:W-:-:S02]  /*dab0*/  MOV R73, R78 ;  /* 0x0000004e00497202 */ /* 0x000fc40000000f00 */
[----:B------:R-:W5:Y:S01]  /*dac0*/  LDG.E.U8.CONSTANT R13, desc[UR4][R22.64+0x469d8] ;  /* 0x0469d804160d7981 */ /* 0x000f62000c1e9100 */
[----:B----4-:R-:W-:Y:S02]  /*dad0*/  IADD3 R74, P1, PT, R76, 0xf000000, RZ ;  /* 0x0f0000004c4a7810 */ /* 0x010fe40007f3e0ff */
[----:B------:R-:W-:Y:S01]  /*dae0*/  IADD3.X R87, PT, PT, RZ, R87, RZ, P0, !PT ;  /* 0x00000057ff577210 */ /* 0x000fe200007fe4ff */
[----:B------:R-:W4:Y:S01]  /*daf0*/  LDG.E.U8.CONSTANT R12, desc[UR4][R22.64+0x469b0] ;  /* 0x0469b004160c7981 */ /* 0x000f22000c1e9100 */
[----:B------:R-:W-:Y:S01]  /*db00*/  IADD3.X R75, PT, PT, RZ, R72, RZ, P1, !PT ;  /* 0x00000048ff4b7210 */ /* 0x000fe20000ffe4ff */
[----:B------:R-:W-:Y:S01]  /*db10*/  IMAD.MOV.U32 R76, RZ, RZ, R71 ;  /* 0x000000ffff4c7224 */ /* 0x000fe200078e0047 */
[----:B------:R-:W-:Y:S01]  /*db20*/  IADD3 R72, P0, PT, R98, 0xf000000, RZ ;  /* 0x0f00000062487810 */ /* 0x000fe20007f1e0ff */
[----:B------:R0:W-:Y:S04]  /*db30*/  STG.E.U8 desc[UR4][R86.64+0x140000], R11 ;  /* 0x1400000b56007986 */ /* 0x0001e8000c101104 */
[----:B------:R1:W-:Y:S01]  /*db40*/  STG.E.U8 desc[UR4][R74.64+0x140000], R10 ;  /* 0x1400000a4a007986 */ /* 0x0003e2000c101104 */
[----:B------:R-:W-:Y:S01]  /*db50*/  IMAD.MOV.U32 R98, RZ, RZ, R72 ;  /* 0x000000ffff627224 */ /* 0x000fe200078e0048 */
[----:B0-----:R-:W-:-:S02]  /*db60*/  MOV R87, R79 ;  /* 0x0000004f00577202 */ /* 0x001fc40000000f00 */
[----:B------:R-:W4:Y:S04]  /*db70*/  LDG.E.U8.CONSTANT R11, desc[UR4][R22.64+0x46988] ;  /* 0x04698804160b7981 */ /* 0x000f28000c1e9100 */
[----:B-1----:R-:W4:Y:S01]  /*db80*/  LDG.E.U8.CONSTANT R74, desc[UR4][R22.64+0x465f0] ;  /* 0x0465f004164a7981 */ /* 0x002f22000c1e9100 */
[----:B------:R-:W-:Y:S01]  /*db90*/  IMAD.X R75, RZ, RZ, R76, P0 ;  /* 0x000000ffff4b7224 */ /* 0x000fe200000e064c */
[----:B------:R-:W-:Y:S02]  /*dba0*/  IADD3 R76, P0, PT, R73, 0xf000000, RZ ;  /* 0x0f000000494c7810 */ /* 0x000fe40007f1e0ff */
[----:B------:R-:W4:Y:S02]  /*dbb0*/  LDG.E.U8.CONSTANT R10, desc[UR4][R22.64+0x46960] ;  /* 0x04696004160a7981 */ /* 0x000f24000c1e9100 */
[----:B------:R-:W-:-:S02]  /*dbc0*/  MOV R99, R75 ;  /* 0x0000004b00637202 */ /* 0x000fc40000000f00 */
[----:B------:R-:W-:Y:S01]  /*dbd0*/  IADD3.X R75, PT, PT, RZ, R87, RZ, P0, !PT ;  /* 0x00000057ff4b7210 */ /* 0x000fe200007fe4ff */
[----:B------:R-:W-:Y:S02]  /*dbe0*/  IMAD.MOV.U32 R72, RZ, RZ, R84 ;  /* 0x000000ffff487224 */ /* 0x000fe400078e0054 */
[----:B------:R0:W-:Y:S02]  /*dbf0*/  STG.E.U8 desc[UR4][R98.64+0x140000], R8 ;  /* 0x1400000862007986 */ /* 0x0001e4000c101104 */
[----:B------:R-:W-:Y:S02]  /*dc00*/  IMAD.MOV.U32 R105, RZ, RZ, R75 ;  /* 0x000000ffff697224 */ /* 0x000fe400078e004b */
[----:B------:R-:W4:Y:S01]  /*dc10*/  LDG.E.U8.CONSTANT R75, desc[UR4][R22.64+0x46690] ;  /* 0x04669004164b7981 */ /* 0x000f22000c1e9100 */
[----:B------:R-:W-:-:S03]  /*dc20*/  IADD3 R86, P0, PT, R72, 0xf000000, RZ ;  /* 0x0f00000048567810 */ /* 0x000fc60007f1e0ff */
[----:B0-----:R-:W4:Y:S01]  /*dc30*/  LDG.E.U8.CONSTANT R99, desc[UR4][R22.64+0x46668] ;  /* 0x0466680416637981 */ /* 0x001f22000c1e9100 */
[----:B------:R-:W-:Y:S01]  /*dc40*/  IMAD.MOV.U32 R73, RZ, RZ, R85 ;  /* 0x000000ffff497224 */ /* 0x000fe200078e0055 */
[----:B------:R-:W-:Y:S02]  /*dc50*/  MOV R104, R76 ;  /* 0x0000004c00687202 */ /* 0x000fe40000000f00 */
[----:B------:R-:W-:Y:S01]  /*dc60*/  MOV R76, R88 ;  /* 0x00000058004c7202 */ /* 0x000fe20000000f00 */
[----:B------:R-:W-:Y:S01]  /*dc70*/  IMAD.X R87, RZ, RZ, R73, P0 ;  /* 0x000000ffff577224 */ /* 0x000fe200000e0649 */
[----:B------:R-:W-:Y:S01]  /*dc80*/  MOV R72, R89 ;  /* 0x0000005900487202 */ /* 0x000fe20000000f00 */
[----:B------:R0:W-:Y:S01]  /*dc90*/  STG.E.U8 desc[UR4][R104.64+0x140000], R7 ;  /* 0x1400000768007986 */ /* 0x0001e2000c101104 */
[----:B------:R-:W-:-:S03]  /*dca0*/  IADD3 R76, P0, PT, R76, 0xf000000, RZ ;  /* 0x0f0000004c4c7810 */ /* 0x000fc60007f1e0ff */
[----:B------:R1:W-:Y:S02]  /*dcb0*/  STG.E.U8 desc[UR4][R86.64+0x140000], R6 ;  /* 0x1400000656007986 */ /* 0x0003e4000c101104 */
[----:B------:R-:W-:Y:S01]  /*dcc0*/  IMAD.X R15, RZ, RZ, R72, P0 ;  /* 0x000000ffff0f7224 */ /* 0x000fe200000e0648 */
[----:B0-----:R-:W-:Y:S01]  /*dcd0*/  MOV R7, R92 ;  /* 0x0000005c00077202 */ /* 0x001fe20000000f00 */
[----:B-1----:R-:W4:Y:S03]  /*dce0*/  LDG.E.U8.CONSTANT R86, desc[UR4][R22.64+0x466b8] ;  /* 0x0466b80416567981 */ /* 0x002f26000c1e9100 */
[----:B------:R-:W-:Y:S01]  /*dcf0*/  IADD3 R72, P0, PT, R7, 0xf000000, RZ ;  /* 0x0f00000007487810 */ /* 0x000fe20007f1e0ff */
[----:B------:R-:W-:Y:S01]  /*dd00*/  IMAD.MOV.U32 R8, RZ, RZ, R93 ;  /* 0x000000ffff087224 */ /* 0x000fe200078e005d */
[----:B------:R-:W-:Y:S01]  /*dd10*/  MOV R105, R15 ;  /* 0x0000000f00697202 */ /* 0x000fe20000000f00 */
[----:B------:R-:W-:Y:S01]  /*dd20*/  IMAD.MOV.U32 R104, RZ, RZ, R76 ;  /* 0x000000ffff687224 */ /* 0x000fe200078e004c */
[----:B------:R-:W-:Y:S01]  /*dd30*/  MOV R15, R94 ;  /* 0x0000005e000f7202 */ /* 0x000fe20000000f00 */
[----:B------:R-:W-:Y:S01]  /*dd40*/  IMAD.X R73, RZ, RZ, R8, P0 ;  /* 0x000000ffff497224 */ /* 0x000fe200000e0608 */
[----:B------:R-:W-:Y:S01]  /*dd50*/  MOV R7, R95 ;  /* 0x0000005f00077202 */ /* 0x000fe20000000f00 */
[----:B------:R-:W4:Y:S01]  /*dd60*/  LDG.E.U8.CONSTANT R8, desc[UR4][R22.64+0x46820] ;  /* 0x0468200416087981 */ /* 0x000f22000c1e9100 */
[----:B------:R-:W-:-:S03]  /*dd70*/  IADD3 R6, P0, PT, R15, 0xf000000, RZ ;  /* 0x0f0000000f067810 */ /* 0x000fc60007f1e0ff */
[----:B---3--:R0:W-:Y:S04]  /*dd80*/  STG.E.U8 desc[UR4][R104.64+0x140000], R4 ;  /* 0x1400000468007986 */ /* 0x0081e8000c101104 */
[----:B--2---:R1:W-:Y:S01]  /*dd90*/  STG.E.U8 desc[UR4][R72.64+0x140000], R5 ;  /* 0x1400000548007986 */ /* 0x0043e2000c101104 */
[----:B------:R-:W-:Y:S02]  /*dda0*/  IMAD.X R7, RZ, RZ, R7, P0 ;  /* 0x000000ffff077224 */ /* 0x000fe400000e0607 */
[----:B------:R-:W-:Y:S02]  /*ddb0*/  IMAD.MOV.U32 R15, RZ, RZ, R97 ;  /* 0x000000ffff0f7224 */ /* 0x000fe400078e0061 */
[----:B------:R-:W-:Y:S01]  /*ddc0*/  IMAD.MOV.U32 R98, RZ, RZ, R90 ;  /* 0x000000ffff627224 */ /* 0x000fe200078e005a */
[----:B------:R-:W-:-:S02]  /*ddd0*/  MOV R87, R91 ;  /* 0x0000005b00577202 */ /* 0x000fc40000000f00 */
[----:B------:R-:W-:Y:S01]  /*dde0*/  MOV R76, R82 ;  /* 0x00000052004c7202 */ /* 0x000fe20000000f00 */
[----:B0-----:R-:W2:Y:S01]  /*ddf0*/  LDG.E.U8.CONSTANT R4, desc[UR4][R22.64+0x468c0] ;  /* 0x0468c00416047981 */ /* 0x001ea2000c1e9100 */
[----:B-1----:R-:W-:-:S03]  /*de00*/  MOV R72, R6 ;  /* 0x0000000600487202 */ /* 0x002fc60000000f00 */
[----:B------:R-:W3:Y:S01]  /*de10*/  LDG.E.U8.CONSTANT R5, desc[UR4][R22.64+0x46870] ;  /* 0x0468700416057981 */ /* 0x000ee2000c1e9100 */
[----:B------:R-:W-:Y:S01]  /*de20*/  MOV R6, R96 ;  /* 0x0000006000067202 */ /* 0x000fe20000000f00 */
[----:B------:R-:W-:-:S03]  /*de30*/  IMAD.MOV.U32 R73, RZ, RZ, R7 ;  /* 0x000000ffff497224 */ /* 0x000fc600078e0007 */
[----:B------:R-:W-:-:S04]  /*de40*/  IADD3 R6, P0, PT, R6, 0xf000000, RZ ;  /* 0x0f00000006067810 */ /* 0x000fc80007f1e0ff */
[----:B------:R-:W-:Y:S02]  /*de50*/  IADD3.X R7, PT, PT, RZ, R15, RZ, P0, !PT ;  /* 0x0000000fff077210 */ /* 0x000fe400007fe4ff */
[----:B------:R-:W2:Y:S04]  /*de60*/  LDG.E.U8.CONSTANT R15, desc[UR4][R22.64+0x467a8] ;  /* 0x0467a804160f7981 */ /* 0x000ea8000c1e9100 */
[----:B-----5:R0:W-:Y:S04]  /*de70*/  STG.E.U8 desc[UR4][R72.64+0x140000], R3 ;  /* 0x1400000348007986 */ /* 0x0201e8000c101104 */
[----:B------:R1:W-:Y:S01]  /*de80*/  STG.E.U8 desc[UR4][R6.64+0x140000], R2 ;  /* 0x1400000206007986 */ /* 0x0003e2000c101104 */
[----:B------:R-:W-:-:S03]  /*de90*/  IADD3 R98, P0, PT, R98, 0x12000000, RZ ;  /* 0x1200000062627810 */ /* 0x000fc60007f1e0ff */
[----:B0-----:R-:W5:Y:S04]  /*dea0*/  LDG.E.U8.CONSTANT R3, desc[UR4][R22.64+0x468e8] ;  /* 0x0468e80416037981 */ /* 0x001f68000c1e9100 */
[----:B-1----:R-:W3:Y:S04]  /*deb0*/  LDG.E.U8.CONSTANT R6, desc[UR4][R22.64+0x467f8] ;  /* 0x0467f80416067981 */ /* 0x002ee8000c1e9100 */
[----:B------:R-:W5:Y:S01]  /*dec0*/  LDG.E.U8.CONSTANT R7, desc[UR4][R22.64+0x46848] ;  /* 0x0468480416077981 */ /* 0x000f62000c1e9100 */
[----:B------:R-:W-:Y:S01]  /*ded0*/  IMAD.X R87, RZ, RZ, R87, P0 ;  /* 0x000000ffff577224 */ /* 0x000fe200000e0657 */
[----:B------:R-:W-:-:S02]  /*dee0*/  MOV R104, R98 ;  /* 0x0000006200687202 */ /* 0x000fc40000000f00 */
[----:B------:R-:W5:Y:S01]  /*def0*/  LDG.E.U8.CONSTANT R2, desc[UR4][R22.64+0x46898] ;  /* 0x0468980416027981 */ /* 0x000f62000c1e9100 */
[----:B------:R-:W-:Y:S01]  /*df00*/  IMAD.MOV.U32 R105, RZ, RZ, R87 ;  /* 0x000000ffff697224 */ /* 0x000fe200078e0057 */
[----:B------:R-:W-:Y:S01]  /*df10*/  IADD3 R76, P0, PT, R76, 0x12000000, RZ ;  /* 0x120000004c4c7810 */ /* 0x000fe20007f1e0ff */
[----:B------:R-:W-:-:S03]  /*df20*/  IMAD.MOV.U32 R73, RZ, RZ, R83 ;  /* 0x000000ffff497224 */ /* 0x000fc600078e0053 */
[----:B------:R0:W-:Y:S02]  /*df30*/  STG.E.U8 desc[UR4][R104.64+-0x6c0000], R0 ;  /* 0x9400000068007986 */ /* 0x0001e4000c101104 */
[----:B------:R-:W-:Y:S02]  /*df40*/  IADD3.X R73, PT, PT, RZ, R73, RZ, P0, !PT ;  /* 0x00000049ff497210 */ /* 0x000fe400007fe4ff */
[----:B0-----:R-:W5:Y:S01]  /*df50*/  LDG.E.U8.CONSTANT R0, desc[UR4][R22.64+0x46910] ;  /* 0x0469100416007981 */ /* 0x001f62000c1e9100 */
[----:B------:R-:W-:Y:S01]  /*df60*/  IMAD.MOV.U32 R104, RZ, RZ, R76 ;  /* 0x000000ffff687224 */ /* 0x000fe200078e004c */
[----:B------:R-:W-:-:S05]  /*df70*/  MOV R105, R73 ;  /* 0x0000004900697202 */ /* 0x000fca0000000f00 */
[----:B------:R0:W-:Y:S04]  /*df80*/  STG.E.U8 desc[UR4][R104.64+-0x6c0000], R9 ;  /* 0x9400000968007986 */ /* 0x0001e8000c101104 */
[----:B0-----:R-:W5:Y:S01]  /*df90*/  LDG.E.U8.CONSTANT R9, desc[UR4][R22.64+0x46938] ;  /* 0x0469380416097981 */ /* 0x001f62000c1e9100 */
[----:B------:R-:W-:Y:S01]  /*dfa0*/  IMAD.MOV.U32 R73, RZ, RZ, R24 ;  /* 0x000000ffff497224 */ /* 0x000fe200078e0018 */
[----:B------:R-:W-:-:S04]  /*dfb0*/  MOV R72, R25 ;  /* 0x0000001900487202 */ /* 0x000fc80000000f00 */
[----:B------:R-:W-:-:S05]  /*dfc0*/  IADD3 R18, P0, PT, R73, 0x12000000, RZ ;  /* 0x1200000049127810 */ /* 0x000fca0007f1e0ff */
[----:B------:R-:W-:Y:S01]  /*dfd0*/  IMAD.X R73, RZ, RZ, R72, P0 ;  /* 0x000000ffff497224 */ /* 0x000fe200000e0648 */
[----:B------:R-:W-:Y:S02]  /*dfe0*/  MOV R72, R26 ;  /* 0x0000001a00487202 */ /* 0x000fe40000000f00 */
[----:B------:R-:W-:Y:S01]  /*dff0*/  MOV R104, R18 ;  /* 0x0000001200687202 */ /* 0x000fe20000000f00 */
[----:B------:R-:W-:Y:S01]  /*e000*/  IMAD.MOV.U32 R18, RZ, RZ, R27 ;  /* 0x000000ffff127224 */ /* 0x000fe200078e001b */
[----:B------:R-:W-:Y:S01]  /*e010*/  IADD3 R72, P0, PT, R72, 0x12000000, RZ ;  /* 0x1200000048487810 */ /* 0x000fe20007f1e0ff */
[----:B------:R-:W-:-:S03]  /*e020*/  IMAD.MOV.U32 R105, RZ, RZ, R73 ;  /* 0x000000ffff697224 */ /* 0x000fc600078e0049 */
[----:B------:R-:W-:Y:S01]  /*e030*/  IADD3.X R73, PT, PT, RZ, R18, RZ, P0, !PT ;  /* 0x00000012ff497210 */ /* 0x000fe200007fe4ff */
[----:B------:R-:W-:Y:S01]  /*e040*/  IMAD.MOV.U32 R18, RZ, RZ, R28 ;  /* 0x000000ffff127224 */ /* 0x000fe200078e001c */
[----:B------:R0:W-:Y:S01]  /*e050*/  STG.E.U8 desc[UR4][R104.64+-0x6c0000], R19 ;  /* 0x9400001368007986 */ /* 0x0001e2000c101104 */
[----:B------:R-:W-:-:S03]  /*e060*/  IMAD.MOV.U32 R20, RZ, RZ, R32 ;  /* 0x000000ffff147224 */ /* 0x000fc600078e0020 */
[----:B------:R-:W-:Y:S01]  /*e070*/  IADD3 R76, P0, PT, R18, 0x12000000, RZ ;  /* 0x12000000124c7810 */ /* 0x000fe20007f1e0ff */
[----:B------:R-:W-:Y:S01]  /*e080*/  IMAD.MOV.U32 R18, RZ, RZ, R31 ;  /* 0x000000ffff127224 */ /* 0x000fe200078e001f */
[----:B0-----:R-:W-:Y:S01]  /*e090*/  MOV R19, R30 ;  /* 0x0000001e00137202 */ /* 0x001fe20000000f00 */
[----:B------:R-:W-:Y:S01]  /*e0a0*/  IMAD.MOV.U32 R104, RZ, RZ, R72 ;  /* 0x000000ffff687224 */ /* 0x000fe200078e0048 */
[----:B------:R-:W-:Y:S02]  /*e0b0*/  MOV R105, R73 ;  /* 0x0000004900697202 */ /* 0x000fe40000000f00 */
[----:B------:R-:W-:Y:S02]  /*e0c0*/  MOV R72, R29 ;  /* 0x0000001d00487202 */ /* 0x000fe40000000f00 */
[----:B------:R-:W-:Y:S01]  /*e0d0*/  IADD3 R98, P1, PT, R19, 0x12000000, RZ ;  /* 0x1200000013627810 */ /* 0x000fe20007f3e0ff */
[----:B------:R0:W-:Y:S01]  /*e0e0*/  STG.E.U8 desc[UR4][R104.64+-0x6c0000], R21 ;  /* 0x9400001568007986 */ /* 0x0001e2000c101104 */
[----:B------:R-:W-:Y:S01]  /*e0f0*/  MOV R19, R33 ;  /* 0x0000002100137202 */ /* 0x000fe20000000f00 */
[----:B------:R-:W-:Y:S01]  /*e100*/  IMAD.X R73, RZ, RZ, R72, P0 ;  /* 0x000000ffff497224 */ /* 0x000fe200000e0648 */
[----:B------:R-:W-:-:S02]  /*e110*/  IADD3 R20, P2, PT, R20, 0x12000000, RZ ;  /* 0x1200000014147810 */ /* 0x000fc40007f5e0ff */
[----:B------:R-:W-:Y:S02]  /*e120*/  MOV R72, R76 ;  /* 0x0000004c00487202 */ /* 0x000fe40000000f00 */
[----:B0-----:R-:W-:Y:S01]  /*e130*/  IADD3.X R21, PT, PT, RZ, R18, RZ, P1, !PT ;  /* 0x00000012ff157210 */ /* 0x001fe20000ffe4ff */
[----:B------:R-:W-:Y:S02]  /*e140*/  IMAD.MOV.U32 R104, RZ, RZ, R98 ;  /* 0x000000ffff687224 */ /* 0x000fe400078e0062 */
[----:B------:R0:W-:Y:S01]  /*e150*/  STG.E.U8 desc[UR4][R72.64+-0x6c0000], R103 ;  /* 0x9400006748007986 */ /* 0x0001e2000c101104 */
[----:B------:R-:W-:Y:S01]  /*e160*/  IMAD.X R19, RZ, RZ, R19, P2 ;  /* 0x000000ffff137224 */ /* 0x000fe200010e0613 */
[----:B------:R-:W-:Y:S01]  /*e170*/  MOV R105, R21 ;  /* 0x0000001500697202 */ /* 0x000fe20000000f00 */
[----:B------:R-:W-:-:S04]  /*e180*/  IMAD.MOV.U32 R18, RZ, RZ, R35 ;  /* 0x000000ffff127224 */ /* 0x000fc800078e0023 */
[----:B------:R1:W-:Y:S01]  /*e190*/  STG.E.U8 desc[UR4][R104.64+-0x6c0000], R102 ;  /* 0x9400006668007986 */ /* 0x0003e2000c101104 */
[----:B0-----:R-:W-:-:S05]  /*e1a0*/  IMAD.MOV.U32 R72, RZ, RZ, R34 ;  /* 0x000000ffff487224 */ /* 0x001fca00078e0022 */
[----:B------:R-:W-:Y:S02]  /*e1b0*/  IADD3 R76, P0, PT, R72, 0x12000000, RZ ;  /* 0x12000000484c7810 */ /* 0x000fe40007f1e0ff */
[----:B-1----:R-:W-:Y:S02]  /*e1c0*/  MOV R105, R19 ;  /* 0x0000001300697202 */ /* 0x002fe40000000f00 */
[----:B------:R-:W-:Y:S01]  /*e1d0*/  MOV R19, R36 ;  /* 0x0000002400137202 */ /* 0x000fe20000000f00 */
[----:B------:R-:W-:-:S03]  /*e1e0*/  IMAD.MOV.U32 R104, RZ, RZ, R20 ;  /* 0x000000ffff687224 */ /* 0x000fc600078e0014 */
[----:B------:R-:W-:Y:S02]  /*e1f0*/  IADD3 R98, P1, PT, R19, 0x12000000, RZ ;  /* 0x1200000013627810 */ /* 0x000fe40007f3e0ff */
[----:B------:R-:W-:Y:S01]  /*e200*/  IADD3.X R19, PT, PT, RZ, R18, RZ, P0, !PT ;  /* 0x00000012ff137210 */ /* 0x000fe200007fe4ff */
[----:B------:R-:W-:Y:S01]  /*e210*/  IMAD.MOV.U32 R21, RZ, RZ, R38 ;  /* 0x000000ffff157224 */ /* 0x000fe200078e0026 */
[----:B------:R-:W-:Y:S02]  /*e220*/  MOV R73, R37 ;  /* 0x0000002500497202 */ /* 0x000fe40000000f00 */
[----:B------:R-:W-:Y:S01]  /*e230*/  MOV R20, R40 ;  /* 0x0000002800147202 */ /* 0x000fe20000000f00 */
[----:B------:R-:W-:Y:S01]  /*e240*/  IMAD.MOV.U32 R72, RZ, RZ, R39 ;  /* 0x000000ffff487224 */ /* 0x000fe200078e0027 */
[----:B------:R-:W-:Y:S01]  /*e250*/  IADD3 R102, P2, PT, R21, 0x12000000, RZ ;  /* 0x1200000015667810 */ /* 0x000fe20007f5e0ff */
[----:B------:R-:W-:Y:S01]  /*e260*/  IMAD.MOV.U32 R21, RZ, RZ, R41 ;  /* 0x000000ffff157224 */ /* 0x000fe200078e0029 */
[----:B------:R-:W-:-:S02]  /*e270*/  IADD3.X R73, PT, PT, RZ, R73, RZ, P1, !PT ;  /* 0x00000049ff497210 */ /* 0x000fc40000ffe4ff */
[----:B------:R-:W-:Y:S01]  /*e280*/  IADD3 R20, P0, PT, R20, 0x12000000, RZ ;  /* 0x1200000014147810 */ /* 0x000fe20007f1e0ff */
[----:B------:R-:W-:-:S03]  /*e290*/  IMAD.X R103, RZ, RZ, R72, P2 ;  /* 0x000000ffff677224 */ /* 0x000fc600010e0648 */
[----:B------:R-:W-:Y:S02]  /*e2a0*/  IADD3.X R21, PT, PT, RZ, R21, RZ, P0, !PT ;  /* 0x00000015ff157210 */ /* 0x000fe400007fe4ff */
[----:B------:R-:W-:Y:S01]  /*e2b0*/  MOV R72, R48 ;  /* 0x0000003000487202 */ /* 0x000fe20000000f00 */
[----:B----4-:R0:W-:Y:S02]  /*e2c0*/  STG.E.U8 desc[UR4][R104.64+-0x6c0000], R74 ;  /* 0x9400004a68007986 */ /* 0x0101e4000c101104 */
[----:B0-----:R-:W-:Y:S01]  /*e2d0*/  MOV R104, R76 ;  /* 0x0000004c00687202 */ /* 0x001fe20000000f00 */
[----:B------:R-:W-:-:S05]  /*e2e0*/  IMAD.MOV.U32 R105, RZ, RZ, R19 ;  /* 0x000000ffff697224 */ /* 0x000fca00078e0013 */
[----:B------:R0:W-:Y:S01]  /*e2f0*/  STG.E.U8 desc[UR4][R104.64+-0x6c0000], R101 ;  /* 0x9400006568007986 */ /* 0x0001e2000c101104 */
[----:B------:R-:W-:Y:S01]  /*e300*/  MOV R74, R44 ;  /* 0x0000002c004a7202 */ /* 0x000fe20000000f00 */
[----:B0-----:R-:W-:Y:S01]  /*e310*/  IMAD.MOV.U32 R104, RZ, RZ, R98 ;  /* 0x000000ffff687224 */ /* 0x001fe200078e0062 */
[----:B------:R-:W-:Y:S01]  /*e320*/  MOV R105, R73 ;  /* 0x0000004900697202 */ /* 0x000fe20000000f00 */
[----:B------:R-:W-:-:S04]  /*e330*/  IMAD.MOV.U32 R73, RZ, RZ, R42 ;  /* 0x000000ffff497224 */ /* 0x000fc800078e002a */
[----:B------:R-:W-:Y:S01]  /*e340*/  STG.E.U8 desc[UR4][R104.64+-0x6c0000], R100 ;  /* 0x9400006468007986 */ /* 0x000fe2000c101104 */
[----:B------:R-:W-:-:S03]  /*e350*/  IADD3 R76, P0, PT, R73, 0x12000000, RZ ;  /* 0x12000000494c7810 */ /* 0x000fc60007f1e0ff */
[----:B------:R-:W-:Y:S04]  /*e360*/  STG.E.U8 desc[UR4][R102.64+-0x6c0000], R99 ;  /* 0x9400006366007986 */ /* 0x000fe8000c101104 */
[----:B------:R0:W-:Y:S01]  /*e370*/  STG.E.U8 desc[UR4][R20.64+-0x6c0000], R75 ;  /* 0x9400004b14007986 */ /* 0x0001e2000c101104 */
[----:B------:R-:W-:Y:S02]  /*e380*/  MOV R73, R45 ;  /* 0x0000002d00497202 */ /* 0x000fe40000000f00 */
[----:B------:R-:W-:Y:S01]  /*e390*/  IADD3 R98, P1, PT, R74, 0x12000000, RZ ;  /* 0x120000004a627810 */ /* 0x000fe20007f3e0ff */
[----:B0-----:R-:W-:Y:S02]  /*e3a0*/  IMAD.MOV.U32 R20, RZ, RZ, R43 ;  /* 0x000000ffff147224 */ /* 0x001fe400078e002b */
[----:B------:R-:W-:-:S03]  /*e3b0*/  IMAD.MOV.U32 R75, RZ, RZ, R49 ;  /* 0x000000ffff4b7224 */ /* 0x000fc600078e0031 */
[----:B------:R-:W-:Y:S02]  /*e3c0*/  IADD3.X R19, PT, PT, RZ, R20, RZ, P0, !PT ;  /* 0x00000014ff137210 */ /* 0x000fe400007fe4ff */
[----:B------:R-:W-:Y:S01]  /*e3d0*/  IADD3 R72, P0, PT, R72, 0x12000000, RZ ;  /* 0x1200000048487810 */ /* 0x000fe20007f1e0ff */
[----:B------:R-:W-:Y:S01]  /*e3e0*/  IMAD.MOV.U32 R21, RZ, RZ, R46 ;  /* 0x000000ffff157224 */ /* 0x000fe200078e002e */
[----:B------:R-:W-:Y:S01]  /*e3f0*/  MOV R102, R76 ;  /* 0x0000004c00667202 */ /* 0x000fe20000000f00 */
[----:B------:R-:W-:Y:S01]  /*e400*/  IMAD.MOV.U32 R103, RZ, RZ, R19 ;  /* 0x000000ffff677224 */ /* 0x000fe200078e0013 */
[----:B------:R-:W-:Y:S02]  /*e410*/  IADD3.X R99, PT, PT, RZ, R73, RZ, P1, !PT ;  /* 0x00000049ff637210 */ /* 0x000fe40000ffe4ff */
[----:B------:R-:W-:Y:S02]  /*e420*/  IADD3.X R73, PT, PT, RZ, R75, RZ, P0, !PT ;  /* 0x0000004bff497210 */ /* 0x000fe400007fe4ff */
[----:B------:R-:W-:Y:S01]  /*e430*/  STG.E.U8 desc[UR4][R102.64+-0x6c0000], R86 ;  /* 0x9400005666007986 */ /* 0x000fe2000c101104 */
[----:B------:R-:W-:Y:S01]  /*e440*/  IADD3 R100, P2, PT, R21, 0x12000000, RZ ;  /* 0x1200000015647810 */ /* 0x000fe20007f5e0ff */
[----:B------:R-:W-:-:S02]  /*e450*/  IMAD.MOV.U32 R74, RZ, RZ, R47 ;  /* 0x000000ffff4a7224 */ /* 0x000fc400078e002f */
[----:B------:R0:W-:Y:S02]  /*e460*/  STG.E.U8 desc[UR4][R98.64+-0x6c0000], R81 ;  /* 0x9400005162007986 */ /* 0x0001e4000c101104 */
[----:B------:R-:W-:Y:S01]  /*e470*/  IMAD.X R101, RZ, RZ, R74, P2 ;  /* 0x000000ffff657224 */ /* 0x000fe200010e064a */
[----:B------:R-:W-:Y:S01]  /*e480*/  MOV R76, R52 ;  /* 0x00000034004c7202 */ /* 0x000fe20000000f00 */
[----:B------:R-:W-:Y:S01]  /*e490*/  IMAD.MOV.U32 R74, RZ, RZ, R51 ;  /* 0x000000ffff4a7224 */ /* 0x000fe200078e0033 */
[----:B0-----:R-:W-:Y:S01]  /*e4a0*/  MOV R99, R73 ;  /* 0x0000004900637202 */ /* 0x001fe20000000f00 */
[----:B------:R-:W-:Y:S02]  /*e4b0*/  IMAD.MOV.U32 R73, RZ, RZ, R50 ;  /* 0x000000ffff497224 */ /* 0x000fe400078e0032 */
[----:B------:R-:W-:Y:S01]  /*e4c0*/  IMAD.MOV.U32 R98, RZ, RZ, R72 ;  /* 0x000000ffff627224 */ /* 0x000fe200078e0048 */
[----:B------:R-:W-:Y:S02]  /*e4d0*/  MOV R72, R56 ;  /* 0x0000003800487202 */ /* 0x000fe40000000f00 */
[----:B------:R-:W-:Y:S01]  /*e4e0*/  IADD3 R20, P0, PT, R73, 0x12000000, RZ ;  /* 0x1200000049147810 */ /* 0x000fe20007f1e0ff */
[----:B------:R-:W-:Y:S01]  /*e4f0*/  IMAD.MOV.U32 R75, RZ, RZ, R54 ;  /* 0x000000ffff4b7224 */ /* 0x000fe200078e0036 */
[----:B------:R-:W-:-:S02]  /*e500*/  MOV R73, R53 ;  /* 0x0000003500497202 */ /* 0x000fc40000000f00 */
[----:B------:R-:W-:Y:S02]  /*e510*/  IADD3 R86, P1, PT, R76, 0x12000000, RZ ;  /* 0x120000004c567810 */ /* 0x000fe40007f3e0ff */
[----:B------:R-:W-:Y:S01]  /*e520*/  IADD3.X R21, PT, PT, RZ, R74, RZ, P0, !PT ;  /* 0x0000004aff157210 */ /* 0x000fe200007fe4ff */
[----:B------:R-:W-:Y:S01]  /*e530*/  IMAD.MOV.U32 R74, RZ, RZ, R57 ;  /* 0x000000ffff4a7224 */ /* 0x000fe200078e0039 */
[----:B------:R-:W-:Y:S01]  /*e540*/  IADD3 R72, P0, PT, R72, 0x12000000, RZ ;  /* 0x1200000048487810 */ /* 0x000fe20007f1e0ff */
[----:B------:R0:W-:Y:S01]  /*e550*/  STG.E.U8 desc[UR4][R100.64+-0x6c0000], R80 ;  /* 0x9400005064007986 */ /* 0x0001e2000c101104 */
[----:B------:R-:W-:Y:S01]  /*e560*/  IADD3.X R87, PT, PT, RZ, R73, RZ, P1, !PT ;  /* 0x00000049ff577210 */ /* 0x000fe20000ffe4ff */
[----:B------:R-:W-:Y:S01]  /*e570*/  IMAD.MOV.U32 R76, RZ, RZ, R55 ;  /* 0x000000ffff4c7224 */ /* 0x000fe200078e0037 */
[----:B------:R-:W-:Y:S01]  /*e580*/  IADD3.X R73, PT, PT, RZ, R74, RZ, P0, !PT ;  /* 0x0000004aff497210 */ /* 0x000fe200007fe4ff */
[----:B------:R-:W-:Y:S04]  /*e590*/  STG.E.U8 desc[UR4][R98.64+-0x6c0000], R77 ;  /* 0x9400004d62007986 */ /* 0x000fe8000c101104 */
[----:B------:R1:W-:Y:S01]  /*e5a0*/  STG.E.U8 desc[UR4][R20.64+-0x6c0000], R17 ;  /* 0x9400001114007986 */ /* 0x0003e2000c101104 */
[----:B0-----:R-:W-:Y:S01]  /*e5b0*/  IADD3 R80, P2, PT, R75, 0x12000000, RZ ;  /* 0x120000004b507810 */ /* 0x001fe20007f5e0ff */
[----:B------:R-:W-:-:S02]  /*e5c0*/  IMAD.MOV.U32 R75, RZ, RZ, R58 ;  /* 0x000000ffff4b7224 */ /* 0x000fc400078e003a */
[----:B------:R0:W-:Y:S02]  /*e5d0*/  STG.E.U8 desc[UR4][R86.64+-0x6c0000], R14 ;  /* 0x9400000e56007986 */ /* 0x0001e4000c101104 */
[----:B------:R-:W-:Y:S02]  /*e5e0*/  IMAD.X R81, RZ, RZ, R76, P2 ;  /* 0x000000ffff517224 */ /* 0x000fe400010e064c */
[----:B------:R-:W-:Y:S01]  /*e5f0*/  IMAD.MOV.U32 R76, RZ, RZ, R62 ;  /* 0x000000ffff4c7224 */ /* 0x000fe200078e003e */
[----:B-1----:R-:W-:Y:S02]  /*e600*/  IADD3 R20, P0, PT, R75, 0x12000000, RZ ;  /* 0x120000004b147810 */ /* 0x002fe40007f1e0ff */
[----:B--2---:R1:W-:Y:S01]  /*e610*/  STG.E.U8 desc[UR4][R80.64+-0x6c0000], R15 ;  /* 0x9400000f50007986 */ /* 0x0043e2000c101104 */
[----:B0-----:R-:W-:Y:S01]  /*e620*/  MOV R87, R73 ;  /* 0x0000004900577202 */ /* 0x001fe20000000f00 */
[----:B------:R-:W-:Y:S01]  /*e630*/  IMAD.MOV.U32 R86, RZ, RZ, R72 ;  /* 0x000000ffff567224 */ /* 0x000fe200078e0048 */
[----:B------:R-:W-:Y:S01]  /*e640*/  MOV R73, R60 ;  /* 0x0000003c00497202 */ /* 0x000fe20000000f00 */
[----:B------:R-:W-:Y:S01]  /*e650*/  IMAD.MOV.U32 R72, RZ, RZ, R59 ;  /* 0x000000ffff487224 */ /* 0x000fe200078e003b */
[----:B------:R-:W-:-:S02]  /*e660*/  MOV R75, R61 ;  /* 0x0000003d004b7202 */ /* 0x000fc40000000f00 */
[----:B------:R-:W-:Y:S02]  /*e670*/  MOV R74, R64 ;  /* 0x00000040004a7202 */ /* 0x000fe40000000f00 */
[----:B-1----:R-:W-:Y:S02]  /*e680*/  IADD3 R80, P1, PT, R73, 0x12000000, RZ ;  /* 0x1200000049507810 */ /* 0x002fe40007f3e0ff */
[----:B------:R-:W-:Y:S01]  /*e690*/  IADD3.X R81, PT, PT, RZ, R72, RZ, P0, !PT ;  /* 0x00000048ff517210 */ /* 0x000fe200007fe4ff */
[----:B------:R-:W-:Y:S01]  /*e6a0*/  IMAD.MOV.U32 R73, RZ, RZ, R63 ;  /* 0x000000ffff497224 */ /* 0x000fe200078e003f */
[----:B------:R-:W-:Y:S01]  /*e6b0*/  IADD3 R76, P2, PT, R76, 0x12000000, RZ ;  /* 0x120000004c4c7810 */ /* 0x000fe20007f5e0ff */
[----:B------:R-:W-:Y:S01]  /*e6c0*/  IMAD.MOV.U32 R72, RZ, RZ, R65 ;  /* 0x000000ffff487224 */ /* 0x000fe200078e0041 */
[----:B------:R-:W-:Y:S02]  /*e6d0*/  IADD3.X R75, PT, PT, RZ, R75, RZ, P1, !PT ;  /* 0x0000004bff4b7210 */ /* 0x000fe40000ffe4ff */
[----:B------:R-:W-:Y:S01]  /*e6e0*/  IADD3 R74, P0, PT, R74, 0x12000000, RZ ;  /* 0x120000004a4a7810 */ /* 0x000fe20007f1e0ff */
[----:B------:R0:W-:Y:S01]  /*e6f0*/  STG.E.U8 desc[UR4][R86.64+-0x6c0000], R16 ;  /* 0x9400001056007986 */ /* 0x0001e2000c101104 */
[----:B------:R-:W-:Y:S01]  /*e700*/  MOV R100, R20 ;  /* 0x0000001400647202 */ /* 0x000fe20000000f00 */
[----:B------:R-:W-:Y:S01]  /*e710*/  IMAD.MOV.U32 R101, RZ, RZ, R81 ;  /* 0x000000ffff657224 */ /* 0x000fe200078e0051 */
[----:B------:R-:W-:Y:S01]  /*e720*/  MOV R107, R75 ;  /* 0x0000004b006b7202 */ /* 0x000fe20000000f00 */
[----:B------:R-:W-:-:S03]  /*e730*/  IMAD.MOV.U32 R106, RZ, RZ, R80 ;  /* 0x000000ffff6a7224 */ /* 0x000fc600078e0050 */
[----:B---3--:R1:W-:Y:S01]  /*e740*/  STG.E.U8 desc[UR4][R100.64+-0x6c0000], R6 ;  /* 0x9400000664007986 */ /* 0x0083e2000c101104 */
[----:B0-----:R-:W-:Y:S01]  /*e750*/  IMAD.X R87, RZ, RZ, R73, P2 ;  /* 0x000000ffff577224 */ /* 0x001fe200010e0649 */
[----:B------:R-:W-:Y:S01]  /*e760*/  IADD3.X R73, PT, PT, RZ, R72, RZ, P0, !PT ;  /* 0x00000048ff497210 */ /* 0x000fe200007fe4ff */
[----:B------:R-:W-:Y:S01]  /*e770*/  IMAD.MOV.U32 R86, RZ, RZ, R76 ;  /* 0x000000ffff567224 */ /* 0x000fe200078e004c */
[----:B------:R-:W-:Y:S01]  /*e780*/  MOV R72, R66 ;  /* 0x0000004200487202 */ /* 0x000fe20000000f00 */
[----:B------:R-:W-:Y:S01]  /*e790*/  IMAD.MOV.U32 R76, RZ, RZ, R68 ;  /* 0x000000ffff4c7224 */ /* 0x000fe200078e0044 */
[----:B------:R0:W-:Y:S02]  /*e7a0*/  STG.E.U8 desc[UR4][R106.64+-0x6c0000], R8 ;  /* 0x940000086a007986 */ /* 0x0001e4000c101104 */
[----:B-1----:R-:W-:Y:S01]  /*e7b0*/  IADD3 R6, P0, PT, R72, 0x12000000, RZ ;  /* 0x1200000048067810 */ /* 0x002fe20007f1e0ff */
[----:B------:R-:W-:Y:S01]  /*e7c0*/  IMAD.MOV.U32 R72, RZ, RZ, R69 ;  /* 0x000000ffff487224 */ /* 0x000fe200078e0045 */
[----:B-----5:R1:W-:Y:S01]  /*e7d0*/  STG.E.U8 desc[UR4][R86.64+-0x6c0000], R7 ;  /* 0x9400000756007986 */ /* 0x0203e2000c101104 */
[----:B------:R-:W-:Y:S01]  /*e7e0*/  MOV R98, R70 ;  /* 0x0000004600627202 */ /* 0x000fe20000000f00 */
[----:B------:R-:W-:Y:S01]  /*e7f0*/  IMAD.MOV.U32 R111, RZ, RZ, R73 ;  /* 0x000000ffff6f7224 */ /* 0x000fe200078e0049 */
[----:B0-----:R-:W-:Y:S01]  /*e800*/  IADD3 R8, P1, PT, R76, 0x12000000, RZ ;  /* 0x120000004c087810 */ /* 0x001fe20007f3e0ff */
[----:B------:R-:W-:Y:S01]  /*e810*/  IMAD.MOV.U32 R73, RZ, RZ, R78 ;  /* 0x000000ffff497224 */ /* 0x000fe200078e004e */
[----:B-1----:R-:W-:-:S03]  /*e820*/  MOV R87, R67 ;  /* 0x0000004300577202 */ /* 0x002fc60000000f00 */
[----:B------:R-:W-:Y:S01]  /*e830*/  IMAD.X R15, RZ, RZ, R72, P1 ;  /* 0x000000ffff0f7224 */ /* 0x000fe200008e0648 */
[----:B------:R-:W-:Y:S02]  /*e840*/  MOV R76, R71 ;  /* 0x00000047004c7202 */ /* 0x000fe40000000f00 */
[----:B------:R-:W-:Y:S01]  /*e850*/  IADD3 R98, P2, PT, R98, 0x12000000, RZ ;  /* 0x1200000062627810 */ /* 0x000fe20007f5e0ff */
[----:B------:R-:W-:Y:S01]  /*e860*/  IMAD.X R7, RZ, RZ, R87, P0 ;  /* 0x000000ffff077224 */ /* 0x000fe200000e0657 */
[----:B------:R-:W-:Y:S01]  /*e870*/  MOV R110, R74 ;  /* 0x0000004a006e7202 */ /* 0x000fe20000000f00 */
[----:B------:R-:W-:Y:S01]  /*e880*/  IMAD.MOV.U32 R113, RZ, RZ, R15 ;  /* 0x000000ffff717224 */ /* 0x000fe200078e000f */
[----:B------:R-:W-:Y:S02]  /*e890*/  MOV R112, R8 ;  /* 0x0000000800707202 */ /* 0x000fe40000000f00 */
[----:B------:R-:W-:Y:S01]  /*e8a0*/  IADD3.X R17, PT, PT, RZ, R76, RZ, P2, !PT ;  /* 0x0000004cff117210 */ /* 0x000fe200017fe4ff */
[----:B------:R-:W-:Y:S01]  /*e8b0*/  STG.E.U8 desc[UR4][R110.64+-0x6c0000], R5 ;  /* 0x940000056e007986 */ /* 0x000fe2000c101104 */
[----:B------:R-:W-:Y:S01]  /*e8c0*/  MOV R87, R79 ;  /* 0x0000004f00577202 */ /* 0x000fe20000000f00 */
[----:B------:R-:W-:Y:S01]  /*e8d0*/  IMAD.MOV.U32 R72, RZ, RZ, R84 ;  /* 0x000000ffff487224 */ /* 0x000fe200078e0054 */
[----:B------:R-:W-:Y:S01]  /*e8e0*/  IADD3 R20, P0, PT, R73, 0x12000000, RZ ;  /* 0x1200000049147810 */ /* 0x000fe20007f1e0ff */
[----:B------:R0:W-:Y:S01]  /*e8f0*/  STG.E.U8 desc[UR4][R6.64+-0x6c0000], R2 ;  /* 0x9400000206007986 */ /* 0x0001e2000c101104 */
[----:B------:R-:W-:-:S03]  /*e900*/  MOV R73, R85 ;  /* 0x0000005500497202 */ /* 0x000fc60000000f00 */
[----:B------:R1:W-:Y:S01]  /*e910*/  STG.E.U8 desc[UR4][R112.64+-0x6c0000], R4 ;  /* 0x9400000470007986 */ /* 0x0003e2000c101104 */
[----:B------:R-:W-:Y:S01]  /*e920*/  IMAD.X R87, RZ, RZ, R87, P0 ;  /* 0x000000ffff577224 */ /* 0x000fe200000e0657 */
[----:B------:R-:W-:Y:S02]  /*e930*/  MOV R86, R20 ;  /* 0x0000001400567202 */ /* 0x000fe40000000f00 */
[----:B------:R-:W-:Y:S01]  /*e940*/  MOV R76, R88 ;  /* 0x00000058004c7202 */ /* 0x000fe20000000f00 */
[----:B0-----:R-:W-:Y:S01]  /*e950*/  IMAD.MOV.U32 R7, RZ, RZ, R92 ;  /* 0x000000ffff077224 */ /* 0x001fe200078e005c */
[----:B------:R-:W-:Y:S02]  /*e960*/  IADD3 R2, P0, PT, R72, 0x12000000, RZ ;  /* 0x1200000048027810 */ /* 0x000fe40007f1e0ff */
[----:B-1----:R-:W-:Y:S01]  /*e970*/  MOV R112, R98 ;  /* 0x0000006200707202 */ /* 0x002fe20000000f00 */
[----:B------:R-:W-:Y:S01]  /*e980*/  IMAD.MOV.U32 R113, RZ, RZ, R17 ;  /* 0x000000ffff717224 */ /* 0x000fe200078e0011 */
[----:B------:R-:W-:Y:S01]  /*e990*/  MOV R15, R94 ;  /* 0x0000005e000f7202 */ /* 0x000fe20000000f00 */
[----:B------:R-:W-:Y:S01]  /*e9a0*/  IMAD.MOV.U32 R6, RZ, RZ, R96 ;  /* 0x000000ffff067224 */ /* 0x000fe200078e0060 */
[----:B------:R-:W-:Y:S01]  /*e9b0*/  IADD3.X R73, PT, PT, RZ, R73, RZ, P0, !PT ;  /* 0x00000049ff497210 */ /* 0x000fe200007fe4ff */
[----:B------:R-:W-:Y:S01]  /*e9c0*/  IMAD.MOV.U32 R72, RZ, RZ, R89 ;  /* 0x000000ffff487224 */ /* 0x000fe200078e0059 */
[----:B------:R0:W-:Y:S01]  /*e9d0*/  STG.E.U8 desc[UR4][R112.64+-0x6c0000], R3 ;  /* 0x9400000370007986 */ /* 0x0001e2000c101104 */
[----:B------:R-:W-:-:S02]  /*e9e0*/  IADD3 R76, P1, PT, R76, 0x12000000, RZ ;  /* 0x120000004c4c7810 */ /* 0x000fc40007f3e0ff */
[----:B------:R-:W-:Y:S01]  /*e9f0*/  MOV R8, R93 ;  /* 0x0000005d00087202 */ /* 0x000fe20000000f00 */
[----:B------:R1:W-:Y:S01]  /*ea00*/  STG.E.U8 desc[UR4][R86.64+-0x6c0000], R0 ;  /* 0x9400000056007986 */ /* 0x0003e2000c101104 */
[----:B------:R-:W-:Y:S01]  /*ea10*/  IADD3 R18, P0, PT, R15, 0x12000000, RZ ;  /* 0x120000000f127810 */ /* 0x000fe20007f1e0ff */
[----:B------:R-:W-:Y:S01]  /*ea20*/  IMAD.MOV.U32 R15, RZ, RZ, R97 ;  /* 0x000000ffff0f7224 */ /* 0x000fe200078e0061 */
[----:B------:R-:W-:Y:S01]  /*ea30*/  IADD3 R6, P3, PT, R6, 0x12000000, RZ ;  /* 0x1200000006067810 */ /* 0x000fe20007f7e0ff */
[----:B------:R-:W-:Y:S01]  /*ea40*/  IMAD.MOV.U32 R116, RZ, RZ, R2 ;  /* 0x000000ffff747224 */ /* 0x000fe200078e0002 */
[----:B------:R-:W-:Y:S02]  /*ea50*/  MOV R117, R73 ;  /* 0x0000004900757202 */ /* 0x000fe40000000f00 */
[----:B0-----:R-:W-:Y:S02]  /*ea60*/  IADD3.X R113, PT, PT, RZ, R72, RZ, P1, !PT ;  /* 0x00000048ff717210 */ /* 0x001fe40000ffe4ff */
[----:B-1----:R-:W-:Y:S01]  /*ea70*/  IADD3 R0, P2, PT, R7, 0x12000000, RZ ;  /* 0x1200000007007810 */ /* 0x002fe20007f5e0ff */
[----:B------:R-:W-:Y:S01]  /*ea80*/  IMAD.MOV.U32 R7, RZ, RZ, R95 ;  /* 0x000000ffff077224 */ /* 0x000fe200078e005f */
[----:B------:R-:W-:Y:S01]  /*ea90*/  MOV R112, R76 ;  /* 0x0000004c00707202 */ /* 0x000fe20000000f00 */
[----:B------:R-:W-:-:S02]  /*eaa0*/  IMAD.X R15, RZ, RZ, R15, P3 ;  /* 0x000000ffff0f7224 */ /* 0x000fc400018e060f */
[----:B------:R-:W-:Y:S01]  /*eab0*/  IMAD.X R115, RZ, RZ, R8, P2 ;  /* 0x000000ffff737224 */ /* 0x000fe200010e0608 */
[----:B------:R-:W-:Y:S01]  /*eac0*/  IADD3.X R7, PT, PT, RZ, R7, RZ, P0, !PT ;  /* 0x00000007ff077210 */ /* 0x000fe200007fe4ff */
[----:B------:R-:W-:Y:S01]  /*ead0*/  IMAD.MOV.U32 R114, RZ, RZ, R0 ;  /* 0x000000ffff727224 */ /* 0x000fe200078e0000 */
[----:B------:R-:W-:Y:S04]  /*eae0*/  STG.E.U8 desc[UR4][R116.64+-0x6c0000], R9 ;  /* 0x9400000974007986 */ /* 0x000fe8000c101104 */
[----:B------:R-:W-:Y:S04]  /*eaf0*/  STG.E.U8 desc[UR4][R112.64+-0x6c0000], R10 ;  /* 0x9400000a70007986 */ /* 0x000fe8000c101104 */
[----:B------:R0:W-:Y:S02]  /*eb00*/  STG.E.U8 desc[UR4][R114.64+-0x6c0000], R11 ;  /* 0x9400000b72007986 */ /* 0x0001e4000c101104 */
[----:B0-----:R-:W-:Y:S01]  /*eb10*/  MOV R114, R18 ;  /* 0x0000001200727202 */ /* 0x001fe20000000f00 */
[----:B------:R-:W-:Y:S01]  /*eb20*/  IMAD.MOV.U32 R115, RZ, RZ, R7 ;  /* 0x000000ffff737224 */ /* 0x000fe200078e0007 */
[----:B------:R-:W-:-:S04]  /*eb30*/  MOV R7, R15 ;  /* 0x0000000f00077202 */ /* 0x000fc80000000f00 */
[----:B------:R-:W-:Y:S04]  /*eb40*/  STG.E.U8 desc[UR4][R114.64+-0x6c0000], R12 ;  /* 0x9400000c72007986 */ /* 0x000fe8000c101104 */
[----:B------:R-:W-:Y:S01]  /*eb50*/  STG.E.U8 desc[UR4][R6.64+-0x6c0000], R13 ;  /* 0x9400000d06007986 */ /* 0x000fe2000c101104 */
[----:B------:R-:W-:Y:S05]  /*eb60*/  EXIT ;  /* 0x000000000000794d */ /* 0x000fea0003800000 */
.L_x_0:
[----:B------:R-:W-:-:S00]  /*eb70*/  BRA `(.L_x_0) ;  /* 0xfffffffc00fc7947 */ /* 0x000fc0000383ffff */
[----:B------:R-:W-:-:S00]  /*eb80*/  NOP ;  /* 0x0000000000007918 */ /* 0x000fc00000000000 */
[----:B------:R-:W-:-:S00]  /*eb90*/  NOP ;  /* 0x0000000000007918 */ /* 0x000fc00000000000 */
[----:B------:R-:W-:-:S00]  /*eba0*/  NOP ;  /* 0x0000000000007918 */ /* 0x000fc00000000000 */
[----:B------:R-:W-:-:S00]  /*ebb0*/  NOP ;  /* 0x0000000000007918 */ /* 0x000fc00000000000 */
[----:B------:R-:W-:-:S00]  /*ebc0*/  NOP ;  /* 0x0000000000007918 */ /* 0x000fc00000000000 */
[----:B------:R-:W-:-:S00]  /*ebd0*/  NOP ;  /* 0x0000000000007918 */ /* 0x000fc00000000000 */
[----:B------:R-:W-:-:S00]  /*ebe0*/  NOP ;  /* 0x0000000000007918 */ /* 0x000fc00000000000 */
[----:B------:R-:W-:-:S00]  /*ebf0*/  NOP ;  /* 0x0000000000007918 */ /* 0x000fc00000000000 */
.L_x_1:


//--------------------- .nv.shared.reserved.0     --------------------------
	.section	.nv.shared.reserved.0,"aw",@nobits
	.weak		__nv_reservedSMEM_offset_0_alias
	.size		__nv_reservedSMEM_offset_0_alias, 0, 64
	.other		__nv_reservedSMEM_offset_0_alias,@"STO_CUDA_RESERVED_SHARED STV_DEFAULT"
__nv_reservedSMEM_offset_0_alias:
	.zero		0
	.zero		64


//--------------------- .nv.constant0.template_op_kernel0 --------------------------
	.section	.nv.constant0.template_op_kernel0,"a",@progbits
	.sectionflags	@""
	.align	4
.nv.constant0.template_op_kernel0:
	.zero		912


//--------------------- SYMBOLS --------------------------

	.type		.nv.reservedSmem.offset0,@object
	.size		.nv.reservedSmem.offset0,0x4
